	.target	sm_100a

	.elftype	@"ET_EXEC"


//--------------------- .note.nv.tkinfo           --------------------------
	.section	.note.nv.tkinfo,"",@"SHT_NOTE"
	.sectionflags	@"SHF_NOTE_NV_TKINFO"
	.tkinfo
        /*0018*/ 	.word	0x00000002
        /*0030*/ 	.string	""
        /*0030*/ 	.string	"ptxas"
        /*0030*/ 	.string	"Cuda compilation tools, release 13.0, V13.0.88"
        /*0030*/ 	.string	"Build cuda_13.0.r13.0/compiler.36424714_0"
        /*0030*/ 	.string	"-arch sm_100a -m 64 "



//--------------------- .note.nv.cuinfo           --------------------------
	.section	.note.nv.cuinfo,"",@"SHT_NOTE"
	.sectionflags	@"SHF_NOTE_NV_CUINFO"
        /*0018*/ 	.short	0x0002
        /*001a*/ 	.short	0x0064
        /*001c*/ 	.short	0x0082
	.zero		2


//--------------------- .nv.info                  --------------------------
	.section	.nv.info,"",@"SHT_CUDA_INFO"
	.align	4


	//----- nvinfo : EIATTR_REGCOUNT
	.align		4
        /*0000*/ 	.byte	0x04, 0x2f
        /*0002*/ 	.short	(.L_12 - .L_11)
	.align		4
.L_11:
        /*0004*/ 	.word	index@(_ZN7cutlass13device_kernelIN5flash19enable_sm80_to_sm89INS1_16FlashAttnFwdSm80INS1_25CollectiveMainloopFwdSm80ILi8ELi2ELb0EN4cute5tupleIJNS5_1CILi128EEENS7_ILi64EEENS7_ILi192EEEEEELi192ENS_10bfloat16_tEfNS_4arch4Sm80ELb1ELb0ELb0ELb1ELb0ELb1ELb1ELb1EEENS1_21CollectiveEpilogueFwdINS6_IJS8_SA_S9_EEENS6_IJNS7_ILi1EEESI_SI_EEESC_SE_Li256ELb1ELb1ELb1ELb0EEENS1_36VarlenDynamicPersistentTileSchedulerILi128ELi64ELi256ELi256ELb1ELb1ELb0ELb1ELb1ELb1EEEEEEEEEvNT_6ParamsE)
        /*0008*/ 	.word	0x00000004


	//----- nvinfo : EIATTR_FRAME_SIZE
	.align		4
.L_12:
        /*000c*/ 	.byte	0x04, 0x11
        /*000e*/ 	.short	(.L_14 - .L_13)
	.align		4
.L_13:
        /*0010*/ 	.word	index@(_ZN7cutlass13device_kernelIN5flash19enable_sm80_to_sm89INS1_16FlashAttnFwdSm80INS1_25CollectiveMainloopFwdSm80ILi8ELi2ELb0EN4cute5tupleIJNS5_1CILi128EEENS7_ILi64EEENS7_ILi192EEEEEELi192ENS_10bfloat16_tEfNS_4arch4Sm80ELb1ELb0ELb0ELb1ELb0ELb1ELb1ELb1EEENS1_21CollectiveEpilogueFwdINS6_IJS8_SA_S9_EEENS6_IJNS7_ILi1EEESI_SI_EEESC_SE_Li256ELb1ELb1ELb1ELb0EEENS1_36VarlenDynamicPersistentTileSchedulerILi128ELi64ELi256ELi256ELb1ELb1ELb0ELb1ELb1ELb1EEEEEEEEEvNT_6ParamsE)
        /*0014*/ 	.word	0x00000000


	//----- nvinfo : EIATTR_REGCOUNT
	.align		4
.L_14:
        /*0018*/ 	.byte	0x04, 0x2f
        /*001a*/ 	.short	(.L_16 - .L_15)
	.align		4
.L_15:
        /*001c*/ 	.word	index@(_ZN7cutlass13device_kernelIN5flash19enable_sm80_to_sm89INS1_16FlashAttnFwdSm80INS1_25CollectiveMainloopFwdSm80ILi8ELi2ELb0EN4cute5tupleIJNS5_1CILi128EEENS7_ILi64EEENS7_ILi192EEEEEELi192ENS_10bfloat16_tEfNS_4arch4Sm80ELb1ELb0ELb0ELb1ELb0ELb0ELb1ELb1EEENS1_21CollectiveEpilogueFwdINS6_IJS8_SA_S9_EEENS6_IJNS7_ILi1EEESI_SI_EEESC_SE_Li256ELb1ELb1ELb1ELb0EEENS1_36VarlenDynamicPersistentTileSchedulerILi128ELi64ELi256ELi256ELb1ELb1ELb0ELb1ELb1ELb1EEEEEEEEEvNT_6ParamsE)
        /*0020*/ 	.word	0x00000004


	//----- nvinfo : EIATTR_FRAME_SIZE
	.align		4
.L_16:
        /*0024*/ 	.byte	0x04, 0x11
        /*0026*/ 	.short	(.L_18 - .L_17)
	.align		4
.L_17:
        /*0028*/ 	.word	index@(_ZN7cutlass13device_kernelIN5flash19enable_sm80_to_sm89INS1_16FlashAttnFwdSm80INS1_25CollectiveMainloopFwdSm80ILi8ELi2ELb0EN4cute5tupleIJNS5_1CILi128EEENS7_ILi64EEENS7_ILi192EEEEEELi192ENS_10bfloat16_tEfNS_4arch4Sm80ELb1ELb0ELb0ELb1ELb0ELb0ELb1ELb1EEENS1_21CollectiveEpilogueFwdINS6_IJS8_SA_S9_EEENS6_IJNS7_ILi1EEESI_SI_EEESC_SE_Li256ELb1ELb1ELb1ELb0EEENS1_36VarlenDynamicPersistentTileSchedulerILi128ELi64ELi256ELi256ELb1ELb1ELb0ELb1ELb1ELb1EEEEEEEEEvNT_6ParamsE)
        /*002c*/ 	.word	0x00000000


	//----- nvinfo : EIATTR_REGCOUNT
	.align		4
.L_18:
        /*0030*/ 	.byte	0x04, 0x2f
        /*0032*/ 	.short	(.L_20 - .L_19)
	.align		4
.L_19:
        /*0034*/ 	.word	index@(_ZN7cutlass13device_kernelIN5flash19enable_sm80_to_sm89INS1_16FlashAttnFwdSm80INS1_25CollectiveMainloopFwdSm80ILi8ELi2ELb1EN4cute5tupleIJNS5_1CILi128EEENS7_ILi96EEENS7_ILi192EEEEEELi192ENS_10bfloat16_tEfNS_4arch4Sm80ELb1ELb0ELb0ELb0ELb0ELb0ELb1ELb1EEENS1_21CollectiveEpilogueFwdINS6_IJS8_SA_S9_EEENS6_IJNS7_ILi1EEESI_SI_EEESC_SE_Li256ELb0ELb1ELb1ELb0EEENS1_30DynamicPersistentTileSchedulerILi256ELi256ELb1ELb1ELb0EEEEEEEEEvNT_6ParamsE)
        /*0038*/ 	.word	0x00000004


	//----- nvinfo : EIATTR_FRAME_SIZE
	.align		4
.L_20:
        /*003c*/ 	.byte	0x04, 0x11
        /*003e*/ 	.short	(.L_22 - .L_21)
	.align		4
.L_21:
        /*0040*/ 	.word	index@(_ZN7cutlass13device_kernelIN5flash19enable_sm80_to_sm89INS1_16FlashAttnFwdSm80INS1_25CollectiveMainloopFwdSm80ILi8ELi2ELb1EN4cute5tupleIJNS5_1CILi128EEENS7_ILi96EEENS7_ILi192EEEEEELi192ENS_10bfloat16_tEfNS_4arch4Sm80ELb1ELb0ELb0ELb0ELb0ELb0ELb1ELb1EEENS1_21CollectiveEpilogueFwdINS6_IJS8_SA_S9_EEENS6_IJNS7_ILi1EEESI_SI_EEESC_SE_Li256ELb0ELb1ELb1ELb0EEENS1_30DynamicPersistentTileSchedulerILi256ELi256ELb1ELb1ELb0EEEEEEEEEvNT_6ParamsE)
        /*0044*/ 	.word	0x00000000


	//----- nvinfo : EIATTR_REGCOUNT
	.align		4
.L_22:
        /*0048*/ 	.byte	0x04, 0x2f
        /*004a*/ 	.short	(.L_24 - .L_23)
	.align		4
.L_23:
        /*004c*/ 	.word	index@(_ZN7cutlass13device_kernelIN5flash19enable_sm80_to_sm89INS1_16FlashAttnFwdSm80INS1_25CollectiveMainloopFwdSm80ILi8ELi2ELb0EN4cute5tupleIJNS5_1CILi128EEENS7_ILi64EEENS7_ILi192EEEEEELi192ENS_10bfloat16_tEfNS_4arch4Sm80ELb0ELb1ELb0ELb1ELb0ELb1ELb1ELb1EEENS1_21CollectiveEpilogueFwdINS6_IJS8_SA_S9_EEENS6_IJNS7_ILi1EEESI_SI_EEESC_SE_Li256ELb1ELb1ELb1ELb0EEENS1_36VarlenDynamicPersistentTileSchedulerILi128ELi64ELi256ELi256ELb1ELb1ELb0ELb1ELb0ELb1EEEEEEEEEvNT_6ParamsE)
        /*0050*/ 	.word	0x00000004


	//----- nvinfo : EIATTR_FRAME_SIZE
	.align		4
.L_24:
        /*0054*/ 	.byte	0x04, 0x11
        /*0056*/ 	.short	(.L_26 - .L_25)
	.align		4
.L_25:
        /*0058*/ 	.word	index@(_ZN7cutlass13device_kernelIN5flash19enable_sm80_to_sm89INS1_16FlashAttnFwdSm80INS1_25CollectiveMainloopFwdSm80ILi8ELi2ELb0EN4cute5tupleIJNS5_1CILi128EEENS7_ILi64EEENS7_ILi192EEEEEELi192ENS_10bfloat16_tEfNS_4arch4Sm80ELb0ELb1ELb0ELb1ELb0ELb1ELb1ELb1EEENS1_21CollectiveEpilogueFwdINS6_IJS8_SA_S9_EEENS6_IJNS7_ILi1EEESI_SI_EEESC_SE_Li256ELb1ELb1ELb1ELb0EEENS1_36VarlenDynamicPersistentTileSchedulerILi128ELi64ELi256ELi256ELb1ELb1ELb0ELb1ELb0ELb1EEEEEEEEEvNT_6ParamsE)
        /*005c*/ 	.word	0x00000000


	//----- nvinfo : EIATTR_REGCOUNT
	.align		4
.L_26:
        /*0060*/ 	.byte	0x04, 0x2f
        /*0062*/ 	.short	(.L_28 - .L_27)
	.align		4
.L_27:
        /*0064*/ 	.word	index@(_ZN7cutlass13device_kernelIN5flash19enable_sm80_to_sm89INS1_16FlashAttnFwdSm80INS1_25CollectiveMainloopFwdSm80ILi8ELi2ELb0EN4cute5tupleIJNS5_1CILi128EEENS7_ILi64EEENS7_ILi192EEEEEELi192ENS_10bfloat16_tEfNS_4arch4Sm80ELb0ELb1ELb0ELb1ELb0ELb0ELb1ELb1EEENS1_21CollectiveEpilogueFwdINS6_IJS8_SA_S9_EEENS6_IJNS7_ILi1EEESI_SI_EEESC_SE_Li256ELb1ELb1ELb1ELb0EEENS1_36VarlenDynamicPersistentTileSchedulerILi128ELi64ELi256ELi256ELb1ELb1ELb0ELb1ELb0ELb1EEEEEEEEEvNT_6ParamsE)
        /*0068*/ 	.word	0x00000004


	//----- nvinfo : EIATTR_FRAME_SIZE
	.align		4
.L_28:
        /*006c*/ 	.byte	0x04, 0x11
        /*006e*/ 	.short	(.L_30 - .L_29)
	.align		4
.L_29:
        /*0070*/ 	.word	index@(_ZN7cutlass13device_kernelIN5flash19enable_sm80_to_sm89INS1_16FlashAttnFwdSm80INS1_25CollectiveMainloopFwdSm80ILi8ELi2ELb0EN4cute5tupleIJNS5_1CILi128EEENS7_ILi64EEENS7_ILi192EEEEEELi192ENS_10bfloat16_tEfNS_4arch4Sm80ELb0ELb1ELb0ELb1ELb0ELb0ELb1ELb1EEENS1_21CollectiveEpilogueFwdINS6_IJS8_SA_S9_EEENS6_IJNS7_ILi1EEESI_SI_EEESC_SE_Li256ELb1ELb1ELb1ELb0EEENS1_36VarlenDynamicPersistentTileSchedulerILi128ELi64ELi256ELi256ELb1ELb1ELb0ELb1ELb0ELb1EEEEEEEEEvNT_6ParamsE)
        /*0074*/ 	.word	0x00000000


	//----- nvinfo : EIATTR_REGCOUNT
	.align		4
.L_30:
        /*0078*/ 	.byte	0x04, 0x2f
        /*007a*/ 	.short	(.L_32 - .L_31)
	.align		4
.L_31:
        /*007c*/ 	.word	index@(_ZN7cutlass13device_kernelIN5flash19enable_sm80_to_sm89INS1_16FlashAttnFwdSm80INS1_25CollectiveMainloopFwdSm80ILi8ELi2ELb0EN4cute5tupleIJNS5_1CILi128EEENS7_ILi64EEENS7_ILi192EEEEEELi192ENS_10bfloat16_tEfNS_4arch4Sm80ELb0ELb1ELb0ELb0ELb0ELb0ELb1ELb1EEENS1_21CollectiveEpilogueFwdINS6_IJS8_SA_S9_EEENS6_IJNS7_ILi1EEESI_SI_EEESC_SE_Li256ELb0ELb1ELb1ELb0EEENS1_19SingleTileSchedulerILb0ELb1ELb1ELi128EEEEEEEEEvNT_6ParamsE)
        /*0080*/ 	.word	0x00000004


	//----- nvinfo : EIATTR_FRAME_SIZE
	.align		4
.L_32:
        /*0084*/ 	.byte	0x04, 0x11
        /*0086*/ 	.short	(.L_34 - .L_33)
	.align		4
.L_33:
        /*0088*/ 	.word	index@(_ZN7cutlass13device_kernelIN5flash19enable_sm80_to_sm89INS1_16FlashAttnFwdSm80INS1_25CollectiveMainloopFwdSm80ILi8ELi2ELb0EN4cute5tupleIJNS5_1CILi128EEENS7_ILi64EEENS7_ILi192EEEEEELi192ENS_10bfloat16_tEfNS_4arch4Sm80ELb0ELb1ELb0ELb0ELb0ELb0ELb1ELb1EEENS1_21CollectiveEpilogueFwdINS6_IJS8_SA_S9_EEENS6_IJNS7_ILi1EEESI_SI_EEESC_SE_Li256ELb0ELb1ELb1ELb0EEENS1_19SingleTileSchedulerILb0ELb1ELb1ELi128EEEEEEEEEvNT_6ParamsE)
        /*008c*/ 	.word	0x00000000


	//----- nvinfo : EIATTR_REGCOUNT
	.align		4
.L_34:
        /*0090*/ 	.byte	0x04, 0x2f
        /*0092*/ 	.short	(.L_36 - .L_35)
	.align		4
.L_35:
        /*0094*/ 	.word	index@(_ZN7cutlass13device_kernelIN5flash19enable_sm80_to_sm89INS1_16FlashAttnFwdSm80INS1_25CollectiveMainloopFwdSm80ILi8ELi2ELb0EN4cute5tupleIJNS5_1CILi128EEENS7_ILi64EEENS7_ILi192EEEEEELi192ENS_10bfloat16_tEfNS_4arch4Sm80ELb0ELb0ELb0ELb1ELb0ELb1ELb1ELb1EEENS1_21CollectiveEpilogueFwdINS6_IJS8_SA_S9_EEENS6_IJNS7_ILi1EEESI_SI_EEESC_SE_Li256ELb1ELb1ELb1ELb0EEENS1_36VarlenDynamicPersistentTileSchedulerILi128ELi64ELi256ELi256ELb1ELb1ELb0ELb0ELb1ELb1EEEEEEEEEvNT_6ParamsE)
        /*0098*/ 	.word	0x00000004


	//----- nvinfo : EIATTR_FRAME_SIZE
	.align		4
.L_36:
        /*009c*/ 	.byte	0x04, 0x11
        /*009e*/ 	.short	(.L_38 - .L_37)
	.align		4
.L_37:
        /*00a0*/ 	.word	index@(_ZN7cutlass13device_kernelIN5flash19enable_sm80_to_sm89INS1_16FlashAttnFwdSm80INS1_25CollectiveMainloopFwdSm80ILi8ELi2ELb0EN4cute5tupleIJNS5_1CILi128EEENS7_ILi64EEENS7_ILi192EEEEEELi192ENS_10bfloat16_tEfNS_4arch4Sm80ELb0ELb0ELb0ELb1ELb0ELb1ELb1ELb1EEENS1_21CollectiveEpilogueFwdINS6_IJS8_SA_S9_EEENS6_IJNS7_ILi1EEESI_SI_EEESC_SE_Li256ELb1ELb1ELb1ELb0EEENS1_36VarlenDynamicPersistentTileSchedulerILi128ELi64ELi256ELi256ELb1ELb1ELb0ELb0ELb1ELb1EEEEEEEEEvNT_6ParamsE)
        /*00a4*/ 	.word	0x00000000


	//----- nvinfo : EIATTR_REGCOUNT
	.align		4
.L_38:
        /*00a8*/ 	.byte	0x04, 0x2f
        /*00aa*/ 	.short	(.L_40 - .L_39)
	.align		4
.L_39:
        /*00ac*/ 	.word	index@(_ZN7cutlass13device_kernelIN5flash19enable_sm80_to_sm89INS1_16FlashAttnFwdSm80INS1_25CollectiveMainloopFwdSm80ILi8ELi2ELb0EN4cute5tupleIJNS5_1CILi128EEENS7_ILi64EEENS7_ILi192EEEEEELi192ENS_10bfloat16_tEfNS_4arch4Sm80ELb0ELb0ELb0ELb1ELb0ELb0ELb1ELb1EEENS1_21CollectiveEpilogueFwdINS6_IJS8_SA_S9_EEENS6_IJNS7_ILi1EEESI_SI_EEESC_SE_Li256ELb1ELb1ELb1ELb0EEENS1_36VarlenDynamicPersistentTileSchedulerILi128ELi64ELi256ELi256ELb1ELb1ELb0ELb0ELb1ELb1EEEEEEEEEvNT_6ParamsE)
        /*00b0*/ 	.word	0x00000004


	//----- nvinfo : EIATTR_FRAME_SIZE
	.align		4
.L_40:
        /*00b4*/ 	.byte	0x04, 0x11
        /*00b6*/ 	.short	(.L_42 - .L_41)
	.align		4
.L_41:
        /*00b8*/ 	.word	index@(_ZN7cutlass13device_kernelIN5flash19enable_sm80_to_sm89INS1_16FlashAttnFwdSm80INS1_25CollectiveMainloopFwdSm80ILi8ELi2ELb0EN4cute5tupleIJNS5_1CILi128EEENS7_ILi64EEENS7_ILi192EEEEEELi192ENS_10bfloat16_tEfNS_4arch4Sm80ELb0ELb0ELb0ELb1ELb0ELb0ELb1ELb1EEENS1_21CollectiveEpilogueFwdINS6_IJS8_SA_S9_EEENS6_IJNS7_ILi1EEESI_SI_EEESC_SE_Li256ELb1ELb1ELb1ELb0EEENS1_36VarlenDynamicPersistentTileSchedulerILi128ELi64ELi256ELi256ELb1ELb1ELb0ELb0ELb1ELb1EEEEEEEEEvNT_6ParamsE)
        /*00bc*/ 	.word	0x00000000


	//----- nvinfo : EIATTR_REGCOUNT
	.align		4
.L_42:
        /*00c0*/ 	.byte	0x04, 0x2f
        /*00c2*/ 	.short	(.L_44 - .L_43)
	.align		4
.L_43:
        /*00c4*/ 	.word	index@(_ZN7cutlass13device_kernelIN5flash19enable_sm80_to_sm89INS1_16FlashAttnFwdSm80INS1_25CollectiveMainloopFwdSm80ILi8ELi2ELb1EN4cute5tupleIJNS5_1CILi128EEENS7_ILi96EEENS7_ILi192EEEEEELi192ENS_10bfloat16_tEfNS_4arch4Sm80ELb0ELb0ELb0ELb0ELb0ELb0ELb1ELb1EEENS1_21CollectiveEpilogueFwdINS6_IJS8_SA_S9_EEENS6_IJNS7_ILi1EEESI_SI_EEESC_SE_Li256ELb0ELb1ELb1ELb0EEENS1_19SingleTileSchedulerILb0ELb1ELb1ELi128EEEEEEEEEvNT_6ParamsE)
        /*00c8*/ 	.word	0x00000004


	//----- nvinfo : EIATTR_FRAME_SIZE
	.align		4
.L_44:
        /*00cc*/ 	.byte	0x04, 0x11
        /*00ce*/ 	.short	(.L_46 - .L_45)
	.align		4
.L_45:
        /*00d0*/ 	.word	index@(_ZN7cutlass13device_kernelIN5flash19enable_sm80_to_sm89INS1_16FlashAttnFwdSm80INS1_25CollectiveMainloopFwdSm80ILi8ELi2ELb1EN4cute5tupleIJNS5_1CILi128EEENS7_ILi96EEENS7_ILi192EEEEEELi192ENS_10bfloat16_tEfNS_4arch4Sm80ELb0ELb0ELb0ELb0ELb0ELb0ELb1ELb1EEENS1_21CollectiveEpilogueFwdINS6_IJS8_SA_S9_EEENS6_IJNS7_ILi1EEESI_SI_EEESC_SE_Li256ELb0ELb1ELb1ELb0EEENS1_19SingleTileSchedulerILb0ELb1ELb1ELi128EEEEEEEEEvNT_6ParamsE)
        /*00d4*/ 	.word	0x00000000


	//----- nvinfo : EIATTR_REGCOUNT
	.align		4
.L_46:
        /*00d8*/ 	.byte	0x04, 0x2f
        /*00da*/ 	.short	(.L_48 - .L_47)
	.align		4
.L_47:
        /*00dc*/ 	.word	index@(_ZN7cutlass13device_kernelIN5flash19enable_sm80_to_sm89INS1_16FlashAttnFwdSm80INS1_25CollectiveMainloopFwdSm80ILi8ELi1ELb0EN4cute5tupleIJNS5_1CILi128EEENS7_ILi64EEENS7_ILi192EEEEEELi192ENS_10bfloat16_tEfNS_4arch4Sm80ELb1ELb0ELb0ELb1ELb0ELb1ELb1ELb1EEENS1_21CollectiveEpilogueFwdINS6_IJS8_SA_S9_EEENS6_IJNS7_ILi1EEESI_SI_EEESC_SE_Li256ELb1ELb1ELb1ELb0EEENS1_36VarlenDynamicPersistentTileSchedulerILi128ELi64ELi256ELi256ELb1ELb1ELb0ELb1ELb1ELb1EEEEEEEEEvNT_6ParamsE)
        /*00e0*/ 	.word	0x00000004


	//----- nvinfo : EIATTR_FRAME_SIZE
	.align		4
.L_48:
        /*00e4*/ 	.byte	0x04, 0x11
        /*00e6*/ 	.short	(.L_50 - .L_49)
	.align		4
.L_49:
        /*00e8*/ 	.word	index@(_ZN7cutlass13device_kernelIN5flash19enable_sm80_to_sm89INS1_16FlashAttnFwdSm80INS1_25CollectiveMainloopFwdSm80ILi8ELi1ELb0EN4cute5tupleIJNS5_1CILi128EEENS7_ILi64EEENS7_ILi192EEEEEELi192ENS_10bfloat16_tEfNS_4arch4Sm80ELb1ELb0ELb0ELb1ELb0ELb1ELb1ELb1EEENS1_21CollectiveEpilogueFwdINS6_IJS8_SA_S9_EEENS6_IJNS7_ILi1EEESI_SI_EEESC_SE_Li256ELb1ELb1ELb1ELb0EEENS1_36VarlenDynamicPersistentTileSchedulerILi128ELi64ELi256ELi256ELb1ELb1ELb0ELb1ELb1ELb1EEEEEEEEEvNT_6ParamsE)
        /*00ec*/ 	.word	0x00000000


	//----- nvinfo : EIATTR_REGCOUNT
	.align		4
.L_50:
        /*00f0*/ 	.byte	0x04, 0x2f
        /*00f2*/ 	.short	(.L_52 - .L_51)
	.align		4
.L_51:
        /*00f4*/ 	.word	index@(_ZN7cutlass13device_kernelIN5flash19enable_sm80_to_sm89INS1_16FlashAttnFwdSm80INS1_25CollectiveMainloopFwdSm80ILi8ELi1ELb0EN4cute5tupleIJNS5_1CILi128EEENS7_ILi64EEENS7_ILi192EEEEEELi192ENS_10bfloat16_tEfNS_4arch4Sm80ELb1ELb0ELb0ELb1ELb0ELb0ELb1ELb1EEENS1_21CollectiveEpilogueFwdINS6_IJS8_SA_S9_EEENS6_IJNS7_ILi1EEESI_SI_EEESC_SE_Li256ELb1ELb1ELb1ELb0EEENS1_36VarlenDynamicPersistentTileSchedulerILi128ELi64ELi256ELi256ELb1ELb1ELb0ELb1ELb1ELb1EEEEEEEEEvNT_6ParamsE)
        /*00f8*/ 	.word	0x00000004


	//----- nvinfo : EIATTR_FRAME_SIZE
	.align		4
.L_52:
        /*00fc*/ 	.byte	0x04, 0x11
        /*00fe*/ 	.short	(.L_54 - .L_53)
	.align		4
.L_53:
        /*0100*/ 	.word	index@(_ZN7cutlass13device_kernelIN5flash19enable_sm80_to_sm89INS1_16FlashAttnFwdSm80INS1_25CollectiveMainloopFwdSm80ILi8ELi1ELb0EN4cute5tupleIJNS5_1CILi128EEENS7_ILi64EEENS7_ILi192EEEEEELi192ENS_10bfloat16_tEfNS_4arch4Sm80ELb1ELb0ELb0ELb1ELb0ELb0ELb1ELb1EEENS1_21CollectiveEpilogueFwdINS6_IJS8_SA_S9_EEENS6_IJNS7_ILi1EEESI_SI_EEESC_SE_Li256ELb1ELb1ELb1ELb0EEENS1_36VarlenDynamicPersistentTileSchedulerILi128ELi64ELi256ELi256ELb1ELb1ELb0ELb1ELb1ELb1EEEEEEEEEvNT_6ParamsE)
        /*0104*/ 	.word	0x00000000


	//----- nvinfo : EIATTR_REGCOUNT
	.align		4
.L_54:
        /*0108*/ 	.byte	0x04, 0x2f
        /*010a*/ 	.short	(.L_56 - .L_55)
	.align		4
.L_55:
        /*010c*/ 	.word	index@(_ZN7cutlass13device_kernelIN5flash19enable_sm80_to_sm89INS1_16FlashAttnFwdSm80INS1_25CollectiveMainloopFwdSm80ILi8ELi1ELb1EN4cute5tupleIJNS5_1CILi128EEENS7_ILi96EEENS7_ILi192EEEEEELi192ENS_10bfloat16_tEfNS_4arch4Sm80ELb1ELb0ELb0ELb0ELb0ELb0ELb1ELb1EEENS1_21CollectiveEpilogueFwdINS6_IJS8_SA_S9_EEENS6_IJNS7_ILi1EEESI_SI_EEESC_SE_Li256ELb0ELb1ELb1ELb0EEENS1_30DynamicPersistentTileSchedulerILi256ELi256ELb1ELb1ELb0EEEEEEEEEvNT_6ParamsE)
        /*0110*/ 	.word	0x00000004


	//----- nvinfo : EIATTR_FRAME_SIZE
	.align		4
.L_56:
        /*0114*/ 	.byte	0x04, 0x11
        /*0116*/ 	.short	(.L_58 - .L_57)
	.align		4
.L_57:
        /*0118*/ 	.word	index@(_ZN7cutlass13device_kernelIN5flash19enable_sm80_to_sm89INS1_16FlashAttnFwdSm80INS1_25CollectiveMainloopFwdSm80ILi8ELi1ELb1EN4cute5tupleIJNS5_1CILi128EEENS7_ILi96EEENS7_ILi192EEEEEELi192ENS_10bfloat16_tEfNS_4arch4Sm80ELb1ELb0ELb0ELb0ELb0ELb0ELb1ELb1EEENS1_21CollectiveEpilogueFwdINS6_IJS8_SA_S9_EEENS6_IJNS7_ILi1EEESI_SI_EEESC_SE_Li256ELb0ELb1ELb1ELb0EEENS1_30DynamicPersistentTileSchedulerILi256ELi256ELb1ELb1ELb0EEEEEEEEEvNT_6ParamsE)
        /*011c*/ 	.word	0x00000000


	//----- nvinfo : EIATTR_REGCOUNT
	.align		4
.L_58:
        /*0120*/ 	.byte	0x04, 0x2f
        /*0122*/ 	.short	(.L_60 - .L_59)
	.align		4
.L_59:
        /*0124*/ 	.word	index@(_ZN7cutlass13device_kernelIN5flash19enable_sm80_to_sm89INS1_16FlashAttnFwdSm80INS1_25CollectiveMainloopFwdSm80ILi8ELi1ELb0EN4cute5tupleIJNS5_1CILi128EEENS7_ILi64EEENS7_ILi192EEEEEELi192ENS_10bfloat16_tEfNS_4arch4Sm80ELb0ELb1ELb0ELb1ELb0ELb1ELb1ELb1EEENS1_21CollectiveEpilogueFwdINS6_IJS8_SA_S9_EEENS6_IJNS7_ILi1EEESI_SI_EEESC_SE_Li256ELb1ELb1ELb1ELb0EEENS1_36VarlenDynamicPersistentTileSchedulerILi128ELi64ELi256ELi256ELb1ELb1ELb0ELb1ELb0ELb1EEEEEEEEEvNT_6ParamsE)
        /*0128*/ 	.word	0x00000004


	//----- nvinfo : EIATTR_FRAME_SIZE
	.align		4
.L_60:
        /*012c*/ 	.byte	0x04, 0x11
        /*012e*/ 	.short	(.L_62 - .L_61)
	.align		4
.L_61:
        /*0130*/ 	.word	index@(_ZN7cutlass13device_kernelIN5flash19enable_sm80_to_sm89INS1_16FlashAttnFwdSm80INS1_25CollectiveMainloopFwdSm80ILi8ELi1ELb0EN4cute5tupleIJNS5_1CILi128EEENS7_ILi64EEENS7_ILi192EEEEEELi192ENS_10bfloat16_tEfNS_4arch4Sm80ELb0ELb1ELb0ELb1ELb0ELb1ELb1ELb1EEENS1_21CollectiveEpilogueFwdINS6_IJS8_SA_S9_EEENS6_IJNS7_ILi1EEESI_SI_EEESC_SE_Li256ELb1ELb1ELb1ELb0EEENS1_36VarlenDynamicPersistentTileSchedulerILi128ELi64ELi256ELi256ELb1ELb1ELb0ELb1ELb0ELb1EEEEEEEEEvNT_6ParamsE)
        /*0134*/ 	.word	0x00000000


	//----- nvinfo : EIATTR_REGCOUNT
	.align		4
.L_62:
        /*0138*/ 	.byte	0x04, 0x2f
        /*013a*/ 	.short	(.L_64 - .L_63)
	.align		4
.L_63:
        /*013c*/ 	.word	index@(_ZN7cutlass13device_kernelIN5flash19enable_sm80_to_sm89INS1_16FlashAttnFwdSm80INS1_25CollectiveMainloopFwdSm80ILi8ELi1ELb0EN4cute5tupleIJNS5_1CILi128EEENS7_ILi64EEENS7_ILi192EEEEEELi192ENS_10bfloat16_tEfNS_4arch4Sm80ELb0ELb1ELb0ELb1ELb0ELb0ELb1ELb1EEENS1_21CollectiveEpilogueFwdINS6_IJS8_SA_S9_EEENS6_IJNS7_ILi1EEESI_SI_EEESC_SE_Li256ELb1ELb1ELb1ELb0EEENS1_36VarlenDynamicPersistentTileSchedulerILi128ELi64ELi256ELi256ELb1ELb1ELb0ELb1ELb0ELb1EEEEEEEEEvNT_6ParamsE)
        /*0140*/ 	.word	0x00000004


	//----- nvinfo : EIATTR_FRAME_SIZE
	.align		4
.L_64:
        /*0144*/ 	.byte	0x04, 0x11
        /*0146*/ 	.short	(.L_66 - .L_65)
	.align		4
.L_65:
        /*0148*/ 	.word	index@(_ZN7cutlass13device_kernelIN5flash19enable_sm80_to_sm89INS1_16FlashAttnFwdSm80INS1_25CollectiveMainloopFwdSm80ILi8ELi1ELb0EN4cute5tupleIJNS5_1CILi128EEENS7_ILi64EEENS7_ILi192EEEEEELi192ENS_10bfloat16_tEfNS_4arch4Sm80ELb0ELb1ELb0ELb1ELb0ELb0ELb1ELb1EEENS1_21CollectiveEpilogueFwdINS6_IJS8_SA_S9_EEENS6_IJNS7_ILi1EEESI_SI_EEESC_SE_Li256ELb1ELb1ELb1ELb0EEENS1_36VarlenDynamicPersistentTileSchedulerILi128ELi64ELi256ELi256ELb1ELb1ELb0ELb1ELb0ELb1EEEEEEEEEvNT_6ParamsE)
        /*014c*/ 	.word	0x00000000


	//----- nvinfo : EIATTR_REGCOUNT
	.align		4
.L_66:
        /*0150*/ 	.byte	0x04, 0x2f
        /*0152*/ 	.short	(.L_68 - .L_67)
	.align		4
.L_67:
        /*0154*/ 	.word	index@(_ZN7cutlass13device_kernelIN5flash19enable_sm80_to_sm89INS1_16FlashAttnFwdSm80INS1_25CollectiveMainloopFwdSm80ILi8ELi1ELb0EN4cute5tupleIJNS5_1CILi128EEENS7_ILi64EEENS7_ILi192EEEEEELi192ENS_10bfloat16_tEfNS_4arch4Sm80ELb0ELb1ELb0ELb0ELb0ELb0ELb1ELb1EEENS1_21CollectiveEpilogueFwdINS6_IJS8_SA_S9_EEENS6_IJNS7_ILi1EEESI_SI_EEESC_SE_Li256ELb0ELb1ELb1ELb0EEENS1_19SingleTileSchedulerILb0ELb1ELb1ELi128EEEEEEEEEvNT_6ParamsE)
        /*0158*/ 	.word	0x00000004


	//----- nvinfo : EIATTR_FRAME_SIZE
	.align		4
.L_68:
        /*015c*/ 	.byte	0x04, 0x11
        /*015e*/ 	.short	(.L_70 - .L_69)
	.align		4
.L_69:
        /*0160*/ 	.word	index@(_ZN7cutlass13device_kernelIN5flash19enable_sm80_to_sm89INS1_16FlashAttnFwdSm80INS1_25CollectiveMainloopFwdSm80ILi8ELi1ELb0EN4cute5tupleIJNS5_1CILi128EEENS7_ILi64EEENS7_ILi192EEEEEELi192ENS_10bfloat16_tEfNS_4arch4Sm80ELb0ELb1ELb0ELb0ELb0ELb0ELb1ELb1EEENS1_21CollectiveEpilogueFwdINS6_IJS8_SA_S9_EEENS6_IJNS7_ILi1EEESI_SI_EEESC_SE_Li256ELb0ELb1ELb1ELb0EEENS1_19SingleTileSchedulerILb0ELb1ELb1ELi128EEEEEEEEEvNT_6ParamsE)
        /*0164*/ 	.word	0x00000000


	//----- nvinfo : EIATTR_REGCOUNT
	.align		4
.L_70:
        /*0168*/ 	.byte	0x04, 0x2f
        /*016a*/ 	.short	(.L_72 - .L_71)
	.align		4
.L_71:
        /*016c*/ 	.word	index@(_ZN7cutlass13device_kernelIN5flash19enable_sm80_to_sm89INS1_16FlashAttnFwdSm80INS1_25CollectiveMainloopFwdSm80ILi8ELi1ELb0EN4cute5tupleIJNS5_1CILi128EEENS7_ILi64EEENS7_ILi192EEEEEELi192ENS_10bfloat16_tEfNS_4arch4Sm80ELb0ELb0ELb0ELb1ELb0ELb1ELb1ELb1EEENS1_21CollectiveEpilogueFwdINS6_IJS8_SA_S9_EEENS6_IJNS7_ILi1EEESI_SI_EEESC_SE_Li256ELb1ELb1ELb1ELb0EEENS1_36VarlenDynamicPersistentTileSchedulerILi128ELi64ELi256ELi256ELb1ELb1ELb0ELb0ELb1ELb1EEEEEEEEEvNT_6ParamsE)
        /*0170*/ 	.word	0x00000004


	//----- nvinfo : EIATTR_FRAME_SIZE
	.align		4
.L_72:
        /*0174*/ 	.byte	0x04, 0x11
        /*0176*/ 	.short	(.L_74 - .L_73)
	.align		4
.L_73:
        /*0178*/ 	.word	index@(_ZN7cutlass13device_kernelIN5flash19enable_sm80_to_sm89INS1_16FlashAttnFwdSm80INS1_25CollectiveMainloopFwdSm80ILi8ELi1ELb0EN4cute5tupleIJNS5_1CILi128EEENS7_ILi64EEENS7_ILi192EEEEEELi192ENS_10bfloat16_tEfNS_4arch4Sm80ELb0ELb0ELb0ELb1ELb0ELb1ELb1ELb1EEENS1_21CollectiveEpilogueFwdINS6_IJS8_SA_S9_EEENS6_IJNS7_ILi1EEESI_SI_EEESC_SE_Li256ELb1ELb1ELb1ELb0EEENS1_36VarlenDynamicPersistentTileSchedulerILi128ELi64ELi256ELi256ELb1ELb1ELb0ELb0ELb1ELb1EEEEEEEEEvNT_6ParamsE)
        /*017c*/ 	.word	0x00000000


	//----- nvinfo : EIATTR_REGCOUNT
	.align		4
.L_74:
        /*0180*/ 	.byte	0x04, 0x2f
        /*0182*/ 	.short	(.L_76 - .L_75)
	.align		4
.L_75:
        /*0184*/ 	.word	index@(_ZN7cutlass13device_kernelIN5flash19enable_sm80_to_sm89INS1_16FlashAttnFwdSm80INS1_25CollectiveMainloopFwdSm80ILi8ELi1ELb0EN4cute5tupleIJNS5_1CILi128EEENS7_ILi64EEENS7_ILi192EEEEEELi192ENS_10bfloat16_tEfNS_4arch4Sm80ELb0ELb0ELb0ELb1ELb0ELb0ELb1ELb1EEENS1_21CollectiveEpilogueFwdINS6_IJS8_SA_S9_EEENS6_IJNS7_ILi1EEESI_SI_EEESC_SE_Li256ELb1ELb1ELb1ELb0EEENS1_36VarlenDynamicPersistentTileSchedulerILi128ELi64ELi256ELi256ELb1ELb1ELb0ELb0ELb1ELb1EEEEEEEEEvNT_6ParamsE)
        /*0188*/ 	.word	0x00000004


	//----- nvinfo : EIATTR_FRAME_SIZE
	.align		4
.L_76:
        /*018c*/ 	.byte	0x04, 0x11
        /*018e*/ 	.short	(.L_78 - .L_77)
	.align		4
.L_77:
        /*0190*/ 	.word	index@(_ZN7cutlass13device_kernelIN5flash19enable_sm80_to_sm89INS1_16FlashAttnFwdSm80INS1_25CollectiveMainloopFwdSm80ILi8ELi1ELb0EN4cute5tupleIJNS5_1CILi128EEENS7_ILi64EEENS7_ILi192EEEEEELi192ENS_10bfloat16_tEfNS_4arch4Sm80ELb0ELb0ELb0ELb1ELb0ELb0ELb1ELb1EEENS1_21CollectiveEpilogueFwdINS6_IJS8_SA_S9_EEENS6_IJNS7_ILi1EEESI_SI_EEESC_SE_Li256ELb1ELb1ELb1ELb0EEENS1_36VarlenDynamicPersistentTileSchedulerILi128ELi64ELi256ELi256ELb1ELb1ELb0ELb0ELb1ELb1EEEEEEEEEvNT_6ParamsE)
        /*0194*/ 	.word	0x00000000


	//----- nvinfo : EIATTR_REGCOUNT
	.align		4
.L_78:
        /*0198*/ 	.byte	0x04, 0x2f
        /*019a*/ 	.short	(.L_80 - .L_79)
	.align		4
.L_79:
        /*019c*/ 	.word	index@(_ZN7cutlass13device_kernelIN5flash19enable_sm80_to_sm89INS1_16FlashAttnFwdSm80INS1_25CollectiveMainloopFwdSm80ILi8ELi1ELb1EN4cute5tupleIJNS5_1CILi128EEENS7_ILi96EEENS7_ILi192EEEEEELi192ENS_10bfloat16_tEfNS_4arch4Sm80ELb0ELb0ELb0ELb0ELb0ELb0ELb1ELb1EEENS1_21CollectiveEpilogueFwdINS6_IJS8_SA_S9_EEENS6_IJNS7_ILi1EEESI_SI_EEESC_SE_Li256ELb0ELb1ELb1ELb0EEENS1_19SingleTileSchedulerILb0ELb1ELb1ELi128EEEEEEEEEvNT_6ParamsE)
        /*01a0*/ 	.word	0x00000004


	//----- nvinfo : EIATTR_FRAME_SIZE
	.align		4
.L_80:
        /*01a4*/ 	.byte	0x04, 0x11
        /*01a6*/ 	.short	(.L_82 - .L_81)
	.align		4
.L_81:
        /*01a8*/ 	.word	index@(_ZN7cutlass13device_kernelIN5flash19enable_sm80_to_sm89INS1_16FlashAttnFwdSm80INS1_25CollectiveMainloopFwdSm80ILi8ELi1ELb1EN4cute5tupleIJNS5_1CILi128EEENS7_ILi96EEENS7_ILi192EEEEEELi192ENS_10bfloat16_tEfNS_4arch4Sm80ELb0ELb0ELb0ELb0ELb0ELb0ELb1ELb1EEENS1_21CollectiveEpilogueFwdINS6_IJS8_SA_S9_EEENS6_IJNS7_ILi1EEESI_SI_EEESC_SE_Li256ELb0ELb1ELb1ELb0EEENS1_19SingleTileSchedulerILb0ELb1ELb1ELi128EEEEEEEEEvNT_6ParamsE)
        /*01ac*/ 	.word	0x00000000


	//----- nvinfo : EIATTR_REGCOUNT
	.align		4
.L_82:
        /*01b0*/ 	.byte	0x04, 0x2f
        /*01b2*/ 	.short	(.L_84 - .L_83)
	.align		4
.L_83:
        /*01b4*/ 	.word	index@(_ZN7cutlass13device_kernelIN5flash19enable_sm80_to_sm89INS1_16FlashAttnFwdSm80INS1_25CollectiveMainloopFwdSm80ILi8ELi2ELb0EN4cute5tupleIJNS5_1CILi128EEENS7_ILi64EEENS7_ILi192EEEEEELi192ENS_10bfloat16_tEfNS_4arch4Sm80ELb1ELb0ELb1ELb1ELb0ELb1ELb1ELb1EEENS1_21CollectiveEpilogueFwdINS6_IJS8_SA_S9_EEENS6_IJNS7_ILi1EEESI_SI_EEESC_SE_Li256ELb1ELb1ELb1ELb0EEENS1_36VarlenDynamicPersistentTileSchedulerILi128ELi64ELi256ELi256ELb1ELb1ELb0ELb1ELb1ELb1EEEEEEEEEvNT_6ParamsE)
        /*01b8*/ 	.word	0x00000004


	//----- nvinfo : EIATTR_FRAME_SIZE
	.align		4
.L_84:
        /*01bc*/ 	.byte	0x04, 0x11
        /*01be*/ 	.short	(.L_86 - .L_85)
	.align		4
.L_85:
        /*01c0*/ 	.word	index@(_ZN7cutlass13device_kernelIN5flash19enable_sm80_to_sm89INS1_16FlashAttnFwdSm80INS1_25CollectiveMainloopFwdSm80ILi8ELi2ELb0EN4cute5tupleIJNS5_1CILi128EEENS7_ILi64EEENS7_ILi192EEEEEELi192ENS_10bfloat16_tEfNS_4arch4Sm80ELb1ELb0ELb1ELb1ELb0ELb1ELb1ELb1EEENS1_21CollectiveEpilogueFwdINS6_IJS8_SA_S9_EEENS6_IJNS7_ILi1EEESI_SI_EEESC_SE_Li256ELb1ELb1ELb1ELb0EEENS1_36VarlenDynamicPersistentTileSchedulerILi128ELi64ELi256ELi256ELb1ELb1ELb0ELb1ELb1ELb1EEEEEEEEEvNT_6ParamsE)
        /*01c4*/ 	.word	0x00000000


	//----- nvinfo : EIATTR_REGCOUNT
	.align		4
.L_86:
        /*01c8*/ 	.byte	0x04, 0x2f
        /*01ca*/ 	.short	(.L_88 - .L_87)
	.align		4
.L_87:
        /*01cc*/ 	.word	index@(_ZN7cutlass13device_kernelIN5flash19enable_sm80_to_sm89INS1_16FlashAttnFwdSm80INS1_25CollectiveMainloopFwdSm80ILi8ELi2ELb0EN4cute5tupleIJNS5_1CILi128EEENS7_ILi64EEENS7_ILi192EEEEEELi192ENS_10bfloat16_tEfNS_4arch4Sm80ELb1ELb0ELb1ELb1ELb0ELb0ELb1ELb1EEENS1_21CollectiveEpilogueFwdINS6_IJS8_SA_S9_EEENS6_IJNS7_ILi1EEESI_SI_EEESC_SE_Li256ELb1ELb1ELb1ELb0EEENS1_36VarlenDynamicPersistentTileSchedulerILi128ELi64ELi256ELi256ELb1ELb1ELb0ELb1ELb1ELb1EEEEEEEEEvNT_6ParamsE)
        /*01d0*/ 	.word	0x00000004


	//----- nvinfo : EIATTR_FRAME_SIZE
	.align		4
.L_88:
        /*01d4*/ 	.byte	0x04, 0x11
        /*01d6*/ 	.short	(.L_90 - .L_89)
	.align		4
.L_89:
        /*01d8*/ 	.word	index@(_ZN7cutlass13device_kernelIN5flash19enable_sm80_to_sm89INS1_16FlashAttnFwdSm80INS1_25CollectiveMainloopFwdSm80ILi8ELi2ELb0EN4cute5tupleIJNS5_1CILi128EEENS7_ILi64EEENS7_ILi192EEEEEELi192ENS_10bfloat16_tEfNS_4arch4Sm80ELb1ELb0ELb1ELb1ELb0ELb0ELb1ELb1EEENS1_21CollectiveEpilogueFwdINS6_IJS8_SA_S9_EEENS6_IJNS7_ILi1EEESI_SI_EEESC_SE_Li256ELb1ELb1ELb1ELb0EEENS1_36VarlenDynamicPersistentTileSchedulerILi128ELi64ELi256ELi256ELb1ELb1ELb0ELb1ELb1ELb1EEEEEEEEEvNT_6ParamsE)
        /*01dc*/ 	.word	0x00000000


	//----- nvinfo : EIATTR_REGCOUNT
	.align		4
.L_90:
        /*01e0*/ 	.byte	0x04, 0x2f
        /*01e2*/ 	.short	(.L_92 - .L_91)
	.align		4
.L_91:
        /*01e4*/ 	.word	index@(_ZN7cutlass13device_kernelIN5flash19enable_sm80_to_sm89INS1_16FlashAttnFwdSm80INS1_25CollectiveMainloopFwdSm80ILi8ELi2ELb1EN4cute5tupleIJNS5_1CILi128EEENS7_ILi96EEENS7_ILi192EEEEEELi192ENS_10bfloat16_tEfNS_4arch4Sm80ELb1ELb0ELb1ELb0ELb0ELb0ELb1ELb1EEENS1_21CollectiveEpilogueFwdINS6_IJS8_SA_S9_EEENS6_IJNS7_ILi1EEESI_SI_EEESC_SE_Li256ELb0ELb1ELb1ELb0EEENS1_30DynamicPersistentTileSchedulerILi256ELi256ELb1ELb1ELb0EEEEEEEEEvNT_6ParamsE)
        /*01e8*/ 	.word	0x00000004


	//----- nvinfo : EIATTR_FRAME_SIZE
	.align		4
.L_92:
        /*01ec*/ 	.byte	0x04, 0x11
        /*01ee*/ 	.short	(.L_94 - .L_93)
	.align		4
.L_93:
        /*01f0*/ 	.word	index@(_ZN7cutlass13device_kernelIN5flash19enable_sm80_to_sm89INS1_16FlashAttnFwdSm80INS1_25CollectiveMainloopFwdSm80ILi8ELi2ELb1EN4cute5tupleIJNS5_1CILi128EEENS7_ILi96EEENS7_ILi192EEEEEELi192ENS_10bfloat16_tEfNS_4arch4Sm80ELb1ELb0ELb1ELb0ELb0ELb0ELb1ELb1EEENS1_21CollectiveEpilogueFwdINS6_IJS8_SA_S9_EEENS6_IJNS7_ILi1EEESI_SI_EEESC_SE_Li256ELb0ELb1ELb1ELb0EEENS1_30DynamicPersistentTileSchedulerILi256ELi256ELb1ELb1ELb0EEEEEEEEEvNT_6ParamsE)
        /*01f4*/ 	.word	0x00000000


	//----- nvinfo : EIATTR_REGCOUNT
	.align		4
.L_94:
        /*01f8*/ 	.byte	0x04, 0x2f
        /*01fa*/ 	.short	(.L_96 - .L_95)
	.align		4
.L_95:
        /*01fc*/ 	.word	index@(_ZN7cutlass13device_kernelIN5flash19enable_sm80_to_sm89INS1_16FlashAttnFwdSm80INS1_25CollectiveMainloopFwdSm80ILi8ELi2ELb0EN4cute5tupleIJNS5_1CILi128EEENS7_ILi64EEENS7_ILi192EEEEEELi192ENS_10bfloat16_tEfNS_4arch4Sm80ELb0ELb1ELb1ELb1ELb0ELb1ELb1ELb1EEENS1_21CollectiveEpilogueFwdINS6_IJS8_SA_S9_EEENS6_IJNS7_ILi1EEESI_SI_EEESC_SE_Li256ELb1ELb1ELb1ELb0EEENS1_36VarlenDynamicPersistentTileSchedulerILi128ELi64ELi256ELi256ELb1ELb1ELb0ELb1ELb0ELb1EEEEEEEEEvNT_6ParamsE)
        /*0200*/ 	.word	0x00000004


	//----- nvinfo : EIATTR_FRAME_SIZE
	.align		4
.L_96:
        /*0204*/ 	.byte	0x04, 0x11
        /*0206*/ 	.short	(.L_98 - .L_97)
	.align		4
.L_97:
        /*0208*/ 	.word	index@(_ZN7cutlass13device_kernelIN5flash19enable_sm80_to_sm89INS1_16FlashAttnFwdSm80INS1_25CollectiveMainloopFwdSm80ILi8ELi2ELb0EN4cute5tupleIJNS5_1CILi128EEENS7_ILi64EEENS7_ILi192EEEEEELi192ENS_10bfloat16_tEfNS_4arch4Sm80ELb0ELb1ELb1ELb1ELb0ELb1ELb1ELb1EEENS1_21CollectiveEpilogueFwdINS6_IJS8_SA_S9_EEENS6_IJNS7_ILi1EEESI_SI_EEESC_SE_Li256ELb1ELb1ELb1ELb0EEENS1_36VarlenDynamicPersistentTileSchedulerILi128ELi64ELi256ELi256ELb1ELb1ELb0ELb1ELb0ELb1EEEEEEEEEvNT_6ParamsE)
        /*020c*/ 	.word	0x00000000


	//----- nvinfo : EIATTR_REGCOUNT
	.align		4
.L_98:
        /*0210*/ 	.byte	0x04, 0x2f
        /*0212*/ 	.short	(.L_100 - .L_99)
	.align		4
.L_99:
        /*0214*/ 	.word	index@(_ZN7cutlass13device_kernelIN5flash19enable_sm80_to_sm89INS1_16FlashAttnFwdSm80INS1_25CollectiveMainloopFwdSm80ILi8ELi2ELb0EN4cute5tupleIJNS5_1CILi128EEENS7_ILi64EEENS7_ILi192EEEEEELi192ENS_10bfloat16_tEfNS_4arch4Sm80ELb0ELb1ELb1ELb1ELb0ELb0ELb1ELb1EEENS1_21CollectiveEpilogueFwdINS6_IJS8_SA_S9_EEENS6_IJNS7_ILi1EEESI_SI_EEESC_SE_Li256ELb1ELb1ELb1ELb0EEENS1_36VarlenDynamicPersistentTileSchedulerILi128ELi64ELi256ELi256ELb1ELb1ELb0ELb1ELb0ELb1EEEEEEEEEvNT_6ParamsE)
        /*0218*/ 	.word	0x00000004


	//----- nvinfo : EIATTR_FRAME_SIZE
	.align		4
.L_100:
        /*021c*/ 	.byte	0x04, 0x11
        /*021e*/ 	.short	(.L_102 - .L_101)
	.align		4
.L_101:
        /*0220*/ 	.word	index@(_ZN7cutlass13device_kernelIN5flash19enable_sm80_to_sm89INS1_16FlashAttnFwdSm80INS1_25CollectiveMainloopFwdSm80ILi8ELi2ELb0EN4cute5tupleIJNS5_1CILi128EEENS7_ILi64EEENS7_ILi192EEEEEELi192ENS_10bfloat16_tEfNS_4arch4Sm80ELb0ELb1ELb1ELb1ELb0ELb0ELb1ELb1EEENS1_21CollectiveEpilogueFwdINS6_IJS8_SA_S9_EEENS6_IJNS7_ILi1EEESI_SI_EEESC_SE_Li256ELb1ELb1ELb1ELb0EEENS1_36VarlenDynamicPersistentTileSchedulerILi128ELi64ELi256ELi256ELb1ELb1ELb0ELb1ELb0ELb1EEEEEEEEEvNT_6ParamsE)
        /*0224*/ 	.word	0x00000000


	//----- nvinfo : EIATTR_REGCOUNT
	.align		4
.L_102:
        /*0228*/ 	.byte	0x04, 0x2f
        /*022a*/ 	.short	(.L_104 - .L_103)
	.align		4
.L_103:
        /*022c*/ 	.word	index@(_ZN7cutlass13device_kernelIN5flash19enable_sm80_to_sm89INS1_16FlashAttnFwdSm80INS1_25CollectiveMainloopFwdSm80ILi8ELi2ELb0EN4cute5tupleIJNS5_1CILi128EEENS7_ILi64EEENS7_ILi192EEEEEELi192ENS_10bfloat16_tEfNS_4arch4Sm80ELb0ELb1ELb1ELb0ELb0ELb0ELb1ELb1EEENS1_21CollectiveEpilogueFwdINS6_IJS8_SA_S9_EEENS6_IJNS7_ILi1EEESI_SI_EEESC_SE_Li256ELb0ELb1ELb1ELb0EEENS1_19SingleTileSchedulerILb0ELb1ELb1ELi128EEEEEEEEEvNT_6ParamsE)
        /*0230*/ 	.word	0x00000004


	//----- nvinfo : EIATTR_FRAME_SIZE
	.align		4
.L_104:
        /*0234*/ 	.byte	0x04, 0x11
        /*0236*/ 	.short	(.L_106 - .L_105)
	.align		4
.L_105:
        /*0238*/ 	.word	index@(_ZN7cutlass13device_kernelIN5flash19enable_sm80_to_sm89INS1_16FlashAttnFwdSm80INS1_25CollectiveMainloopFwdSm80ILi8ELi2ELb0EN4cute5tupleIJNS5_1CILi128EEENS7_ILi64EEENS7_ILi192EEEEEELi192ENS_10bfloat16_tEfNS_4arch4Sm80ELb0ELb1ELb1ELb0ELb0ELb0ELb1ELb1EEENS1_21CollectiveEpilogueFwdINS6_IJS8_SA_S9_EEENS6_IJNS7_ILi1EEESI_SI_EEESC_SE_Li256ELb0ELb1ELb1ELb0EEENS1_19SingleTileSchedulerILb0ELb1ELb1ELi128EEEEEEEEEvNT_6ParamsE)
        /*023c*/ 	.word	0x00000000


	//----- nvinfo : EIATTR_REGCOUNT
	.align		4
.L_106:
        /*0240*/ 	.byte	0x04, 0x2f
        /*0242*/ 	.short	(.L_108 - .L_107)
	.align		4
.L_107:
        /*0244*/ 	.word	index@(_ZN7cutlass13device_kernelIN5flash19enable_sm80_to_sm89INS1_16FlashAttnFwdSm80INS1_25CollectiveMainloopFwdSm80ILi8ELi2ELb0EN4cute5tupleIJNS5_1CILi128EEENS7_ILi64EEENS7_ILi192EEEEEELi192ENS_10bfloat16_tEfNS_4arch4Sm80ELb0ELb0ELb1ELb1ELb0ELb1ELb1ELb1EEENS1_21CollectiveEpilogueFwdINS6_IJS8_SA_S9_EEENS6_IJNS7_ILi1EEESI_SI_EEESC_SE_Li256ELb1ELb1ELb1ELb0EEENS1_36VarlenDynamicPersistentTileSchedulerILi128ELi64ELi256ELi256ELb1ELb1ELb0ELb0ELb1ELb1EEEEEEEEEvNT_6ParamsE)
        /*0248*/ 	.word	0x00000004


	//----- nvinfo : EIATTR_FRAME_SIZE
	.align		4
.L_108:
        /*024c*/ 	.byte	0x04, 0x11
        /*024e*/ 	.short	(.L_110 - .L_109)
	.align		4
.L_109:
        /*0250*/ 	.word	index@(_ZN7cutlass13device_kernelIN5flash19enable_sm80_to_sm89INS1_16FlashAttnFwdSm80INS1_25CollectiveMainloopFwdSm80ILi8ELi2ELb0EN4cute5tupleIJNS5_1CILi128EEENS7_ILi64EEENS7_ILi192EEEEEELi192ENS_10bfloat16_tEfNS_4arch4Sm80ELb0ELb0ELb1ELb1ELb0ELb1ELb1ELb1EEENS1_21CollectiveEpilogueFwdINS6_IJS8_SA_S9_EEENS6_IJNS7_ILi1EEESI_SI_EEESC_SE_Li256ELb1ELb1ELb1ELb0EEENS1_36VarlenDynamicPersistentTileSchedulerILi128ELi64ELi256ELi256ELb1ELb1ELb0ELb0ELb1ELb1EEEEEEEEEvNT_6ParamsE)
        /*0254*/ 	.word	0x00000000


	//----- nvinfo : EIATTR_REGCOUNT
	.align		4
.L_110:
        /*0258*/ 	.byte	0x04, 0x2f
        /*025a*/ 	.short	(.L_112 - .L_111)
	.align		4
.L_111:
        /*025c*/ 	.word	index@(_ZN7cutlass13device_kernelIN5flash19enable_sm80_to_sm89INS1_16FlashAttnFwdSm80INS1_25CollectiveMainloopFwdSm80ILi8ELi2ELb0EN4cute5tupleIJNS5_1CILi128EEENS7_ILi64EEENS7_ILi192EEEEEELi192ENS_10bfloat16_tEfNS_4arch4Sm80ELb0ELb0ELb1ELb1ELb0ELb0ELb1ELb1EEENS1_21CollectiveEpilogueFwdINS6_IJS8_SA_S9_EEENS6_IJNS7_ILi1EEESI_SI_EEESC_SE_Li256ELb1ELb1ELb1ELb0EEENS1_36VarlenDynamicPersistentTileSchedulerILi128ELi64ELi256ELi256ELb1ELb1ELb0ELb0ELb1ELb1EEEEEEEEEvNT_6ParamsE)
        /*0260*/ 	.word	0x00000004


	//----- nvinfo : EIATTR_FRAME_SIZE
	.align		4
.L_112:
        /*0264*/ 	.byte	0x04, 0x11
        /*0266*/ 	.short	(.L_114 - .L_113)
	.align		4
.L_113:
        /*0268*/ 	.word	index@(_ZN7cutlass13device_kernelIN5flash19enable_sm80_to_sm89INS1_16FlashAttnFwdSm80INS1_25CollectiveMainloopFwdSm80ILi8ELi2ELb0EN4cute5tupleIJNS5_1CILi128EEENS7_ILi64EEENS7_ILi192EEEEEELi192ENS_10bfloat16_tEfNS_4arch4Sm80ELb0ELb0ELb1ELb1ELb0ELb0ELb1ELb1EEENS1_21CollectiveEpilogueFwdINS6_IJS8_SA_S9_EEENS6_IJNS7_ILi1EEESI_SI_EEESC_SE_Li256ELb1ELb1ELb1ELb0EEENS1_36VarlenDynamicPersistentTileSchedulerILi128ELi64ELi256ELi256ELb1ELb1ELb0ELb0ELb1ELb1EEEEEEEEEvNT_6ParamsE)
        /*026c*/ 	.word	0x00000000


	//----- nvinfo : EIATTR_REGCOUNT
	.align		4
.L_114:
        /*0270*/ 	.byte	0x04, 0x2f
        /*0272*/ 	.short	(.L_116 - .L_115)
	.align		4
.L_115:
        /*0274*/ 	.word	index@(_ZN7cutlass13device_kernelIN5flash19enable_sm80_to_sm89INS1_16FlashAttnFwdSm80INS1_25CollectiveMainloopFwdSm80ILi8ELi2ELb1EN4cute5tupleIJNS5_1CILi128EEENS7_ILi96EEENS7_ILi192EEEEEELi192ENS_10bfloat16_tEfNS_4arch4Sm80ELb0ELb0ELb1ELb0ELb0ELb0ELb1ELb1EEENS1_21CollectiveEpilogueFwdINS6_IJS8_SA_S9_EEENS6_IJNS7_ILi1EEESI_SI_EEESC_SE_Li256ELb0ELb1ELb1ELb0EEENS1_19SingleTileSchedulerILb0ELb1ELb1ELi128EEEEEEEEEvNT_6ParamsE)
        /*0278*/ 	.word	0x00000004


	//----- nvinfo : EIATTR_FRAME_SIZE
	.align		4
.L_116:
        /*027c*/ 	.byte	0x04, 0x11
        /*027e*/ 	.short	(.L_118 - .L_117)
	.align		4
.L_117:
        /*0280*/ 	.word	index@(_ZN7cutlass13device_kernelIN5flash19enable_sm80_to_sm89INS1_16FlashAttnFwdSm80INS1_25CollectiveMainloopFwdSm80ILi8ELi2ELb1EN4cute5tupleIJNS5_1CILi128EEENS7_ILi96EEENS7_ILi192EEEEEELi192ENS_10bfloat16_tEfNS_4arch4Sm80ELb0ELb0ELb1ELb0ELb0ELb0ELb1ELb1EEENS1_21CollectiveEpilogueFwdINS6_IJS8_SA_S9_EEENS6_IJNS7_ILi1EEESI_SI_EEESC_SE_Li256ELb0ELb1ELb1ELb0EEENS1_19SingleTileSchedulerILb0ELb1ELb1ELi128EEEEEEEEEvNT_6ParamsE)
        /*0284*/ 	.word	0x00000000


	//----- nvinfo : EIATTR_REGCOUNT
	.align		4
.L_118:
        /*0288*/ 	.byte	0x04, 0x2f
        /*028a*/ 	.short	(.L_120 - .L_119)
	.align		4
.L_119:
        /*028c*/ 	.word	index@(_ZN7cutlass13device_kernelIN5flash19enable_sm80_to_sm89INS1_16FlashAttnFwdSm80INS1_25CollectiveMainloopFwdSm80ILi8ELi1ELb0EN4cute5tupleIJNS5_1CILi128EEENS7_ILi64EEENS7_ILi192EEEEEELi192ENS_10bfloat16_tEfNS_4arch4Sm80ELb1ELb0ELb1ELb1ELb0ELb1ELb1ELb1EEENS1_21CollectiveEpilogueFwdINS6_IJS8_SA_S9_EEENS6_IJNS7_ILi1EEESI_SI_EEESC_SE_Li256ELb1ELb1ELb1ELb0EEENS1_36VarlenDynamicPersistentTileSchedulerILi128ELi64ELi256ELi256ELb1ELb1ELb0ELb1ELb1ELb1EEEEEEEEEvNT_6ParamsE)
        /*0290*/ 	.word	0x00000004


	//----- nvinfo : EIATTR_FRAME_SIZE
	.align		4
.L_120:
        /*0294*/ 	.byte	0x04, 0x11
        /*0296*/ 	.short	(.L_122 - .L_121)
	.align		4
.L_121:
        /*0298*/ 	.word	index@(_ZN7cutlass13device_kernelIN5flash19enable_sm80_to_sm89INS1_16FlashAttnFwdSm80INS1_25CollectiveMainloopFwdSm80ILi8ELi1ELb0EN4cute5tupleIJNS5_1CILi128EEENS7_ILi64EEENS7_ILi192EEEEEELi192ENS_10bfloat16_tEfNS_4arch4Sm80ELb1ELb0ELb1ELb1ELb0ELb1ELb1ELb1EEENS1_21CollectiveEpilogueFwdINS6_IJS8_SA_S9_EEENS6_IJNS7_ILi1EEESI_SI_EEESC_SE_Li256ELb1ELb1ELb1ELb0EEENS1_36VarlenDynamicPersistentTileSchedulerILi128ELi64ELi256ELi256ELb1ELb1ELb0ELb1ELb1ELb1EEEEEEEEEvNT_6ParamsE)
        /*029c*/ 	.word	0x00000000


	//----- nvinfo : EIATTR_REGCOUNT
	.align		4
.L_122:
        /*02a0*/ 	.byte	0x04, 0x2f
        /*02a2*/ 	.short	(.L_124 - .L_123)
	.align		4
.L_123:
        /*02a4*/ 	.word	index@(_ZN7cutlass13device_kernelIN5flash19enable_sm80_to_sm89INS1_16FlashAttnFwdSm80INS1_25CollectiveMainloopFwdSm80ILi8ELi1ELb0EN4cute5tupleIJNS5_1CILi128EEENS7_ILi64EEENS7_ILi192EEEEEELi192ENS_10bfloat16_tEfNS_4arch4Sm80ELb1ELb0ELb1ELb1ELb0ELb0ELb1ELb1EEENS1_21CollectiveEpilogueFwdINS6_IJS8_SA_S9_EEENS6_IJNS7_ILi1EEESI_SI_EEESC_SE_Li256ELb1ELb1ELb1ELb0EEENS1_36VarlenDynamicPersistentTileSchedulerILi128ELi64ELi256ELi256ELb1ELb1ELb0ELb1ELb1ELb1EEEEEEEEEvNT_6ParamsE)
        /*02a8*/ 	.word	0x00000004


	//----- nvinfo : EIATTR_FRAME_SIZE
	.align		4
.L_124:
        /*02ac*/ 	.byte	0x04, 0x11
        /*02ae*/ 	.short	(.L_126 - .L_125)
	.align		4
.L_125:
        /*02b0*/ 	.word	index@(_ZN7cutlass13device_kernelIN5flash19enable_sm80_to_sm89INS1_16FlashAttnFwdSm80INS1_25CollectiveMainloopFwdSm80ILi8ELi1ELb0EN4cute5tupleIJNS5_1CILi128EEENS7_ILi64EEENS7_ILi192EEEEEELi192ENS_10bfloat16_tEfNS_4arch4Sm80ELb1ELb0ELb1ELb1ELb0ELb0ELb1ELb1EEENS1_21CollectiveEpilogueFwdINS6_IJS8_SA_S9_EEENS6_IJNS7_ILi1EEESI_SI_EEESC_SE_Li256ELb1ELb1ELb1ELb0EEENS1_36VarlenDynamicPersistentTileSchedulerILi128ELi64ELi256ELi256ELb1ELb1ELb0ELb1ELb1ELb1EEEEEEEEEvNT_6ParamsE)
        /*02b4*/ 	.word	0x00000000


	//----- nvinfo : EIATTR_REGCOUNT
	.align		4
.L_126:
        /*02b8*/ 	.byte	0x04, 0x2f
        /*02ba*/ 	.short	(.L_128 - .L_127)
	.align		4
.L_127:
        /*02bc*/ 	.word	index@(_ZN7cutlass13device_kernelIN5flash19enable_sm80_to_sm89INS1_16FlashAttnFwdSm80INS1_25CollectiveMainloopFwdSm80ILi8ELi1ELb1EN4cute5tupleIJNS5_1CILi128EEENS7_ILi96EEENS7_ILi192EEEEEELi192ENS_10bfloat16_tEfNS_4arch4Sm80ELb1ELb0ELb1ELb0ELb0ELb0ELb1ELb1EEENS1_21CollectiveEpilogueFwdINS6_IJS8_SA_S9_EEENS6_IJNS7_ILi1EEESI_SI_EEESC_SE_Li256ELb0ELb1ELb1ELb0EEENS1_30DynamicPersistentTileSchedulerILi256ELi256ELb1ELb1ELb0EEEEEEEEEvNT_6ParamsE)
        /*02c0*/ 	.word	0x00000004


	//----- nvinfo : EIATTR_FRAME_SIZE
	.align		4
.L_128:
        /*02c4*/ 	.byte	0x04, 0x11
        /*02c6*/ 	.short	(.L_130 - .L_129)
	.align		4
.L_129:
        /*02c8*/ 	.word	index@(_ZN7cutlass13device_kernelIN5flash19enable_sm80_to_sm89INS1_16FlashAttnFwdSm80INS1_25CollectiveMainloopFwdSm80ILi8ELi1ELb1EN4cute5tupleIJNS5_1CILi128EEENS7_ILi96EEENS7_ILi192EEEEEELi192ENS_10bfloat16_tEfNS_4arch4Sm80ELb1ELb0ELb1ELb0ELb0ELb0ELb1ELb1EEENS1_21CollectiveEpilogueFwdINS6_IJS8_SA_S9_EEENS6_IJNS7_ILi1EEESI_SI_EEESC_SE_Li256ELb0ELb1ELb1ELb0EEENS1_30DynamicPersistentTileSchedulerILi256ELi256ELb1ELb1ELb0EEEEEEEEEvNT_6ParamsE)
        /*02cc*/ 	.word	0x00000000


	//----- nvinfo : EIATTR_REGCOUNT
	.align		4
.L_130:
        /*02d0*/ 	.byte	0x04, 0x2f
        /*02d2*/ 	.short	(.L_132 - .L_131)
	.align		4
.L_131:
        /*02d4*/ 	.word	index@(_ZN7cutlass13device_kernelIN5flash19enable_sm80_to_sm89INS1_16FlashAttnFwdSm80INS1_25CollectiveMainloopFwdSm80ILi8ELi1ELb0EN4cute5tupleIJNS5_1CILi128EEENS7_ILi64EEENS7_ILi192EEEEEELi192ENS_10bfloat16_tEfNS_4arch4Sm80ELb0ELb1ELb1ELb1ELb0ELb1ELb1ELb1EEENS1_21CollectiveEpilogueFwdINS6_IJS8_SA_S9_EEENS6_IJNS7_ILi1EEESI_SI_EEESC_SE_Li256ELb1ELb1ELb1ELb0EEENS1_36VarlenDynamicPersistentTileSchedulerILi128ELi64ELi256ELi256ELb1ELb1ELb0ELb1ELb0ELb1EEEEEEEEEvNT_6ParamsE)
        /*02d8*/ 	.word	0x00000004


	//----- nvinfo : EIATTR_FRAME_SIZE
	.align		4
.L_132:
        /*02dc*/ 	.byte	0x04, 0x11
        /*02de*/ 	.short	(.L_134 - .L_133)
	.align		4
.L_133:
        /*02e0*/ 	.word	index@(_ZN7cutlass13device_kernelIN5flash19enable_sm80_to_sm89INS1_16FlashAttnFwdSm80INS1_25CollectiveMainloopFwdSm80ILi8ELi1ELb0EN4cute5tupleIJNS5_1CILi128EEENS7_ILi64EEENS7_ILi192EEEEEELi192ENS_10bfloat16_tEfNS_4arch4Sm80ELb0ELb1ELb1ELb1ELb0ELb1ELb1ELb1EEENS1_21CollectiveEpilogueFwdINS6_IJS8_SA_S9_EEENS6_IJNS7_ILi1EEESI_SI_EEESC_SE_Li256ELb1ELb1ELb1ELb0EEENS1_36VarlenDynamicPersistentTileSchedulerILi128ELi64ELi256ELi256ELb1ELb1ELb0ELb1ELb0ELb1EEEEEEEEEvNT_6ParamsE)
        /*02e4*/ 	.word	0x00000000


	//----- nvinfo : EIATTR_REGCOUNT
	.align		4
.L_134:
        /*02e8*/ 	.byte	0x04, 0x2f
        /*02ea*/ 	.short	(.L_136 - .L_135)
	.align		4
.L_135:
        /*02ec*/ 	.word	index@(_ZN7cutlass13device_kernelIN5flash19enable_sm80_to_sm89INS1_16FlashAttnFwdSm80INS1_25CollectiveMainloopFwdSm80ILi8ELi1ELb0EN4cute5tupleIJNS5_1CILi128EEENS7_ILi64EEENS7_ILi192EEEEEELi192ENS_10bfloat16_tEfNS_4arch4Sm80ELb0ELb1ELb1ELb1ELb0ELb0ELb1ELb1EEENS1_21CollectiveEpilogueFwdINS6_IJS8_SA_S9_EEENS6_IJNS7_ILi1EEESI_SI_EEESC_SE_Li256ELb1ELb1ELb1ELb0EEENS1_36VarlenDynamicPersistentTileSchedulerILi128ELi64ELi256ELi256ELb1ELb1ELb0ELb1ELb0ELb1EEEEEEEEEvNT_6ParamsE)
        /*02f0*/ 	.word	0x00000004


	//----- nvinfo : EIATTR_FRAME_SIZE
	.align		4
.L_136:
        /*02f4*/ 	.byte	0x04, 0x11
        /*02f6*/ 	.short	(.L_138 - .L_137)
	.align		4
.L_137:
        /*02f8*/ 	.word	index@(_ZN7cutlass13device_kernelIN5flash19enable_sm80_to_sm89INS1_16FlashAttnFwdSm80INS1_25CollectiveMainloopFwdSm80ILi8ELi1ELb0EN4cute5tupleIJNS5_1CILi128EEENS7_ILi64EEENS7_ILi192EEEEEELi192ENS_10bfloat16_tEfNS_4arch4Sm80ELb0ELb1ELb1ELb1ELb0ELb0ELb1ELb1EEENS1_21CollectiveEpilogueFwdINS6_IJS8_SA_S9_EEENS6_IJNS7_ILi1EEESI_SI_EEESC_SE_Li256ELb1ELb1ELb1ELb0EEENS1_36VarlenDynamicPersistentTileSchedulerILi128ELi64ELi256ELi256ELb1ELb1ELb0ELb1ELb0ELb1EEEEEEEEEvNT_6ParamsE)
        /*02fc*/ 	.word	0x00000000


	//----- nvinfo : EIATTR_REGCOUNT
	.align		4
.L_138:
        /*0300*/ 	.byte	0x04, 0x2f
        /*0302*/ 	.short	(.L_140 - .L_139)
	.align		4
.L_139:
        /*0304*/ 	.word	index@(_ZN7cutlass13device_kernelIN5flash19enable_sm80_to_sm89INS1_16FlashAttnFwdSm80INS1_25CollectiveMainloopFwdSm80ILi8ELi1ELb0EN4cute5tupleIJNS5_1CILi128EEENS7_ILi64EEENS7_ILi192EEEEEELi192ENS_10bfloat16_tEfNS_4arch4Sm80ELb0ELb1ELb1ELb0ELb0ELb0ELb1ELb1EEENS1_21CollectiveEpilogueFwdINS6_IJS8_SA_S9_EEENS6_IJNS7_ILi1EEESI_SI_EEESC_SE_Li256ELb0ELb1ELb1ELb0EEENS1_19SingleTileSchedulerILb0ELb1ELb1ELi128EEEEEEEEEvNT_6ParamsE)
        /*0308*/ 	.word	0x00000004


	//----- nvinfo : EIATTR_FRAME_SIZE
	.align		4
.L_140:
        /*030c*/ 	.byte	0x04, 0x11
        /*030e*/ 	.short	(.L_142 - .L_141)
	.align		4
.L_141:
        /*0310*/ 	.word	index@(_ZN7cutlass13device_kernelIN5flash19enable_sm80_to_sm89INS1_16FlashAttnFwdSm80INS1_25CollectiveMainloopFwdSm80ILi8ELi1ELb0EN4cute5tupleIJNS5_1CILi128EEENS7_ILi64EEENS7_ILi192EEEEEELi192ENS_10bfloat16_tEfNS_4arch4Sm80ELb0ELb1ELb1ELb0ELb0ELb0ELb1ELb1EEENS1_21CollectiveEpilogueFwdINS6_IJS8_SA_S9_EEENS6_IJNS7_ILi1EEESI_SI_EEESC_SE_Li256ELb0ELb1ELb1ELb0EEENS1_19SingleTileSchedulerILb0ELb1ELb1ELi128EEEEEEEEEvNT_6ParamsE)
        /*0314*/ 	.word	0x00000000


	//----- nvinfo : EIATTR_REGCOUNT
	.align		4
.L_142:
        /*0318*/ 	.byte	0x04, 0x2f
        /*031a*/ 	.short	(.L_144 - .L_143)
	.align		4
.L_143:
        /*031c*/ 	.word	index@(_ZN7cutlass13device_kernelIN5flash19enable_sm80_to_sm89INS1_16FlashAttnFwdSm80INS1_25CollectiveMainloopFwdSm80ILi8ELi1ELb0EN4cute5tupleIJNS5_1CILi128EEENS7_ILi64EEENS7_ILi192EEEEEELi192ENS_10bfloat16_tEfNS_4arch4Sm80ELb0ELb0ELb1ELb1ELb0ELb1ELb1ELb1EEENS1_21CollectiveEpilogueFwdINS6_IJS8_SA_S9_EEENS6_IJNS7_ILi1EEESI_SI_EEESC_SE_Li256ELb1ELb1ELb1ELb0EEENS1_36VarlenDynamicPersistentTileSchedulerILi128ELi64ELi256ELi256ELb1ELb1ELb0ELb0ELb1ELb1EEEEEEEEEvNT_6ParamsE)
        /*0320*/ 	.word	0x00000004


	//----- nvinfo : EIATTR_FRAME_SIZE
	.align		4
.L_144:
        /*0324*/ 	.byte	0x04, 0x11
        /*0326*/ 	.short	(.L_146 - .L_145)
	.align		4
.L_145:
        /*0328*/ 	.word	index@(_ZN7cutlass13device_kernelIN5flash19enable_sm80_to_sm89INS1_16FlashAttnFwdSm80INS1_25CollectiveMainloopFwdSm80ILi8ELi1ELb0EN4cute5tupleIJNS5_1CILi128EEENS7_ILi64EEENS7_ILi192EEEEEELi192ENS_10bfloat16_tEfNS_4arch4Sm80ELb0ELb0ELb1ELb1ELb0ELb1ELb1ELb1EEENS1_21CollectiveEpilogueFwdINS6_IJS8_SA_S9_EEENS6_IJNS7_ILi1EEESI_SI_EEESC_SE_Li256ELb1ELb1ELb1ELb0EEENS1_36VarlenDynamicPersistentTileSchedulerILi128ELi64ELi256ELi256ELb1ELb1ELb0ELb0ELb1ELb1EEEEEEEEEvNT_6ParamsE)
        /*032c*/ 	.word	0x00000000


	//----- nvinfo : EIATTR_REGCOUNT
	.align		4
.L_146:
        /*0330*/ 	.byte	0x04, 0x2f
        /*0332*/ 	.short	(.L_148 - .L_147)
	.align		4
.L_147:
        /*0334*/ 	.word	index@(_ZN7cutlass13device_kernelIN5flash19enable_sm80_to_sm89INS1_16FlashAttnFwdSm80INS1_25CollectiveMainloopFwdSm80ILi8ELi1ELb0EN4cute5tupleIJNS5_1CILi128EEENS7_ILi64EEENS7_ILi192EEEEEELi192ENS_10bfloat16_tEfNS_4arch4Sm80ELb0ELb0ELb1ELb1ELb0ELb0ELb1ELb1EEENS1_21CollectiveEpilogueFwdINS6_IJS8_SA_S9_EEENS6_IJNS7_ILi1EEESI_SI_EEESC_SE_Li256ELb1ELb1ELb1ELb0EEENS1_36VarlenDynamicPersistentTileSchedulerILi128ELi64ELi256ELi256ELb1ELb1ELb0ELb0ELb1ELb1EEEEEEEEEvNT_6ParamsE)
        /*0338*/ 	.word	0x00000004


	//----- nvinfo : EIATTR_FRAME_SIZE
	.align		4
.L_148:
        /*033c*/ 	.byte	0x04, 0x11
        /*033e*/ 	.short	(.L_150 - .L_149)
	.align		4
.L_149:
        /*0340*/ 	.word	index@(_ZN7cutlass13device_kernelIN5flash19enable_sm80_to_sm89INS1_16FlashAttnFwdSm80INS1_25CollectiveMainloopFwdSm80ILi8ELi1ELb0EN4cute5tupleIJNS5_1CILi128EEENS7_ILi64EEENS7_ILi192EEEEEELi192ENS_10bfloat16_tEfNS_4arch4Sm80ELb0ELb0ELb1ELb1ELb0ELb0ELb1ELb1EEENS1_21CollectiveEpilogueFwdINS6_IJS8_SA_S9_EEENS6_IJNS7_ILi1EEESI_SI_EEESC_SE_Li256ELb1ELb1ELb1ELb0EEENS1_36VarlenDynamicPersistentTileSchedulerILi128ELi64ELi256ELi256ELb1ELb1ELb0ELb0ELb1ELb1EEEEEEEEEvNT_6ParamsE)
        /*0344*/ 	.word	0x00000000


	//----- nvinfo : EIATTR_REGCOUNT
	.align		4
.L_150:
        /*0348*/ 	.byte	0x04, 0x2f
        /*034a*/ 	.short	(.L_152 - .L_151)
	.align		4
.L_151:
        /*034c*/ 	.word	index@(_ZN7cutlass13device_kernelIN5flash19enable_sm80_to_sm89INS1_16FlashAttnFwdSm80INS1_25CollectiveMainloopFwdSm80ILi8ELi1ELb1EN4cute5tupleIJNS5_1CILi128EEENS7_ILi96EEENS7_ILi192EEEEEELi192ENS_10bfloat16_tEfNS_4arch4Sm80ELb0ELb0ELb1ELb0ELb0ELb0ELb1ELb1EEENS1_21CollectiveEpilogueFwdINS6_IJS8_SA_S9_EEENS6_IJNS7_ILi1EEESI_SI_EEESC_SE_Li256ELb0ELb1ELb1ELb0EEENS1_19SingleTileSchedulerILb0ELb1ELb1ELi128EEEEEEEEEvNT_6ParamsE)
        /*0350*/ 	.word	0x00000004


	//----- nvinfo : EIATTR_FRAME_SIZE
	.align		4
.L_152:
        /*0354*/ 	.byte	0x04, 0x11
        /*0356*/ 	.short	(.L_154 - .L_153)
	.align		4
.L_153:
        /*0358*/ 	.word	index@(_ZN7cutlass13device_kernelIN5flash19enable_sm80_to_sm89INS1_16FlashAttnFwdSm80INS1_25CollectiveMainloopFwdSm80ILi8ELi1ELb1EN4cute5tupleIJNS5_1CILi128EEENS7_ILi96EEENS7_ILi192EEEEEELi192ENS_10bfloat16_tEfNS_4arch4Sm80ELb0ELb0ELb1ELb0ELb0ELb0ELb1ELb1EEENS1_21CollectiveEpilogueFwdINS6_IJS8_SA_S9_EEENS6_IJNS7_ILi1EEESI_SI_EEESC_SE_Li256ELb0ELb1ELb1ELb0EEENS1_19SingleTileSchedulerILb0ELb1ELb1ELi128EEEEEEEEEvNT_6ParamsE)
        /*035c*/ 	.word	0x00000000


	//----- nvinfo : EIATTR_MIN_STACK_SIZE
	.align		4
.L_154:
        /*0360*/ 	.byte	0x04, 0x12
        /*0362*/ 	.short	(.L_156 - .L_155)
	.align		4
.L_155:
        /*0364*/ 	.word	index@(_ZN7cutlass13device_kernelIN5flash19enable_sm80_to_sm89INS1_16FlashAttnFwdSm80INS1_25CollectiveMainloopFwdSm80ILi8ELi1ELb1EN4cute5tupleIJNS5_1CILi128EEENS7_ILi96EEENS7_ILi192EEEEEELi192ENS_10bfloat16_tEfNS_4arch4Sm80ELb0ELb0ELb1ELb0ELb0ELb0ELb1ELb1EEENS1_21CollectiveEpilogueFwdINS6_IJS8_SA_S9_EEENS6_IJNS7_ILi1EEESI_SI_EEESC_SE_Li256ELb0ELb1ELb1ELb0EEENS1_19SingleTileSchedulerILb0ELb1ELb1ELi128EEEEEEEEEvNT_6ParamsE)
        /*0368*/ 	.word	0x00000000


	//----- nvinfo : EIATTR_MIN_STACK_SIZE
	.align		4
.L_156:
        /*036c*/ 	.byte	0x04, 0x12
        /*036e*/ 	.short	(.L_158 - .L_157)
	.align		4
.L_157:
        /*0370*/ 	.word	index@(_ZN7cutlass13device_kernelIN5flash19enable_sm80_to_sm89INS1_16FlashAttnFwdSm80INS1_25CollectiveMainloopFwdSm80ILi8ELi1ELb0EN4cute5tupleIJNS5_1CILi128EEENS7_ILi64EEENS7_ILi192EEEEEELi192ENS_10bfloat16_tEfNS_4arch4Sm80ELb0ELb0ELb1ELb1ELb0ELb0ELb1ELb1EEENS1_21CollectiveEpilogueFwdINS6_IJS8_SA_S9_EEENS6_IJNS7_ILi1EEESI_SI_EEESC_SE_Li256ELb1ELb1ELb1ELb0EEENS1_36VarlenDynamicPersistentTileSchedulerILi128ELi64ELi256ELi256ELb1ELb1ELb0ELb0ELb1ELb1EEEEEEEEEvNT_6ParamsE)
        /*0374*/ 	.word	0x00000000


	//----- nvinfo : EIATTR_MIN_STACK_SIZE
	.align		4
.L_158:
        /*0378*/ 	.byte	0x04, 0x12
        /*037a*/ 	.short	(.L_160 - .L_159)
	.align		4
.L_159:
        /*037c*/ 	.word	index@(_ZN7cutlass13device_kernelIN5flash19enable_sm80_to_sm89INS1_16FlashAttnFwdSm80INS1_25CollectiveMainloopFwdSm80ILi8ELi1ELb0EN4cute5tupleIJNS5_1CILi128EEENS7_ILi64EEENS7_ILi192EEEEEELi192ENS_10bfloat16_tEfNS_4arch4Sm80ELb0ELb0ELb1ELb1ELb0ELb1ELb1ELb1EEENS1_21CollectiveEpilogueFwdINS6_IJS8_SA_S9_EEENS6_IJNS7_ILi1EEESI_SI_EEESC_SE_Li256ELb1ELb1ELb1ELb0EEENS1_36VarlenDynamicPersistentTileSchedulerILi128ELi64ELi256ELi256ELb1ELb1ELb0ELb0ELb1ELb1EEEEEEEEEvNT_6ParamsE)
        /*0380*/ 	.word	0x00000000


	//----- nvinfo : EIATTR_MIN_STACK_SIZE
	.align		4
.L_160:
        /*0384*/ 	.byte	0x04, 0x12
        /*0386*/ 	.short	(.L_162 - .L_161)
	.align		4
.L_161:
        /*0388*/ 	.word	index@(_ZN7cutlass13device_kernelIN5flash19enable_sm80_to_sm89INS1_16FlashAttnFwdSm80INS1_25CollectiveMainloopFwdSm80ILi8ELi1ELb0EN4cute5tupleIJNS5_1CILi128EEENS7_ILi64EEENS7_ILi192EEEEEELi192ENS_10bfloat16_tEfNS_4arch4Sm80ELb0ELb1ELb1ELb0ELb0ELb0ELb1ELb1EEENS1_21CollectiveEpilogueFwdINS6_IJS8_SA_S9_EEENS6_IJNS7_ILi1EEESI_SI_EEESC_SE_Li256ELb0ELb1ELb1ELb0EEENS1_19SingleTileSchedulerILb0ELb1ELb1ELi128EEEEEEEEEvNT_6ParamsE)
        /*038c*/ 	.word	0x00000000


	//----- nvinfo : EIATTR_MIN_STACK_SIZE
	.align		4
.L_162:
        /*0390*/ 	.byte	0x04, 0x12
        /*0392*/ 	.short	(.L_164 - .L_163)
	.align		4
.L_163:
        /*0394*/ 	.word	index@(_ZN7cutlass13device_kernelIN5flash19enable_sm80_to_sm89INS1_16FlashAttnFwdSm80INS1_25CollectiveMainloopFwdSm80ILi8ELi1ELb0EN4cute5tupleIJNS5_1CILi128EEENS7_ILi64EEENS7_ILi192EEEEEELi192ENS_10bfloat16_tEfNS_4arch4Sm80ELb0ELb1ELb1ELb1ELb0ELb0ELb1ELb1EEENS1_21CollectiveEpilogueFwdINS6_IJS8_SA_S9_EEENS6_IJNS7_ILi1EEESI_SI_EEESC_SE_Li256ELb1ELb1ELb1ELb0EEENS1_36VarlenDynamicPersistentTileSchedulerILi128ELi64ELi256ELi256ELb1ELb1ELb0ELb1ELb0ELb1EEEEEEEEEvNT_6ParamsE)
        /*0398*/ 	.word	0x00000000


	//----- nvinfo : EIATTR_MIN_STACK_SIZE
	.align		4
.L_164:
        /*039c*/ 	.byte	0x04, 0x12
        /*039e*/ 	.short	(.L_166 - .L_165)
	.align		4
.L_165:
        /*03a0*/ 	.word	index@(_ZN7cutlass13device_kernelIN5flash19enable_sm80_to_sm89INS1_16FlashAttnFwdSm80INS1_25CollectiveMainloopFwdSm80ILi8ELi1ELb0EN4cute5tupleIJNS5_1CILi128EEENS7_ILi64EEENS7_ILi192EEEEEELi192ENS_10bfloat16_tEfNS_4arch4Sm80ELb0ELb1ELb1ELb1ELb0ELb1ELb1ELb1EEENS1_21CollectiveEpilogueFwdINS6_IJS8_SA_S9_EEENS6_IJNS7_ILi1EEESI_SI_EEESC_SE_Li256ELb1ELb1ELb1ELb0EEENS1_36VarlenDynamicPersistentTileSchedulerILi128ELi64ELi256ELi256ELb1ELb1ELb0ELb1ELb0ELb1EEEEEEEEEvNT_6ParamsE)
        /*03a4*/ 	.word	0x00000000


	//----- nvinfo : EIATTR_MIN_STACK_SIZE
	.align		4
.L_166:
        /*03a8*/ 	.byte	0x04, 0x12
        /*03aa*/ 	.short	(.L_168 - .L_167)
	.align		4
.L_167:
        /*03ac*/ 	.word	index@(_ZN7cutlass13device_kernelIN5flash19enable_sm80_to_sm89INS1_16FlashAttnFwdSm80INS1_25CollectiveMainloopFwdSm80ILi8ELi1ELb1EN4cute5tupleIJNS5_1CILi128EEENS7_ILi96EEENS7_ILi192EEEEEELi192ENS_10bfloat16_tEfNS_4arch4Sm80ELb1ELb0ELb1ELb0ELb0ELb0ELb1ELb1EEENS1_21CollectiveEpilogueFwdINS6_IJS8_SA_S9_EEENS6_IJNS7_ILi1EEESI_SI_EEESC_SE_Li256ELb0ELb1ELb1ELb0EEENS1_30DynamicPersistentTileSchedulerILi256ELi256ELb1ELb1ELb0EEEEEEEEEvNT_6ParamsE)
        /*03b0*/ 	.word	0x00000000


	//----- nvinfo : EIATTR_MIN_STACK_SIZE
	.align		4
.L_168:
        /*03b4*/ 	.byte	0x04, 0x12
        /*03b6*/ 	.short	(.L_170 - .L_169)
	.align		4
.L_169:
        /*03b8*/ 	.word	index@(_ZN7cutlass13device_kernelIN5flash19enable_sm80_to_sm89INS1_16FlashAttnFwdSm80INS1_25CollectiveMainloopFwdSm80ILi8ELi1ELb0EN4cute5tupleIJNS5_1CILi128EEENS7_ILi64EEENS7_ILi192EEEEEELi192ENS_10bfloat16_tEfNS_4arch4Sm80ELb1ELb0ELb1ELb1ELb0ELb0ELb1ELb1EEENS1_21CollectiveEpilogueFwdINS6_IJS8_SA_S9_EEENS6_IJNS7_ILi1EEESI_SI_EEESC_SE_Li256ELb1ELb1ELb1ELb0EEENS1_36VarlenDynamicPersistentTileSchedulerILi128ELi64ELi256ELi256ELb1ELb1ELb0ELb1ELb1ELb1EEEEEEEEEvNT_6ParamsE)
        /*03bc*/ 	.word	0x00000000


	//----- nvinfo : EIATTR_MIN_STACK_SIZE
	.align		4
.L_170:
        /*03c0*/ 	.byte	0x04, 0x12
        /*03c2*/ 	.short	(.L_172 - .L_171)
	.align		4
.L_171:
        /*03c4*/ 	.word	index@(_ZN7cutlass13device_kernelIN5flash19enable_sm80_to_sm89INS1_16FlashAttnFwdSm80INS1_25CollectiveMainloopFwdSm80ILi8ELi1ELb0EN4cute5tupleIJNS5_1CILi128EEENS7_ILi64EEENS7_ILi192EEEEEELi192ENS_10bfloat16_tEfNS_4arch4Sm80ELb1ELb0ELb1ELb1ELb0ELb1ELb1ELb1EEENS1_21CollectiveEpilogueFwdINS6_IJS8_SA_S9_EEENS6_IJNS7_ILi1EEESI_SI_EEESC_SE_Li256ELb1ELb1ELb1ELb0EEENS1_36VarlenDynamicPersistentTileSchedulerILi128ELi64ELi256ELi256ELb1ELb1ELb0ELb1ELb1ELb1EEEEEEEEEvNT_6ParamsE)
        /*03c8*/ 	.word	0x00000000


	//----- nvinfo : EIATTR_MIN_STACK_SIZE
	.align		4
.L_172:
        /*03cc*/ 	.byte	0x04, 0x12
        /*03ce*/ 	.short	(.L_174 - .L_173)
	.align		4
.L_173:
        /*03d0*/ 	.word	index@(_ZN7cutlass13device_kernelIN5flash19enable_sm80_to_sm89INS1_16FlashAttnFwdSm80INS1_25CollectiveMainloopFwdSm80ILi8ELi2ELb1EN4cute5tupleIJNS5_1CILi128EEENS7_ILi96EEENS7_ILi192EEEEEELi192ENS_10bfloat16_tEfNS_4arch4Sm80ELb0ELb0ELb1ELb0ELb0ELb0ELb1ELb1EEENS1_21CollectiveEpilogueFwdINS6_IJS8_SA_S9_EEENS6_IJNS7_ILi1EEESI_SI_EEESC_SE_Li256ELb0ELb1ELb1ELb0EEENS1_19SingleTileSchedulerILb0ELb1ELb1ELi128EEEEEEEEEvNT_6ParamsE)
        /*03d4*/ 	.word	0x00000000


	//----- nvinfo : EIATTR_MIN_STACK_SIZE
	.align		4
.L_174:
        /*03d8*/ 	.byte	0x04, 0x12
        /*03da*/ 	.short	(.L_176 - .L_175)
	.align		4
.L_175:
        /*03dc*/ 	.word	index@(_ZN7cutlass13device_kernelIN5flash19enable_sm80_to_sm89INS1_16FlashAttnFwdSm80INS1_25CollectiveMainloopFwdSm80ILi8ELi2ELb0EN4cute5tupleIJNS5_1CILi128EEENS7_ILi64EEENS7_ILi192EEEEEELi192ENS_10bfloat16_tEfNS_4arch4Sm80ELb0ELb0ELb1ELb1ELb0ELb0ELb1ELb1EEENS1_21CollectiveEpilogueFwdINS6_IJS8_SA_S9_EEENS6_IJNS7_ILi1EEESI_SI_EEESC_SE_Li256ELb1ELb1ELb1ELb0EEENS1_36VarlenDynamicPersistentTileSchedulerILi128ELi64ELi256ELi256ELb1ELb1ELb0ELb0ELb1ELb1EEEEEEEEEvNT_6ParamsE)
        /*03e0*/ 	.word	0x00000000


	//----- nvinfo : EIATTR_MIN_STACK_SIZE
	.align		4
.L_176:
        /*03e4*/ 	.byte	0x04, 0x12
        /*03e6*/ 	.short	(.L_178 - .L_177)
	.align		4
.L_177:
        /*03e8*/ 	.word	index@(_ZN7cutlass13device_kernelIN5flash19enable_sm80_to_sm89INS1_16FlashAttnFwdSm80INS1_25CollectiveMainloopFwdSm80ILi8ELi2ELb0EN4cute5tupleIJNS5_1CILi128EEENS7_ILi64EEENS7_ILi192EEEEEELi192ENS_10bfloat16_tEfNS_4arch4Sm80ELb0ELb0ELb1ELb1ELb0ELb1ELb1ELb1EEENS1_21CollectiveEpilogueFwdINS6_IJS8_SA_S9_EEENS6_IJNS7_ILi1EEESI_SI_EEESC_SE_Li256ELb1ELb1ELb1ELb0EEENS1_36VarlenDynamicPersistentTileSchedulerILi128ELi64ELi256ELi256ELb1ELb1ELb0ELb0ELb1ELb1EEEEEEEEEvNT_6ParamsE)
        /*03ec*/ 	.word	0x00000000


	//----- nvinfo : EIATTR_MIN_STACK_SIZE
	.align		4
.L_178:
        /*03f0*/ 	.byte	0x04, 0x12
        /*03f2*/ 	.short	(.L_180 - .L_179)
	.align		4
.L_179:
        /*03f4*/ 	.word	index@(_ZN7cutlass13device_kernelIN5flash19enable_sm80_to_sm89INS1_16FlashAttnFwdSm80INS1_25CollectiveMainloopFwdSm80ILi8ELi2ELb0EN4cute5tupleIJNS5_1CILi128EEENS7_ILi64EEENS7_ILi192EEEEEELi192ENS_10bfloat16_tEfNS_4arch4Sm80ELb0ELb1ELb1ELb0ELb0ELb0ELb1ELb1EEENS1_21CollectiveEpilogueFwdINS6_IJS8_SA_S9_EEENS6_IJNS7_ILi1EEESI_SI_EEESC_SE_Li256ELb0ELb1ELb1ELb0EEENS1_19SingleTileSchedulerILb0ELb1ELb1ELi128EEEEEEEEEvNT_6ParamsE)
        /*03f8*/ 	.word	0x00000000


	//----- nvinfo : EIATTR_MIN_STACK_SIZE
	.align		4
.L_180:
        /*03fc*/ 	.byte	0x04, 0x12
        /*03fe*/ 	.short	(.L_182 - .L_181)
	.align		4
.L_181:
        /*0400*/ 	.word	index@(_ZN7cutlass13device_kernelIN5flash19enable_sm80_to_sm89INS1_16FlashAttnFwdSm80INS1_25CollectiveMainloopFwdSm80ILi8ELi2ELb0EN4cute5tupleIJNS5_1CILi128EEENS7_ILi64EEENS7_ILi192EEEEEELi192ENS_10bfloat16_tEfNS_4arch4Sm80ELb0ELb1ELb1ELb1ELb0ELb0ELb1ELb1EEENS1_21CollectiveEpilogueFwdINS6_IJS8_SA_S9_EEENS6_IJNS7_ILi1EEESI_SI_EEESC_SE_Li256ELb1ELb1ELb1ELb0EEENS1_36VarlenDynamicPersistentTileSchedulerILi128ELi64ELi256ELi256ELb1ELb1ELb0ELb1ELb0ELb1EEEEEEEEEvNT_6ParamsE)
        /*0404*/ 	.word	0x00000000


	//----- nvinfo : EIATTR_MIN_STACK_SIZE
	.align		4
.L_182:
        /*0408*/ 	.byte	0x04, 0x12
        /*040a*/ 	.short	(.L_184 - .L_183)
	.align		4
.L_183:
        /*040c*/ 	.word	index@(_ZN7cutlass13device_kernelIN5flash19enable_sm80_to_sm89INS1_16FlashAttnFwdSm80INS1_25CollectiveMainloopFwdSm80ILi8ELi2ELb0EN4cute5tupleIJNS5_1CILi128EEENS7_ILi64EEENS7_ILi192EEEEEELi192ENS_10bfloat16_tEfNS_4arch4Sm80ELb0ELb1ELb1ELb1ELb0ELb1ELb1ELb1EEENS1_21CollectiveEpilogueFwdINS6_IJS8_SA_S9_EEENS6_IJNS7_ILi1EEESI_SI_EEESC_SE_Li256ELb1ELb1ELb1ELb0EEENS1_36VarlenDynamicPersistentTileSchedulerILi128ELi64ELi256ELi256ELb1ELb1ELb0ELb1ELb0ELb1EEEEEEEEEvNT_6ParamsE)
        /*0410*/ 	.word	0x00000000


	//----- nvinfo : EIATTR_MIN_STACK_SIZE
	.align		4
.L_184:
        /*0414*/ 	.byte	0x04, 0x12
        /*0416*/ 	.short	(.L_186 - .L_185)
	.align		4
.L_185:
        /*0418*/ 	.word	index@(_ZN7cutlass13device_kernelIN5flash19enable_sm80_to_sm89INS1_16FlashAttnFwdSm80INS1_25CollectiveMainloopFwdSm80ILi8ELi2ELb1EN4cute5tupleIJNS5_1CILi128EEENS7_ILi96EEENS7_ILi192EEEEEELi192ENS_10bfloat16_tEfNS_4arch4Sm80ELb1ELb0ELb1ELb0ELb0ELb0ELb1ELb1EEENS1_21CollectiveEpilogueFwdINS6_IJS8_SA_S9_EEENS6_IJNS7_ILi1EEESI_SI_EEESC_SE_Li256ELb0ELb1ELb1ELb0EEENS1_30DynamicPersistentTileSchedulerILi256ELi256ELb1ELb1ELb0EEEEEEEEEvNT_6ParamsE)
        /*041c*/ 	.word	0x00000000


	//----- nvinfo : EIATTR_MIN_STACK_SIZE
	.align		4
.L_186:
        /*0420*/ 	.byte	0x04, 0x12
        /*0422*/ 	.short	(.L_188 - .L_187)
	.align		4
.L_187:
        /*0424*/ 	.word	index@(_ZN7cutlass13device_kernelIN5flash19enable_sm80_to_sm89INS1_16FlashAttnFwdSm80INS1_25CollectiveMainloopFwdSm80ILi8ELi2ELb0EN4cute5tupleIJNS5_1CILi128EEENS7_ILi64EEENS7_ILi192EEEEEELi192ENS_10bfloat16_tEfNS_4arch4Sm80ELb1ELb0ELb1ELb1ELb0ELb0ELb1ELb1EEENS1_21CollectiveEpilogueFwdINS6_IJS8_SA_S9_EEENS6_IJNS7_ILi1EEESI_SI_EEESC_SE_Li256ELb1ELb1ELb1ELb0EEENS1_36VarlenDynamicPersistentTileSchedulerILi128ELi64ELi256ELi256ELb1ELb1ELb0ELb1ELb1ELb1EEEEEEEEEvNT_6ParamsE)
        /*0428*/ 	.word	0x00000000


	//----- nvinfo : EIATTR_MIN_STACK_SIZE
	.align		4
.L_188:
        /*042c*/ 	.byte	0x04, 0x12
        /*042e*/ 	.short	(.L_190 - .L_189)
	.align		4
.L_189:
        /*0430*/ 	.word	index@(_ZN7cutlass13device_kernelIN5flash19enable_sm80_to_sm89INS1_16FlashAttnFwdSm80INS1_25CollectiveMainloopFwdSm80ILi8ELi2ELb0EN4cute5tupleIJNS5_1CILi128EEENS7_ILi64EEENS7_ILi192EEEEEELi192ENS_10bfloat16_tEfNS_4arch4Sm80ELb1ELb0ELb1ELb1ELb0ELb1ELb1ELb1EEENS1_21CollectiveEpilogueFwdINS6_IJS8_SA_S9_EEENS6_IJNS7_ILi1EEESI_SI_EEESC_SE_Li256ELb1ELb1ELb1ELb0EEENS1_36VarlenDynamicPersistentTileSchedulerILi128ELi64ELi256ELi256ELb1ELb1ELb0ELb1ELb1ELb1EEEEEEEEEvNT_6ParamsE)
        /*0434*/ 	.word	0x00000000


	//----- nvinfo : EIATTR_MIN_STACK_SIZE
	.align		4
.L_190:
        /*0438*/ 	.byte	0x04, 0x12
        /*043a*/ 	.short	(.L_192 - .L_191)
	.align		4
.L_191:
        /*043c*/ 	.word	index@(_ZN7cutlass13device_kernelIN5flash19enable_sm80_to_sm89INS1_16FlashAttnFwdSm80INS1_25CollectiveMainloopFwdSm80ILi8ELi1ELb1EN4cute5tupleIJNS5_1CILi128EEENS7_ILi96EEENS7_ILi192EEEEEELi192ENS_10bfloat16_tEfNS_4arch4Sm80ELb0ELb0ELb0ELb0ELb0ELb0ELb1ELb1EEENS1_21CollectiveEpilogueFwdINS6_IJS8_SA_S9_EEENS6_IJNS7_ILi1EEESI_SI_EEESC_SE_Li256ELb0ELb1ELb1ELb0EEENS1_19SingleTileSchedulerILb0ELb1ELb1ELi128EEEEEEEEEvNT_6ParamsE)
        /*0440*/ 	.word	0x00000000


	//----- nvinfo : EIATTR_MIN_STACK_SIZE
	.align		4
.L_192:
        /*0444*/ 	.byte	0x04, 0x12
        /*0446*/ 	.short	(.L_194 - .L_193)
	.align		4
.L_193:
        /*0448*/ 	.word	index@(_ZN7cutlass13device_kernelIN5flash19enable_sm80_to_sm89INS1_16FlashAttnFwdSm80INS1_25CollectiveMainloopFwdSm80ILi8ELi1ELb0EN4cute5tupleIJNS5_1CILi128EEENS7_ILi64EEENS7_ILi192EEEEEELi192ENS_10bfloat16_tEfNS_4arch4Sm80ELb0ELb0ELb0ELb1ELb0ELb0ELb1ELb1EEENS1_21CollectiveEpilogueFwdINS6_IJS8_SA_S9_EEENS6_IJNS7_ILi1EEESI_SI_EEESC_SE_Li256ELb1ELb1ELb1ELb0EEENS1_36VarlenDynamicPersistentTileSchedulerILi128ELi64ELi256ELi256ELb1ELb1ELb0ELb0ELb1ELb1EEEEEEEEEvNT_6ParamsE)
        /*044c*/ 	.word	0x00000000


	//----- nvinfo : EIATTR_MIN_STACK_SIZE
	.align		4
.L_194:
        /*0450*/ 	.byte	0x04, 0x12
        /*0452*/ 	.short	(.L_196 - .L_195)
	.align		4
.L_195:
        /*0454*/ 	.word	index@(_ZN7cutlass13device_kernelIN5flash19enable_sm80_to_sm89INS1_16FlashAttnFwdSm80INS1_25CollectiveMainloopFwdSm80ILi8ELi1ELb0EN4cute5tupleIJNS5_1CILi128EEENS7_ILi64EEENS7_ILi192EEEEEELi192ENS_10bfloat16_tEfNS_4arch4Sm80ELb0ELb0ELb0ELb1ELb0ELb1ELb1ELb1EEENS1_21CollectiveEpilogueFwdINS6_IJS8_SA_S9_EEENS6_IJNS7_ILi1EEESI_SI_EEESC_SE_Li256ELb1ELb1ELb1ELb0EEENS1_36VarlenDynamicPersistentTileSchedulerILi128ELi64ELi256ELi256ELb1ELb1ELb0ELb0ELb1ELb1EEEEEEEEEvNT_6ParamsE)
        /*0458*/ 	.word	0x00000000


	//----- nvinfo : EIATTR_MIN_STACK_SIZE
	.align		4
.L_196:
        /*045c*/ 	.byte	0x04, 0x12
        /*045e*/ 	.short	(.L_198 - .L_197)
	.align		4
.L_197:
        /*0460*/ 	.word	index@(_ZN7cutlass13device_kernelIN5flash19enable_sm80_to_sm89INS1_16FlashAttnFwdSm80INS1_25CollectiveMainloopFwdSm80ILi8ELi1ELb0EN4cute5tupleIJNS5_1CILi128EEENS7_ILi64EEENS7_ILi192EEEEEELi192ENS_10bfloat16_tEfNS_4arch4Sm80ELb0ELb1ELb0ELb0ELb0ELb0ELb1ELb1EEENS1_21CollectiveEpilogueFwdINS6_IJS8_SA_S9_EEENS6_IJNS7_ILi1EEESI_SI_EEESC_SE_Li256ELb0ELb1ELb1ELb0EEENS1_19SingleTileSchedulerILb0ELb1ELb1ELi128EEEEEEEEEvNT_6ParamsE)
        /*0464*/ 	.word	0x00000000


	//----- nvinfo : EIATTR_MIN_STACK_SIZE
	.align		4
.L_198:
        /*0468*/ 	.byte	0x04, 0x12
        /*046a*/ 	.short	(.L_200 - .L_199)
	.align		4
.L_199:
        /*046c*/ 	.word	index@(_ZN7cutlass13device_kernelIN5flash19enable_sm80_to_sm89INS1_16FlashAttnFwdSm80INS1_25CollectiveMainloopFwdSm80ILi8ELi1ELb0EN4cute5tupleIJNS5_1CILi128EEENS7_ILi64EEENS7_ILi192EEEEEELi192ENS_10bfloat16_tEfNS_4arch4Sm80ELb0ELb1ELb0ELb1ELb0ELb0ELb1ELb1EEENS1_21CollectiveEpilogueFwdINS6_IJS8_SA_S9_EEENS6_IJNS7_ILi1EEESI_SI_EEESC_SE_Li256ELb1ELb1ELb1ELb0EEENS1_36VarlenDynamicPersistentTileSchedulerILi128ELi64ELi256ELi256ELb1ELb1ELb0ELb1ELb0ELb1EEEEEEEEEvNT_6ParamsE)
        /*0470*/ 	.word	0x00000000


	//----- nvinfo : EIATTR_MIN_STACK_SIZE
	.align		4
.L_200:
        /*0474*/ 	.byte	0x04, 0x12
        /*0476*/ 	.short	(.L_202 - .L_201)
	.align		4
.L_201:
        /*0478*/ 	.word	index@(_ZN7cutlass13device_kernelIN5flash19enable_sm80_to_sm89INS1_16FlashAttnFwdSm80INS1_25CollectiveMainloopFwdSm80ILi8ELi1ELb0EN4cute5tupleIJNS5_1CILi128EEENS7_ILi64EEENS7_ILi192EEEEEELi192ENS_10bfloat16_tEfNS_4arch4Sm80ELb0ELb1ELb0ELb1ELb0ELb1ELb1ELb1EEENS1_21CollectiveEpilogueFwdINS6_IJS8_SA_S9_EEENS6_IJNS7_ILi1EEESI_SI_EEESC_SE_Li256ELb1ELb1ELb1ELb0EEENS1_36VarlenDynamicPersistentTileSchedulerILi128ELi64ELi256ELi256ELb1ELb1ELb0ELb1ELb0ELb1EEEEEEEEEvNT_6ParamsE)
        /*047c*/ 	.word	0x00000000


	//----- nvinfo : EIATTR_MIN_STACK_SIZE
	.align		4
.L_202:
        /*0480*/ 	.byte	0x04, 0x12
        /*0482*/ 	.short	(.L_204 - .L_203)
	.align		4
.L_203:
        /*0484*/ 	.word	index@(_ZN7cutlass13device_kernelIN5flash19enable_sm80_to_sm89INS1_16FlashAttnFwdSm80INS1_25CollectiveMainloopFwdSm80ILi8ELi1ELb1EN4cute5tupleIJNS5_1CILi128EEENS7_ILi96EEENS7_ILi192EEEEEELi192ENS_10bfloat16_tEfNS_4arch4Sm80ELb1ELb0ELb0ELb0ELb0ELb0ELb1ELb1EEENS1_21CollectiveEpilogueFwdINS6_IJS8_SA_S9_EEENS6_IJNS7_ILi1EEESI_SI_EEESC_SE_Li256ELb0ELb1ELb1ELb0EEENS1_30DynamicPersistentTileSchedulerILi256ELi256ELb1ELb1ELb0EEEEEEEEEvNT_6ParamsE)
        /*0488*/ 	.word	0x00000000


	//----- nvinfo : EIATTR_MIN_STACK_SIZE
	.align		4
.L_204:
        /*048c*/ 	.byte	0x04, 0x12
        /*048e*/ 	.short	(.L_206 - .L_205)
	.align		4
.L_205:
        /*0490*/ 	.word	index@(_ZN7cutlass13device_kernelIN5flash19enable_sm80_to_sm89INS1_16FlashAttnFwdSm80INS1_25CollectiveMainloopFwdSm80ILi8ELi1ELb0EN4cute5tupleIJNS5_1CILi128EEENS7_ILi64EEENS7_ILi192EEEEEELi192ENS_10bfloat16_tEfNS_4arch4Sm80ELb1ELb0ELb0ELb1ELb0ELb0ELb1ELb1EEENS1_21CollectiveEpilogueFwdINS6_IJS8_SA_S9_EEENS6_IJNS7_ILi1EEESI_SI_EEESC_SE_Li256ELb1ELb1ELb1ELb0EEENS1_36VarlenDynamicPersistentTileSchedulerILi128ELi64ELi256ELi256ELb1ELb1ELb0ELb1ELb1ELb1EEEEEEEEEvNT_6ParamsE)
        /*0494*/ 	.word	0x00000000


	//----- nvinfo : EIATTR_MIN_STACK_SIZE
	.align		4
.L_206:
        /*0498*/ 	.byte	0x04, 0x12
        /*049a*/ 	.short	(.L_208 - .L_207)
	.align		4
.L_207:
        /*049c*/ 	.word	index@(_ZN7cutlass13device_kernelIN5flash19enable_sm80_to_sm89INS1_16FlashAttnFwdSm80INS1_25CollectiveMainloopFwdSm80ILi8ELi1ELb0EN4cute5tupleIJNS5_1CILi128EEENS7_ILi64EEENS7_ILi192EEEEEELi192ENS_10bfloat16_tEfNS_4arch4Sm80ELb1ELb0ELb0ELb1ELb0ELb1ELb1ELb1EEENS1_21CollectiveEpilogueFwdINS6_IJS8_SA_S9_EEENS6_IJNS7_ILi1EEESI_SI_EEESC_SE_Li256ELb1ELb1ELb1ELb0EEENS1_36VarlenDynamicPersistentTileSchedulerILi128ELi64ELi256ELi256ELb1ELb1ELb0ELb1ELb1ELb1EEEEEEEEEvNT_6ParamsE)
        /*04a0*/ 	.word	0x00000000


	//----- nvinfo : EIATTR_MIN_STACK_SIZE
	.align		4
.L_208:
        /*04a4*/ 	.byte	0x04, 0x12
        /*04a6*/ 	.short	(.L_210 - .L_209)
	.align		4
.L_209:
        /*04a8*/ 	.word	index@(_ZN7cutlass13device_kernelIN5flash19enable_sm80_to_sm89INS1_16FlashAttnFwdSm80INS1_25CollectiveMainloopFwdSm80ILi8ELi2ELb1EN4cute5tupleIJNS5_1CILi128EEENS7_ILi96EEENS7_ILi192EEEEEELi192ENS_10bfloat16_tEfNS_4arch4Sm80ELb0ELb0ELb0ELb0ELb0ELb0ELb1ELb1EEENS1_21CollectiveEpilogueFwdINS6_IJS8_SA_S9_EEENS6_IJNS7_ILi1EEESI_SI_EEESC_SE_Li256ELb0ELb1ELb1ELb0EEENS1_19SingleTileSchedulerILb0ELb1ELb1ELi128EEEEEEEEEvNT_6ParamsE)
        /*04ac*/ 	.word	0x00000000


	//----- nvinfo : EIATTR_MIN_STACK_SIZE
	.align		4
.L_210:
        /*04b0*/ 	.byte	0x04, 0x12
        /*04b2*/ 	.short	(.L_212 - .L_211)
	.align		4
.L_211:
        /*04b4*/ 	.word	index@(_ZN7cutlass13device_kernelIN5flash19enable_sm80_to_sm89INS1_16FlashAttnFwdSm80INS1_25CollectiveMainloopFwdSm80ILi8ELi2ELb0EN4cute5tupleIJNS5_1CILi128EEENS7_ILi64EEENS7_ILi192EEEEEELi192ENS_10bfloat16_tEfNS_4arch4Sm80ELb0ELb0ELb0ELb1ELb0ELb0ELb1ELb1EEENS1_21CollectiveEpilogueFwdINS6_IJS8_SA_S9_EEENS6_IJNS7_ILi1EEESI_SI_EEESC_SE_Li256ELb1ELb1ELb1ELb0EEENS1_36VarlenDynamicPersistentTileSchedulerILi128ELi64ELi256ELi256ELb1ELb1ELb0ELb0ELb1ELb1EEEEEEEEEvNT_6ParamsE)
        /*04b8*/ 	.word	0x00000000


	//----- nvinfo : EIATTR_MIN_STACK_SIZE
	.align		4
.L_212:
        /*04bc*/ 	.byte	0x04, 0x12
        /*04be*/ 	.short	(.L_214 - .L_213)
	.align		4
.L_213:
        /*04c0*/ 	.word	index@(_ZN7cutlass13device_kernelIN5flash19enable_sm80_to_sm89INS1_16FlashAttnFwdSm80INS1_25CollectiveMainloopFwdSm80ILi8ELi2ELb0EN4cute5tupleIJNS5_1CILi128EEENS7_ILi64EEENS7_ILi192EEEEEELi192ENS_10bfloat16_tEfNS_4arch4Sm80ELb0ELb0ELb0ELb1ELb0ELb1ELb1ELb1EEENS1_21CollectiveEpilogueFwdINS6_IJS8_SA_S9_EEENS6_IJNS7_ILi1EEESI_SI_EEESC_SE_Li256ELb1ELb1ELb1ELb0EEENS1_36VarlenDynamicPersistentTileSchedulerILi128ELi64ELi256ELi256ELb1ELb1ELb0ELb0ELb1ELb1EEEEEEEEEvNT_6ParamsE)
        /*04c4*/ 	.word	0x00000000


	//----- nvinfo : EIATTR_MIN_STACK_SIZE
	.align		4
.L_214:
        /*04c8*/ 	.byte	0x04, 0x12
        /*04ca*/ 	.short	(.L_216 - .L_215)
	.align		4
.L_215:
        /*04cc*/ 	.word	index@(_ZN7cutlass13device_kernelIN5flash19enable_sm80_to_sm89INS1_16FlashAttnFwdSm80INS1_25CollectiveMainloopFwdSm80ILi8ELi2ELb0EN4cute5tupleIJNS5_1CILi128EEENS7_ILi64EEENS7_ILi192EEEEEELi192ENS_10bfloat16_tEfNS_4arch4Sm80ELb0ELb1ELb0ELb0ELb0ELb0ELb1ELb1EEENS1_21CollectiveEpilogueFwdINS6_IJS8_SA_S9_EEENS6_IJNS7_ILi1EEESI_SI_EEESC_SE_Li256ELb0ELb1ELb1ELb0EEENS1_19SingleTileSchedulerILb0ELb1ELb1ELi128EEEEEEEEEvNT_6ParamsE)
        /*04d0*/ 	.word	0x00000000


	//----- nvinfo : EIATTR_MIN_STACK_SIZE
	.align		4
.L_216:
        /*04d4*/ 	.byte	0x04, 0x12
        /*04d6*/ 	.short	(.L_218 - .L_217)
	.align		4
.L_217:
        /*04d8*/ 	.word	index@(_ZN7cutlass13device_kernelIN5flash19enable_sm80_to_sm89INS1_16FlashAttnFwdSm80INS1_25CollectiveMainloopFwdSm80ILi8ELi2ELb0EN4cute5tupleIJNS5_1CILi128EEENS7_ILi64EEENS7_ILi192EEEEEELi192ENS_10bfloat16_tEfNS_4arch4Sm80ELb0ELb1ELb0ELb1ELb0ELb0ELb1ELb1EEENS1_21CollectiveEpilogueFwdINS6_IJS8_SA_S9_EEENS6_IJNS7_ILi1EEESI_SI_EEESC_SE_Li256ELb1ELb1ELb1ELb0EEENS1_36VarlenDynamicPersistentTileSchedulerILi128ELi64ELi256ELi256ELb1ELb1ELb0ELb1ELb0ELb1EEEEEEEEEvNT_6ParamsE)
        /*04dc*/ 	.word	0x00000000


	//----- nvinfo : EIATTR_MIN_STACK_SIZE
	.align		4
.L_218:
        /*04e0*/ 	.byte	0x04, 0x12
        /*04e2*/ 	.short	(.L_220 - .L_219)
	.align		4
.L_219:
        /*04e4*/ 	.word	index@(_ZN7cutlass13device_kernelIN5flash19enable_sm80_to_sm89INS1_16FlashAttnFwdSm80INS1_25CollectiveMainloopFwdSm80ILi8ELi2ELb0EN4cute5tupleIJNS5_1CILi128EEENS7_ILi64EEENS7_ILi192EEEEEELi192ENS_10bfloat16_tEfNS_4arch4Sm80ELb0ELb1ELb0ELb1ELb0ELb1ELb1ELb1EEENS1_21CollectiveEpilogueFwdINS6_IJS8_SA_S9_EEENS6_IJNS7_ILi1EEESI_SI_EEESC_SE_Li256ELb1ELb1ELb1ELb0EEENS1_36VarlenDynamicPersistentTileSchedulerILi128ELi64ELi256ELi256ELb1ELb1ELb0ELb1ELb0ELb1EEEEEEEEEvNT_6ParamsE)
        /*04e8*/ 	.word	0x00000000


	//----- nvinfo : EIATTR_MIN_STACK_SIZE
	.align		4
.L_220:
        /*04ec*/ 	.byte	0x04, 0x12
        /*04ee*/ 	.short	(.L_222 - .L_221)
	.align		4
.L_221:
        /*04f0*/ 	.word	index@(_ZN7cutlass13device_kernelIN5flash19enable_sm80_to_sm89INS1_16FlashAttnFwdSm80INS1_25CollectiveMainloopFwdSm80ILi8ELi2ELb1EN4cute5tupleIJNS5_1CILi128EEENS7_ILi96EEENS7_ILi192EEEEEELi192ENS_10bfloat16_tEfNS_4arch4Sm80ELb1ELb0ELb0ELb0ELb0ELb0ELb1ELb1EEENS1_21CollectiveEpilogueFwdINS6_IJS8_SA_S9_EEENS6_IJNS7_ILi1EEESI_SI_EEESC_SE_Li256ELb0ELb1ELb1ELb0EEENS1_30DynamicPersistentTileSchedulerILi256ELi256ELb1ELb1ELb0EEEEEEEEEvNT_6ParamsE)
        /*04f4*/ 	.word	0x00000000


	//----- nvinfo : EIATTR_MIN_STACK_SIZE
	.align		4
.L_222:
        /*04f8*/ 	.byte	0x04, 0x12
        /*04fa*/ 	.short	(.L_224 - .L_223)
	.align		4
.L_223:
        /*04fc*/ 	.word	index@(_ZN7cutlass13device_kernelIN5flash19enable_sm80_to_sm89INS1_16FlashAttnFwdSm80INS1_25CollectiveMainloopFwdSm80ILi8ELi2ELb0EN4cute5tupleIJNS5_1CILi128EEENS7_ILi64EEENS7_ILi192EEEEEELi192ENS_10bfloat16_tEfNS_4arch4Sm80ELb1ELb0ELb0ELb1ELb0ELb0ELb1ELb1EEENS1_21CollectiveEpilogueFwdINS6_IJS8_SA_S9_EEENS6_IJNS7_ILi1EEESI_SI_EEESC_SE_Li256ELb1ELb1ELb1ELb0EEENS1_36VarlenDynamicPersistentTileSchedulerILi128ELi64ELi256ELi256ELb1ELb1ELb0ELb1ELb1ELb1EEEEEEEEEvNT_6ParamsE)
        /*0500*/ 	.word	0x00000000


	//----- nvinfo : EIATTR_MIN_STACK_SIZE
	.align		4
.L_224:
        /*0504*/ 	.byte	0x04, 0x12
        /*0506*/ 	.short	(.L_226 - .L_225)
	.align		4
.L_225:
        /*0508*/ 	.word	index@(_ZN7cutlass13device_kernelIN5flash19enable_sm80_to_sm89INS1_16FlashAttnFwdSm80INS1_25CollectiveMainloopFwdSm80ILi8ELi2ELb0EN4cute5tupleIJNS5_1CILi128EEENS7_ILi64EEENS7_ILi192EEEEEELi192ENS_10bfloat16_tEfNS_4arch4Sm80ELb1ELb0ELb0ELb1ELb0ELb1ELb1ELb1EEENS1_21CollectiveEpilogueFwdINS6_IJS8_SA_S9_EEENS6_IJNS7_ILi1EEESI_SI_EEESC_SE_Li256ELb1ELb1ELb1ELb0EEENS1_36VarlenDynamicPersistentTileSchedulerILi128ELi64ELi256ELi256ELb1ELb1ELb0ELb1ELb1ELb1EEEEEEEEEvNT_6ParamsE)
        /*050c*/ 	.word	0x00000000
.L_226:


//--------------------- .nv.compat                --------------------------
	.section	.nv.compat,"",@"SHT_CUDA_COMPAT_INFO"
	.align	4
        /*0000*/ 	.byte	0x02, 0x09, 0x01, 0x00, 0x02, 0x02, 0x01, 0x00, 0x02, 0x05, 0x05, 0x00, 0x03, 0x07, 0x01, 0x01
        /*0010*/ 	.byte	0x02, 0x03, 0x00, 0x00, 0x02, 0x06, 0x01, 0x00, 0x04, 0x0b, 0x08, 0x00, 0x09, 0x00, 0x00, 0x00
        /*0020*/ 	.byte	0x00, 0x00, 0x00, 0x00


//--------------------- .nv.info._ZN7cutlass13device_kernelIN5flash19enable_sm80_to_sm89INS1_16FlashAttnFwdSm80INS1_25CollectiveMainloopFwdSm80ILi8ELi1ELb1EN4cute5tupleIJNS5_1CILi128EEENS7_ILi96EEENS7_ILi192EEEEEELi192ENS_10bfloat16_tEfNS_4arch4Sm80ELb0ELb0ELb1ELb0ELb0ELb0ELb1ELb1EEENS1_21CollectiveEpilogueFwdINS6_IJS8_SA_S9_EEENS6_IJNS7_ILi1EEESI_SI_EEESC_SE_Li256ELb0ELb1ELb1ELb0EEENS1_19SingleTileSchedulerILb0ELb1ELb1ELi128EEEEEEEEEvNT_6ParamsE --------------------------
	.section	.nv.info._ZN7cutlass13device_kernelIN5flash19enable_sm80_to_sm89INS1_16FlashAttnFwdSm80INS1_25CollectiveMainloopFwdSm80ILi8ELi1ELb1EN4cute5tupleIJNS5_1CILi128EEENS7_ILi96EEENS7_ILi192EEEEEELi192ENS_10bfloat16_tEfNS_4arch4Sm80ELb0ELb0ELb1ELb0ELb0ELb0ELb1ELb1EEENS1_21CollectiveEpilogueFwdINS6_IJS8_SA_S9_EEENS6_IJNS7_ILi1EEESI_SI_EEESC_SE_Li256ELb0ELb1ELb1ELb0EEENS1_19SingleTileSchedulerILb0ELb1ELb1ELi128EEEEEEEEEvNT_6ParamsE,"",@"SHT_CUDA_INFO"
	.sectionflags	@""
	.align	4


	//----- nvinfo : EIATTR_CUDA_API_VERSION
	.align		4
        /*0000*/ 	.byte	0x04, 0x37
        /*0002*/ 	.short	(.L_228 - .L_227)
.L_227:
        /*0004*/ 	.word	0x00000082


	//----- nvinfo : EIATTR_KPARAM_INFO
	.align		4
.L_228:
        /*0008*/ 	.byte	0x04, 0x17
        /*000a*/ 	.short	(.L_230 - .L_229)
.L_229:
        /*000c*/ 	.word	0x00000000
        /*0010*/ 	.short	0x0000
        /*0012*/ 	.short	0x0000
        /*0014*/ 	.byte	0x00, 0xf0, 0x61, 0x10


	//----- nvinfo : EIATTR_SPARSE_MMA_MASK
	.align		4
.L_230:
        /*0018*/ 	.byte	0x03, 0x50
        /*001a*/ 	.short	0x0000


	//----- nvinfo : EIATTR_MAXREG_COUNT
	.align		4
        /*001c*/ 	.byte	0x03, 0x1b
        /*001e*/ 	.short	0x00ff


	//----- nvinfo : EIATTR_MERCURY_ISA_VERSION
	.align		4
        /*0020*/ 	.byte	0x03, 0x5f
        /*0022*/ 	.short	0x0101


	//----- nvinfo : EIATTR_VRC_CTA_INIT_COUNT
	.align		4
        /*0024*/ 	.byte	0x02, 0x4a
	.zero		1
	.zero		1


	//----- nvinfo : EIATTR_EXIT_INSTR_OFFSETS
	.align		4
        /*0028*/ 	.byte	0x04, 0x1c
        /*002a*/ 	.short	(.L_232 - .L_231)


	//   ....[0]....
.L_231:
        /*002c*/ 	.word	0x00000010


	//----- nvinfo : EIATTR_MAX_THREADS
	.align		4
.L_232:
        /*0030*/ 	.byte	0x04, 0x05
        /*0032*/ 	.short	(.L_234 - .L_233)
.L_233:
        /*0034*/ 	.word	0x00000100
        /*0038*/ 	.word	0x00000001
        /*003c*/ 	.word	0x00000001


	//----- nvinfo : EIATTR_CBANK_PARAM_SIZE
	.align		4
.L_234:
        /*0040*/ 	.byte	0x03, 0x19
        /*0042*/ 	.short	0x0418


	//----- nvinfo : EIATTR_PARAM_CBANK
	.align		4
        /*0044*/ 	.byte	0x04, 0x0a
        /*0046*/ 	.short	(.L_236 - .L_235)
	.align		4
.L_235:
        /*0048*/ 	.word	index@(.nv.constant0._ZN7cutlass13device_kernelIN5flash19enable_sm80_to_sm89INS1_16FlashAttnFwdSm80INS1_25CollectiveMainloopFwdSm80ILi8ELi1ELb1EN4cute5tupleIJNS5_1CILi128EEENS7_ILi96EEENS7_ILi192EEEEEELi192ENS_10bfloat16_tEfNS_4arch4Sm80ELb0ELb0ELb1ELb0ELb0ELb0ELb1ELb1EEENS1_21CollectiveEpilogueFwdINS6_IJS8_SA_S9_EEENS6_IJNS7_ILi1EEESI_SI_EEESC_SE_Li256ELb0ELb1ELb1ELb0EEENS1_19SingleTileSchedulerILb0ELb1ELb1ELi128EEEEEEEEEvNT_6ParamsE)
        /*004c*/ 	.short	0x0380
        /*004e*/ 	.short	0x0418


	//----- nvinfo : EIATTR_SW_WAR
	.align		4
.L_236:
        /*0050*/ 	.byte	0x04, 0x36
        /*0052*/ 	.short	(.L_238 - .L_237)
.L_237:
        /*0054*/ 	.word	0x00000008
.L_238:


//--------------------- .nv.info._ZN7cutlass13device_kernelIN5flash19enable_sm80_to_sm89INS1_16FlashAttnFwdSm80INS1_25CollectiveMainloopFwdSm80ILi8ELi1ELb0EN4cute5tupleIJNS5_1CILi128EEENS7_ILi64EEENS7_ILi192EEEEEELi192ENS_10bfloat16_tEfNS_4arch4Sm80ELb0ELb0ELb1ELb1ELb0ELb0ELb1ELb1EEENS1_21CollectiveEpilogueFwdINS6_IJS8_SA_S9_EEENS6_IJNS7_ILi1EEESI_SI_EEESC_SE_Li256ELb1ELb1ELb1ELb0EEENS1_36VarlenDynamicPersistentTileSchedulerILi128ELi64ELi256ELi256ELb1ELb1ELb0ELb0ELb1ELb1EEEEEEEEEvNT_6ParamsE --------------------------
	.section	.nv.info._ZN7cutlass13device_kernelIN5flash19enable_sm80_to_sm89INS1_16FlashAttnFwdSm80INS1_25CollectiveMainloopFwdSm80ILi8ELi1ELb0EN4cute5tupleIJNS5_1CILi128EEENS7_ILi64EEENS7_ILi192EEEEEELi192ENS_10bfloat16_tEfNS_4arch4Sm80ELb0ELb0ELb1ELb1ELb0ELb0ELb1ELb1EEENS1_21CollectiveEpilogueFwdINS6_IJS8_SA_S9_EEENS6_IJNS7_ILi1EEESI_SI_EEESC_SE_Li256ELb1ELb1ELb1ELb0EEENS1_36VarlenDynamicPersistentTileSchedulerILi128ELi64ELi256ELi256ELb1ELb1ELb0ELb0ELb1ELb1EEEEEEEEEvNT_6ParamsE,"",@"SHT_CUDA_INFO"
	.sectionflags	@""
	.align	4


	//----- nvinfo : EIATTR_CUDA_API_VERSION
	.align		4
        /*0000*/ 	.byte	0x04, 0x37
        /*0002*/ 	.short	(.L_240 - .L_239)
.L_239:
        /*0004*/ 	.word	0x00000082


	//----- nvinfo : EIATTR_KPARAM_INFO
	.align		4
.L_240:
        /*0008*/ 	.byte	0x04, 0x17
        /*000a*/ 	.short	(.L_242 - .L_241)
.L_241:
        /*000c*/ 	.word	0x00000000
        /*0010*/ 	.short	0x0000
        /*0012*/ 	.short	0x0000
        /*0014*/ 	.byte	0x00, 0xf0, 0xe1, 0x10


	//----- nvinfo : EIATTR_SPARSE_MMA_MASK
	.align		4
.L_242:
        /*0018*/ 	.byte	0x03, 0x50
        /*001a*/ 	.short	0x0000


	//----- nvinfo : EIATTR_MAXREG_COUNT
	.align		4
        /*001c*/ 	.byte	0x03, 0x1b
        /*001e*/ 	.short	0x00ff


	//----- nvinfo : EIATTR_MERCURY_ISA_VERSION
	.align		4
        /*0020*/ 	.byte	0x03, 0x5f
        /*0022*/ 	.short	0x0101


	//----- nvinfo : EIATTR_VRC_CTA_INIT_COUNT
	.align		4
        /*0024*/ 	.byte	0x02, 0x4a
	.zero		1
	.zero		1


	//----- nvinfo : EIATTR_EXIT_INSTR_OFFSETS
	.align		4
        /*0028*/ 	.byte	0x04, 0x1c
        /*002a*/ 	.short	(.L_244 - .L_243)


	//   ....[0]....
.L_243:
        /*002c*/ 	.word	0x00000010


	//----- nvinfo : EIATTR_MAX_THREADS
	.align		4
.L_244:
        /*0030*/ 	.byte	0x04, 0x05
        /*0032*/ 	.short	(.L_246 - .L_245)
.L_245:
        /*0034*/ 	.word	0x00000100
        /*0038*/ 	.word	0x00000001
        /*003c*/ 	.word	0x00000001


	//----- nvinfo : EIATTR_CBANK_PARAM_SIZE
	.align		4
.L_246:
        /*0040*/ 	.byte	0x03, 0x19
        /*0042*/ 	.short	0x0438


	//----- nvinfo : EIATTR_PARAM_CBANK
	.align		4
        /*0044*/ 	.byte	0x04, 0x0a
        /*0046*/ 	.short	(.L_248 - .L_247)
	.align		4
.L_247:
        /*0048*/ 	.word	index@(.nv.constant0._ZN7cutlass13device_kernelIN5flash19enable_sm80_to_sm89INS1_16FlashAttnFwdSm80INS1_25CollectiveMainloopFwdSm80ILi8ELi1ELb0EN4cute5tupleIJNS5_1CILi128EEENS7_ILi64EEENS7_ILi192EEEEEELi192ENS_10bfloat16_tEfNS_4arch4Sm80ELb0ELb0ELb1ELb1ELb0ELb0ELb1ELb1EEENS1_21CollectiveEpilogueFwdINS6_IJS8_SA_S9_EEENS6_IJNS7_ILi1EEESI_SI_EEESC_SE_Li256ELb1ELb1ELb1ELb0EEENS1_36VarlenDynamicPersistentTileSchedulerILi128ELi64ELi256ELi256ELb1ELb1ELb0ELb0ELb1ELb1EEEEEEEEEvNT_6ParamsE)
        /*004c*/ 	.short	0x0380
        /*004e*/ 	.short	0x0438


	//----- nvinfo : EIATTR_SW_WAR
	.align		4
.L_248:
        /*0050*/ 	.byte	0x04, 0x36
        /*0052*/ 	.short	(.L_250 - .L_249)
.L_249:
        /*0054*/ 	.word	0x00000008
.L_250:


//--------------------- .nv.info._ZN7cutlass13device_kernelIN5flash19enable_sm80_to_sm89INS1_16FlashAttnFwdSm80INS1_25CollectiveMainloopFwdSm80ILi8ELi1ELb0EN4cute5tupleIJNS5_1CILi128EEENS7_ILi64EEENS7_ILi192EEEEEELi192ENS_10bfloat16_tEfNS_4arch4Sm80ELb0ELb0ELb1ELb1ELb0ELb1ELb1ELb1EEENS1_21CollectiveEpilogueFwdINS6_IJS8_SA_S9_EEENS6_IJNS7_ILi1EEESI_SI_EEESC_SE_Li256ELb1ELb1ELb1ELb0EEENS1_36VarlenDynamicPersistentTileSchedulerILi128ELi64ELi256ELi256ELb1ELb1ELb0ELb0ELb1ELb1EEEEEEEEEvNT_6ParamsE --------------------------
	.section	.nv.info._ZN7cutlass13device_kernelIN5flash19enable_sm80_to_sm89INS1_16FlashAttnFwdSm80INS1_25CollectiveMainloopFwdSm80ILi8ELi1ELb0EN4cute5tupleIJNS5_1CILi128EEENS7_ILi64EEENS7_ILi192EEEEEELi192ENS_10bfloat16_tEfNS_4arch4Sm80ELb0ELb0ELb1ELb1ELb0ELb1ELb1ELb1EEENS1_21CollectiveEpilogueFwdINS6_IJS8_SA_S9_EEENS6_IJNS7_ILi1EEESI_SI_EEESC_SE_Li256ELb1ELb1ELb1ELb0EEENS1_36VarlenDynamicPersistentTileSchedulerILi128ELi64ELi256ELi256ELb1ELb1ELb0ELb0ELb1ELb1EEEEEEEEEvNT_6ParamsE,"",@"SHT_CUDA_INFO"
	.sectionflags	@""
	.align	4


	//----- nvinfo : EIATTR_CUDA_API_VERSION
	.align		4
        /*0000*/ 	.byte	0x04, 0x37
        /*0002*/ 	.short	(.L_252 - .L_251)
.L_251:
        /*0004*/ 	.word	0x00000082


	//----- nvinfo : EIATTR_KPARAM_INFO
	.align		4
.L_252:
        /*0008*/ 	.byte	0x04, 0x17
        /*000a*/ 	.short	(.L_254 - .L_253)
.L_253:
        /*000c*/ 	.word	0x00000000
        /*0010*/ 	.short	0x0000
        /*0012*/ 	.short	0x0000
        /*0014*/ 	.byte	0x00, 0xf0, 0xe1, 0x10


	//----- nvinfo : EIATTR_SPARSE_MMA_MASK
	.align		4
.L_254:
        /*0018*/ 	.byte	0x03, 0x50
        /*001a*/ 	.short	0x0000


	//----- nvinfo : EIATTR_MAXREG_COUNT
	.align		4
        /*001c*/ 	.byte	0x03, 0x1b
        /*001e*/ 	.short	0x00ff


	//----- nvinfo : EIATTR_MERCURY_ISA_VERSION
	.align		4
        /*0020*/ 	.byte	0x03, 0x5f
        /*0022*/ 	.short	0x0101


	//----- nvinfo : EIATTR_VRC_CTA_INIT_COUNT
	.align		4
        /*0024*/ 	.byte	0x02, 0x4a
	.zero		1
	.zero		1


	//----- nvinfo : EIATTR_EXIT_INSTR_OFFSETS
	.align		4
        /*0028*/ 	.byte	0x04, 0x1c
        /*002a*/ 	.short	(.L_256 - .L_255)


	//   ....[0]....
.L_255:
        /*002c*/ 	.word	0x00000010


	//----- nvinfo : EIATTR_MAX_THREADS
	.align		4
.L_256:
        /*0030*/ 	.byte	0x04, 0x05
        /*0032*/ 	.short	(.L_258 - .L_257)
.L_257:
        /*0034*/ 	.word	0x00000100
        /*0038*/ 	.word	0x00000001
        /*003c*/ 	.word	0x00000001


	//----- nvinfo : EIATTR_CBANK_PARAM_SIZE
	.align		4
.L_258:
        /*0040*/ 	.byte	0x03, 0x19
        /*0042*/ 	.short	0x0438


	//----- nvinfo : EIATTR_PARAM_CBANK
	.align		4
        /*0044*/ 	.byte	0x04, 0x0a
        /*0046*/ 	.short	(.L_260 - .L_259)
	.align		4
.L_259:
        /*0048*/ 	.word	index@(.nv.constant0._ZN7cutlass13device_kernelIN5flash19enable_sm80_to_sm89INS1_16FlashAttnFwdSm80INS1_25CollectiveMainloopFwdSm80ILi8ELi1ELb0EN4cute5tupleIJNS5_1CILi128EEENS7_ILi64EEENS7_ILi192EEEEEELi192ENS_10bfloat16_tEfNS_4arch4Sm80ELb0ELb0ELb1ELb1ELb0ELb1ELb1ELb1EEENS1_21CollectiveEpilogueFwdINS6_IJS8_SA_S9_EEENS6_IJNS7_ILi1EEESI_SI_EEESC_SE_Li256ELb1ELb1ELb1ELb0EEENS1_36VarlenDynamicPersistentTileSchedulerILi128ELi64ELi256ELi256ELb1ELb1ELb0ELb0ELb1ELb1EEEEEEEEEvNT_6ParamsE)
        /*004c*/ 	.short	0x0380
        /*004e*/ 	.short	0x0438


	//----- nvinfo : EIATTR_SW_WAR
	.align		4
.L_260:
        /*0050*/ 	.byte	0x04, 0x36
        /*0052*/ 	.short	(.L_262 - .L_261)
.L_261:
        /*0054*/ 	.word	0x00000008
.L_262:


//--------------------- .nv.info._ZN7cutlass13device_kernelIN5flash19enable_sm80_to_sm89INS1_16FlashAttnFwdSm80INS1_25CollectiveMainloopFwdSm80ILi8ELi1ELb0EN4cute5tupleIJNS5_1CILi128EEENS7_ILi64EEENS7_ILi192EEEEEELi192ENS_10bfloat16_tEfNS_4arch4Sm80ELb0ELb1ELb1ELb0ELb0ELb0ELb1ELb1EEENS1_21CollectiveEpilogueFwdINS6_IJS8_SA_S9_EEENS6_IJNS7_ILi1EEESI_SI_EEESC_SE_Li256ELb0ELb1ELb1ELb0EEENS1_19SingleTileSchedulerILb0ELb1ELb1ELi128EEEEEEEEEvNT_6ParamsE --------------------------
	.section	.nv.info._ZN7cutlass13device_kernelIN5flash19enable_sm80_to_sm89INS1_16FlashAttnFwdSm80INS1_25CollectiveMainloopFwdSm80ILi8ELi1ELb0EN4cute5tupleIJNS5_1CILi128EEENS7_ILi64EEENS7_ILi192EEEEEELi192ENS_10bfloat16_tEfNS_4arch4Sm80ELb0ELb1ELb1ELb0ELb0ELb0ELb1ELb1EEENS1_21CollectiveEpilogueFwdINS6_IJS8_SA_S9_EEENS6_IJNS7_ILi1EEESI_SI_EEESC_SE_Li256ELb0ELb1ELb1ELb0EEENS1_19SingleTileSchedulerILb0ELb1ELb1ELi128EEEEEEEEEvNT_6ParamsE,"",@"SHT_CUDA_INFO"
	.sectionflags	@""
	.align	4


	//----- nvinfo : EIATTR_CUDA_API_VERSION
	.align		4
        /*0000*/ 	.byte	0x04, 0x37
        /*0002*/ 	.short	(.L_264 - .L_263)
.L_263:
        /*0004*/ 	.word	0x00000082


	//----- nvinfo : EIATTR_KPARAM_INFO
	.align		4
.L_264:
        /*0008*/ 	.byte	0x04, 0x17
        /*000a*/ 	.short	(.L_266 - .L_265)
.L_265:
        /*000c*/ 	.word	0x00000000
        /*0010*/ 	.short	0x0000
        /*0012*/ 	.short	0x0000
        /*0014*/ 	.byte	0x00, 0xf0, 0x61, 0x10


	//----- nvinfo : EIATTR_SPARSE_MMA_MASK
	.align		4
.L_266:
        /*0018*/ 	.byte	0x03, 0x50
        /*001a*/ 	.short	0x0000


	//----- nvinfo : EIATTR_MAXREG_COUNT
	.align		4
        /*001c*/ 	.byte	0x03, 0x1b
        /*001e*/ 	.short	0x00ff


	//----- nvinfo : EIATTR_MERCURY_ISA_VERSION
	.align		4
        /*0020*/ 	.byte	0x03, 0x5f
        /*0022*/ 	.short	0x0101


	//----- nvinfo : EIATTR_VRC_CTA_INIT_COUNT
	.align		4
        /*0024*/ 	.byte	0x02, 0x4a
	.zero		1
	.zero		1


	//----- nvinfo : EIATTR_EXIT_INSTR_OFFSETS
	.align		4
        /*0028*/ 	.byte	0x04, 0x1c
        /*002a*/ 	.short	(.L_268 - .L_267)


	//   ....[0]....
.L_267:
        /*002c*/ 	.word	0x00000010


	//----- nvinfo : EIATTR_MAX_THREADS
	.align		4
.L_268:
        /*0030*/ 	.byte	0x04, 0x05
        /*0032*/ 	.short	(.L_270 - .L_269)
.L_269:
        /*0034*/ 	.word	0x00000100
        /*0038*/ 	.word	0x00000001
        /*003c*/ 	.word	0x00000001


	//----- nvinfo : EIATTR_CBANK_PARAM_SIZE
	.align		4
.L_270:
        /*0040*/ 	.byte	0x03, 0x19
        /*0042*/ 	.short	0x0418


	//----- nvinfo : EIATTR_PARAM_CBANK
	.align		4
        /*0044*/ 	.byte	0x04, 0x0a
        /*0046*/ 	.short	(.L_272 - .L_271)
	.align		4
.L_271:
        /*0048*/ 	.word	index@(.nv.constant0._ZN7cutlass13device_kernelIN5flash19enable_sm80_to_sm89INS1_16FlashAttnFwdSm80INS1_25CollectiveMainloopFwdSm80ILi8ELi1ELb0EN4cute5tupleIJNS5_1CILi128EEENS7_ILi64EEENS7_ILi192EEEEEELi192ENS_10bfloat16_tEfNS_4arch4Sm80ELb0ELb1ELb1ELb0ELb0ELb0ELb1ELb1EEENS1_21CollectiveEpilogueFwdINS6_IJS8_SA_S9_EEENS6_IJNS7_ILi1EEESI_SI_EEESC_SE_Li256ELb0ELb1ELb1ELb0EEENS1_19SingleTileSchedulerILb0ELb1ELb1ELi128EEEEEEEEEvNT_6ParamsE)
        /*004c*/ 	.short	0x0380
        /*004e*/ 	.short	0x0418


	//----- nvinfo : EIATTR_SW_WAR
	.align		4
.L_272:
        /*0050*/ 	.byte	0x04, 0x36
        /*0052*/ 	.short	(.L_274 - .L_273)
.L_273:
        /*0054*/ 	.word	0x00000008
.L_274:


//--------------------- .nv.info._ZN7cutlass13device_kernelIN5flash19enable_sm80_to_sm89INS1_16FlashAttnFwdSm80INS1_25CollectiveMainloopFwdSm80ILi8ELi1ELb0EN4cute5tupleIJNS5_1CILi128EEENS7_ILi64EEENS7_ILi192EEEEEELi192ENS_10bfloat16_tEfNS_4arch4Sm80ELb0ELb1ELb1ELb1ELb0ELb0ELb1ELb1EEENS1_21CollectiveEpilogueFwdINS6_IJS8_SA_S9_EEENS6_IJNS7_ILi1EEESI_SI_EEESC_SE_Li256ELb1ELb1ELb1ELb0EEENS1_36VarlenDynamicPersistentTileSchedulerILi128ELi64ELi256ELi256ELb1ELb1ELb0ELb1ELb0ELb1EEEEEEEEEvNT_6ParamsE --------------------------
	.section	.nv.info._ZN7cutlass13device_kernelIN5flash19enable_sm80_to_sm89INS1_16FlashAttnFwdSm80INS1_25CollectiveMainloopFwdSm80ILi8ELi1ELb0EN4cute5tupleIJNS5_1CILi128EEENS7_ILi64EEENS7_ILi192EEEEEELi192ENS_10bfloat16_tEfNS_4arch4Sm80ELb0ELb1ELb1ELb1ELb0ELb0ELb1ELb1EEENS1_21CollectiveEpilogueFwdINS6_IJS8_SA_S9_EEENS6_IJNS7_ILi1EEESI_SI_EEESC_SE_Li256ELb1ELb1ELb1ELb0EEENS1_36VarlenDynamicPersistentTileSchedulerILi128ELi64ELi256ELi256ELb1ELb1ELb0ELb1ELb0ELb1EEEEEEEEEvNT_6ParamsE,"",@"SHT_CUDA_INFO"
	.sectionflags	@""
	.align	4


	//----- nvinfo : EIATTR_CUDA_API_VERSION
	.align		4
        /*0000*/ 	.byte	0x04, 0x37
        /*0002*/ 	.short	(.L_276 - .L_275)
.L_275:
        /*0004*/ 	.word	0x00000082


	//----- nvinfo : EIATTR_KPARAM_INFO
	.align		4
.L_276:
        /*0008*/ 	.byte	0x04, 0x17
        /*000a*/ 	.short	(.L_278 - .L_277)
.L_277:
        /*000c*/ 	.word	0x00000000
        /*0010*/ 	.short	0x0000
        /*0012*/ 	.short	0x0000
        /*0014*/ 	.byte	0x00, 0xf0, 0xe1, 0x10


	//----- nvinfo : EIATTR_SPARSE_MMA_MASK
	.align		4
.L_278:
        /*0018*/ 	.byte	0x03, 0x50
        /*001a*/ 	.short	0x0000


	//----- nvinfo : EIATTR_MAXREG_COUNT
	.align		4
        /*001c*/ 	.byte	0x03, 0x1b
        /*001e*/ 	.short	0x00ff


	//----- nvinfo : EIATTR_MERCURY_ISA_VERSION
	.align		4
        /*0020*/ 	.byte	0x03, 0x5f
        /*0022*/ 	.short	0x0101


	//----- nvinfo : EIATTR_VRC_CTA_INIT_COUNT
	.align		4
        /*0024*/ 	.byte	0x02, 0x4a
	.zero		1
	.zero		1


	//----- nvinfo : EIATTR_EXIT_INSTR_OFFSETS
	.align		4
        /*0028*/ 	.byte	0x04, 0x1c
        /*002a*/ 	.short	(.L_280 - .L_279)


	//   ....[0]....
.L_279:
        /*002c*/ 	.word	0x00000010


	//----- nvinfo : EIATTR_MAX_THREADS
	.align		4
.L_280:
        /*0030*/ 	.byte	0x04, 0x05
        /*0032*/ 	.short	(.L_282 - .L_281)
.L_281:
        /*0034*/ 	.word	0x00000100
        /*0038*/ 	.word	0x00000001
        /*003c*/ 	.word	0x00000001


	//----- nvinfo : EIATTR_CBANK_PARAM_SIZE
	.align		4
.L_282:
        /*0040*/ 	.byte	0x03, 0x19
        /*0042*/ 	.short	0x0438


	//----- nvinfo : EIATTR_PARAM_CBANK
	.align		4
        /*0044*/ 	.byte	0x04, 0x0a
        /*0046*/ 	.short	(.L_284 - .L_283)
	.align		4
.L_283:
        /*0048*/ 	.word	index@(.nv.constant0._ZN7cutlass13device_kernelIN5flash19enable_sm80_to_sm89INS1_16FlashAttnFwdSm80INS1_25CollectiveMainloopFwdSm80ILi8ELi1ELb0EN4cute5tupleIJNS5_1CILi128EEENS7_ILi64EEENS7_ILi192EEEEEELi192ENS_10bfloat16_tEfNS_4arch4Sm80ELb0ELb1ELb1ELb1ELb0ELb0ELb1ELb1EEENS1_21CollectiveEpilogueFwdINS6_IJS8_SA_S9_EEENS6_IJNS7_ILi1EEESI_SI_EEESC_SE_Li256ELb1ELb1ELb1ELb0EEENS1_36VarlenDynamicPersistentTileSchedulerILi128ELi64ELi256ELi256ELb1ELb1ELb0ELb1ELb0ELb1EEEEEEEEEvNT_6ParamsE)
        /*004c*/ 	.short	0x0380
        /*004e*/ 	.short	0x0438


	//----- nvinfo : EIATTR_SW_WAR
	.align		4
.L_284:
        /*0050*/ 	.byte	0x04, 0x36
        /*0052*/ 	.short	(.L_286 - .L_285)
.L_285:
        /*0054*/ 	.word	0x00000008
.L_286:


//--------------------- .nv.info._ZN7cutlass13device_kernelIN5flash19enable_sm80_to_sm89INS1_16FlashAttnFwdSm80INS1_25CollectiveMainloopFwdSm80ILi8ELi1ELb0EN4cute5tupleIJNS5_1CILi128EEENS7_ILi64EEENS7_ILi192EEEEEELi192ENS_10bfloat16_tEfNS_4arch4Sm80ELb0ELb1ELb1ELb1ELb0ELb1ELb1ELb1EEENS1_21CollectiveEpilogueFwdINS6_IJS8_SA_S9_EEENS6_IJNS7_ILi1EEESI_SI_EEESC_SE_Li256ELb1ELb1ELb1ELb0EEENS1_36VarlenDynamicPersistentTileSchedulerILi128ELi64ELi256ELi256ELb1ELb1ELb0ELb1ELb0ELb1EEEEEEEEEvNT_6ParamsE --------------------------
	.section	.nv.info._ZN7cutlass13device_kernelIN5flash19enable_sm80_to_sm89INS1_16FlashAttnFwdSm80INS1_25CollectiveMainloopFwdSm80ILi8ELi1ELb0EN4cute5tupleIJNS5_1CILi128EEENS7_ILi64EEENS7_ILi192EEEEEELi192ENS_10bfloat16_tEfNS_4arch4Sm80ELb0ELb1ELb1ELb1ELb0ELb1ELb1ELb1EEENS1_21CollectiveEpilogueFwdINS6_IJS8_SA_S9_EEENS6_IJNS7_ILi1EEESI_SI_EEESC_SE_Li256ELb1ELb1ELb1ELb0EEENS1_36VarlenDynamicPersistentTileSchedulerILi128ELi64ELi256ELi256ELb1ELb1ELb0ELb1ELb0ELb1EEEEEEEEEvNT_6ParamsE,"",@"SHT_CUDA_INFO"
	.sectionflags	@""
	.align	4


	//----- nvinfo : EIATTR_CUDA_API_VERSION
	.align		4
        /*0000*/ 	.byte	0x04, 0x37
        /*0002*/ 	.short	(.L_288 - .L_287)
.L_287:
        /*0004*/ 	.word	0x00000082


	//----- nvinfo : EIATTR_KPARAM_INFO
	.align		4
.L_288:
        /*0008*/ 	.byte	0x04, 0x17
        /*000a*/ 	.short	(.L_290 - .L_289)
.L_289:
        /*000c*/ 	.word	0x00000000
        /*0010*/ 	.short	0x0000
        /*0012*/ 	.short	0x0000
        /*0014*/ 	.byte	0x00, 0xf0, 0xe1, 0x10


	//----- nvinfo : EIATTR_SPARSE_MMA_MASK
	.align		4
.L_290:
        /*0018*/ 	.byte	0x03, 0x50
        /*001a*/ 	.short	0x0000


	//----- nvinfo : EIATTR_MAXREG_COUNT
	.align		4
        /*001c*/ 	.byte	0x03, 0x1b
        /*001e*/ 	.short	0x00ff


	//----- nvinfo : EIATTR_MERCURY_ISA_VERSION
	.align		4
        /*0020*/ 	.byte	0x03, 0x5f
        /*0022*/ 	.short	0x0101


	//----- nvinfo : EIATTR_VRC_CTA_INIT_COUNT
	.align		4
        /*0024*/ 	.byte	0x02, 0x4a
	.zero		1
	.zero		1


	//----- nvinfo : EIATTR_EXIT_INSTR_OFFSETS
	.align		4
        /*0028*/ 	.byte	0x04, 0x1c
        /*002a*/ 	.short	(.L_292 - .L_291)


	//   ....[0]....
.L_291:
        /*002c*/ 	.word	0x00000010


	//----- nvinfo : EIATTR_MAX_THREADS
	.align		4
.L_292:
        /*0030*/ 	.byte	0x04, 0x05
        /*0032*/ 	.short	(.L_294 - .L_293)
.L_293:
        /*0034*/ 	.word	0x00000100
        /*0038*/ 	.word	0x00000001
        /*003c*/ 	.word	0x00000001


	//----- nvinfo : EIATTR_CBANK_PARAM_SIZE
	.align		4
.L_294:
        /*0040*/ 	.byte	0x03, 0x19
        /*0042*/ 	.short	0x0438


	//----- nvinfo : EIATTR_PARAM_CBANK
	.align		4
        /*0044*/ 	.byte	0x04, 0x0a
        /*0046*/ 	.short	(.L_296 - .L_295)
	.align		4
.L_295:
        /*0048*/ 	.word	index@(.nv.constant0._ZN7cutlass13device_kernelIN5flash19enable_sm80_to_sm89INS1_16FlashAttnFwdSm80INS1_25CollectiveMainloopFwdSm80ILi8ELi1ELb0EN4cute5tupleIJNS5_1CILi128EEENS7_ILi64EEENS7_ILi192EEEEEELi192ENS_10bfloat16_tEfNS_4arch4Sm80ELb0ELb1ELb1ELb1ELb0ELb1ELb1ELb1EEENS1_21CollectiveEpilogueFwdINS6_IJS8_SA_S9_EEENS6_IJNS7_ILi1EEESI_SI_EEESC_SE_Li256ELb1ELb1ELb1ELb0EEENS1_36VarlenDynamicPersistentTileSchedulerILi128ELi64ELi256ELi256ELb1ELb1ELb0ELb1ELb0ELb1EEEEEEEEEvNT_6ParamsE)
        /*004c*/ 	.short	0x0380
        /*004e*/ 	.short	0x0438


	//----- nvinfo : EIATTR_SW_WAR
	.align		4
.L_296:
        /*0050*/ 	.byte	0x04, 0x36
        /*0052*/ 	.short	(.L_298 - .L_297)
.L_297:
        /*0054*/ 	.word	0x00000008
.L_298:


//--------------------- .nv.info._ZN7cutlass13device_kernelIN5flash19enable_sm80_to_sm89INS1_16FlashAttnFwdSm80INS1_25CollectiveMainloopFwdSm80ILi8ELi1ELb1EN4cute5tupleIJNS5_1CILi128EEENS7_ILi96EEENS7_ILi192EEEEEELi192ENS_10bfloat16_tEfNS_4arch4Sm80ELb1ELb0ELb1ELb0ELb0ELb0ELb1ELb1EEENS1_21CollectiveEpilogueFwdINS6_IJS8_SA_S9_EEENS6_IJNS7_ILi1EEESI_SI_EEESC_SE_Li256ELb0ELb1ELb1ELb0EEENS1_30DynamicPersistentTileSchedulerILi256ELi256ELb1ELb1ELb0EEEEEEEEEvNT_6ParamsE --------------------------
	.section	.nv.info._ZN7cutlass13device_kernelIN5flash19enable_sm80_to_sm89INS1_16FlashAttnFwdSm80INS1_25CollectiveMainloopFwdSm80ILi8ELi1ELb1EN4cute5tupleIJNS5_1CILi128EEENS7_ILi96EEENS7_ILi192EEEEEELi192ENS_10bfloat16_tEfNS_4arch4Sm80ELb1ELb0ELb1ELb0ELb0ELb0ELb1ELb1EEENS1_21CollectiveEpilogueFwdINS6_IJS8_SA_S9_EEENS6_IJNS7_ILi1EEESI_SI_EEESC_SE_Li256ELb0ELb1ELb1ELb0EEENS1_30DynamicPersistentTileSchedulerILi256ELi256ELb1ELb1ELb0EEEEEEEEEvNT_6ParamsE,"",@"SHT_CUDA_INFO"
	.sectionflags	@""
	.align	4


	//----- nvinfo : EIATTR_CUDA_API_VERSION
	.align		4
        /*0000*/ 	.byte	0x04, 0x37
        /*0002*/ 	.short	(.L_300 - .L_299)
.L_299:
        /*0004*/ 	.word	0x00000082


	//----- nvinfo : EIATTR_KPARAM_INFO
	.align		4
.L_300:
        /*0008*/ 	.byte	0x04, 0x17
        /*000a*/ 	.short	(.L_302 - .L_301)
.L_301:
        /*000c*/ 	.word	0x00000000
        /*0010*/ 	.short	0x0000
        /*0012*/ 	.short	0x0000
        /*0014*/ 	.byte	0x00, 0xf0, 0xa1, 0x10


	//----- nvinfo : EIATTR_SPARSE_MMA_MASK
	.align		4
.L_302:
        /*0018*/ 	.byte	0x03, 0x50
        /*001a*/ 	.short	0x0000


	//----- nvinfo : EIATTR_MAXREG_COUNT
	.align		4
        /*001c*/ 	.byte	0x03, 0x1b
        /*001e*/ 	.short	0x00ff


	//----- nvinfo : EIATTR_MERCURY_ISA_VERSION
	.align		4
        /*0020*/ 	.byte	0x03, 0x5f
        /*0022*/ 	.short	0x0101


	//----- nvinfo : EIATTR_VRC_CTA_INIT_COUNT
	.align		4
        /*0024*/ 	.byte	0x02, 0x4a
	.zero		1
	.zero		1


	//----- nvinfo : EIATTR_EXIT_INSTR_OFFSETS
	.align		4
        /*0028*/ 	.byte	0x04, 0x1c
        /*002a*/ 	.short	(.L_304 - .L_303)


	//   ....[0]....
.L_303:
        /*002c*/ 	.word	0x00000010


	//----- nvinfo : EIATTR_MAX_THREADS
	.align		4
.L_304:
        /*0030*/ 	.byte	0x04, 0x05
        /*0032*/ 	.short	(.L_306 - .L_305)
.L_305:
        /*0034*/ 	.word	0x00000100
        /*0038*/ 	.word	0x00000001
        /*003c*/ 	.word	0x00000001


	//----- nvinfo : EIATTR_CBANK_PARAM_SIZE
	.align		4
.L_306:
        /*0040*/ 	.byte	0x03, 0x19
        /*0042*/ 	.short	0x0428


	//----- nvinfo : EIATTR_PARAM_CBANK
	.align		4
        /*0044*/ 	.byte	0x04, 0x0a
        /*0046*/ 	.short	(.L_308 - .L_307)
	.align		4
.L_307:
        /*0048*/ 	.word	index@(.nv.constant0._ZN7cutlass13device_kernelIN5flash19enable_sm80_to_sm89INS1_16FlashAttnFwdSm80INS1_25CollectiveMainloopFwdSm80ILi8ELi1ELb1EN4cute5tupleIJNS5_1CILi128EEENS7_ILi96EEENS7_ILi192EEEEEELi192ENS_10bfloat16_tEfNS_4arch4Sm80ELb1ELb0ELb1ELb0ELb0ELb0ELb1ELb1EEENS1_21CollectiveEpilogueFwdINS6_IJS8_SA_S9_EEENS6_IJNS7_ILi1EEESI_SI_EEESC_SE_Li256ELb0ELb1ELb1ELb0EEENS1_30DynamicPersistentTileSchedulerILi256ELi256ELb1ELb1ELb0EEEEEEEEEvNT_6ParamsE)
        /*004c*/ 	.short	0x0380
        /*004e*/ 	.short	0x0428


	//----- nvinfo : EIATTR_SW_WAR
	.align		4
.L_308:
        /*0050*/ 	.byte	0x04, 0x36
        /*0052*/ 	.short	(.L_310 - .L_309)
.L_309:
        /*0054*/ 	.word	0x00000008
.L_310:


//--------------------- .nv.info._ZN7cutlass13device_kernelIN5flash19enable_sm80_to_sm89INS1_16FlashAttnFwdSm80INS1_25CollectiveMainloopFwdSm80ILi8ELi1ELb0EN4cute5tupleIJNS5_1CILi128EEENS7_ILi64EEENS7_ILi192EEEEEELi192ENS_10bfloat16_tEfNS_4arch4Sm80ELb1ELb0ELb1ELb1ELb0ELb0ELb1ELb1EEENS1_21CollectiveEpilogueFwdINS6_IJS8_SA_S9_EEENS6_IJNS7_ILi1EEESI_SI_EEESC_SE_Li256ELb1ELb1ELb1ELb0EEENS1_36VarlenDynamicPersistentTileSchedulerILi128ELi64ELi256ELi256ELb1ELb1ELb0ELb1ELb1ELb1EEEEEEEEEvNT_6ParamsE --------------------------
	.section	.nv.info._ZN7cutlass13device_kernelIN5flash19enable_sm80_to_sm89INS1_16FlashAttnFwdSm80INS1_25CollectiveMainloopFwdSm80ILi8ELi1ELb0EN4cute5tupleIJNS5_1CILi128EEENS7_ILi64EEENS7_ILi192EEEEEELi192ENS_10bfloat16_tEfNS_4arch4Sm80ELb1ELb0ELb1ELb1ELb0ELb0ELb1ELb1EEENS1_21CollectiveEpilogueFwdINS6_IJS8_SA_S9_EEENS6_IJNS7_ILi1EEESI_SI_EEESC_SE_Li256ELb1ELb1ELb1ELb0EEENS1_36VarlenDynamicPersistentTileSchedulerILi128ELi64ELi256ELi256ELb1ELb1ELb0ELb1ELb1ELb1EEEEEEEEEvNT_6ParamsE,"",@"SHT_CUDA_INFO"
	.sectionflags	@""
	.align	4


	//----- nvinfo : EIATTR_CUDA_API_VERSION
	.align		4
        /*0000*/ 	.byte	0x04, 0x37
        /*0002*/ 	.short	(.L_312 - .L_311)
.L_311:
        /*0004*/ 	.word	0x00000082


	//----- nvinfo : EIATTR_KPARAM_INFO
	.align		4
.L_312:
        /*0008*/ 	.byte	0x04, 0x17
        /*000a*/ 	.short	(.L_314 - .L_313)
.L_313:
        /*000c*/ 	.word	0x00000000
        /*0010*/ 	.short	0x0000
        /*0012*/ 	.short	0x0000
        /*0014*/ 	.byte	0x00, 0xf0, 0xe1, 0x10


	//----- nvinfo : EIATTR_SPARSE_MMA_MASK
	.align		4
.L_314:
        /*0018*/ 	.byte	0x03, 0x50
        /*001a*/ 	.short	0x0000


	//----- nvinfo : EIATTR_MAXREG_COUNT
	.align		4
        /*001c*/ 	.byte	0x03, 0x1b
        /*001e*/ 	.short	0x00ff


	//----- nvinfo : EIATTR_MERCURY_ISA_VERSION
	.align		4
        /*0020*/ 	.byte	0x03, 0x5f
        /*0022*/ 	.short	0x0101


	//----- nvinfo : EIATTR_VRC_CTA_INIT_COUNT
	.align		4
        /*0024*/ 	.byte	0x02, 0x4a
	.zero		1
	.zero		1


	//----- nvinfo : EIATTR_EXIT_INSTR_OFFSETS
	.align		4
        /*0028*/ 	.byte	0x04, 0x1c
        /*002a*/ 	.short	(.L_316 - .L_315)


	//   ....[0]....
.L_315:
        /*002c*/ 	.word	0x00000010


	//----- nvinfo : EIATTR_MAX_THREADS
	.align		4
.L_316:
        /*0030*/ 	.byte	0x04, 0x05
        /*0032*/ 	.short	(.L_318 - .L_317)
.L_317:
        /*0034*/ 	.word	0x00000100
        /*0038*/ 	.word	0x00000001
        /*003c*/ 	.word	0x00000001


	//----- nvinfo : EIATTR_CBANK_PARAM_SIZE
	.align		4
.L_318:
        /*0040*/ 	.byte	0x03, 0x19
        /*0042*/ 	.short	0x0438


	//----- nvinfo : EIATTR_PARAM_CBANK
	.align		4
        /*0044*/ 	.byte	0x04, 0x0a
        /*0046*/ 	.short	(.L_320 - .L_319)
	.align		4
.L_319:
        /*0048*/ 	.word	index@(.nv.constant0._ZN7cutlass13device_kernelIN5flash19enable_sm80_to_sm89INS1_16FlashAttnFwdSm80INS1_25CollectiveMainloopFwdSm80ILi8ELi1ELb0EN4cute5tupleIJNS5_1CILi128EEENS7_ILi64EEENS7_ILi192EEEEEELi192ENS_10bfloat16_tEfNS_4arch4Sm80ELb1ELb0ELb1ELb1ELb0ELb0ELb1ELb1EEENS1_21CollectiveEpilogueFwdINS6_IJS8_SA_S9_EEENS6_IJNS7_ILi1EEESI_SI_EEESC_SE_Li256ELb1ELb1ELb1ELb0EEENS1_36VarlenDynamicPersistentTileSchedulerILi128ELi64ELi256ELi256ELb1ELb1ELb0ELb1ELb1ELb1EEEEEEEEEvNT_6ParamsE)
        /*004c*/ 	.short	0x0380
        /*004e*/ 	.short	0x0438


	//----- nvinfo : EIATTR_SW_WAR
	.align		4
.L_320:
        /*0050*/ 	.byte	0x04, 0x36
        /*0052*/ 	.short	(.L_322 - .L_321)
.L_321:
        /*0054*/ 	.word	0x00000008
.L_322:


//--------------------- .nv.info._ZN7cutlass13device_kernelIN5flash19enable_sm80_to_sm89INS1_16FlashAttnFwdSm80INS1_25CollectiveMainloopFwdSm80ILi8ELi1ELb0EN4cute5tupleIJNS5_1CILi128EEENS7_ILi64EEENS7_ILi192EEEEEELi192ENS_10bfloat16_tEfNS_4arch4Sm80ELb1ELb0ELb1ELb1ELb0ELb1ELb1ELb1EEENS1_21CollectiveEpilogueFwdINS6_IJS8_SA_S9_EEENS6_IJNS7_ILi1EEESI_SI_EEESC_SE_Li256ELb1ELb1ELb1ELb0EEENS1_36VarlenDynamicPersistentTileSchedulerILi128ELi64ELi256ELi256ELb1ELb1ELb0ELb1ELb1ELb1EEEEEEEEEvNT_6ParamsE --------------------------
	.section	.nv.info._ZN7cutlass13device_kernelIN5flash19enable_sm80_to_sm89INS1_16FlashAttnFwdSm80INS1_25CollectiveMainloopFwdSm80ILi8ELi1ELb0EN4cute5tupleIJNS5_1CILi128EEENS7_ILi64EEENS7_ILi192EEEEEELi192ENS_10bfloat16_tEfNS_4arch4Sm80ELb1ELb0ELb1ELb1ELb0ELb1ELb1ELb1EEENS1_21CollectiveEpilogueFwdINS6_IJS8_SA_S9_EEENS6_IJNS7_ILi1EEESI_SI_EEESC_SE_Li256ELb1ELb1ELb1ELb0EEENS1_36VarlenDynamicPersistentTileSchedulerILi128ELi64ELi256ELi256ELb1ELb1ELb0ELb1ELb1ELb1EEEEEEEEEvNT_6ParamsE,"",@"SHT_CUDA_INFO"
	.sectionflags	@""
	.align	4


	//----- nvinfo : EIATTR_CUDA_API_VERSION
	.align		4
        /*0000*/ 	.byte	0x04, 0x37
        /*0002*/ 	.short	(.L_324 - .L_323)
.L_323:
        /*0004*/ 	.word	0x00000082


	//----- nvinfo : EIATTR_KPARAM_INFO
	.align		4
.L_324:
        /*0008*/ 	.byte	0x04, 0x17
        /*000a*/ 	.short	(.L_326 - .L_325)
.L_325:
        /*000c*/ 	.word	0x00000000
        /*0010*/ 	.short	0x0000
        /*0012*/ 	.short	0x0000
        /*0014*/ 	.byte	0x00, 0xf0, 0xe1, 0x10


	//----- nvinfo : EIATTR_SPARSE_MMA_MASK
	.align		4
.L_326:
        /*0018*/ 	.byte	0x03, 0x50
        /*001a*/ 	.short	0x0000


	//----- nvinfo : EIATTR_MAXREG_COUNT
	.align		4
        /*001c*/ 	.byte	0x03, 0x1b
        /*001e*/ 	.short	0x00ff


	//----- nvinfo : EIATTR_MERCURY_ISA_VERSION
	.align		4
        /*0020*/ 	.byte	0x03, 0x5f
        /*0022*/ 	.short	0x0101


	//----- nvinfo : EIATTR_VRC_CTA_INIT_COUNT
	.align		4
        /*0024*/ 	.byte	0x02, 0x4a
	.zero		1
	.zero		1


	//----- nvinfo : EIATTR_EXIT_INSTR_OFFSETS
	.align		4
        /*0028*/ 	.byte	0x04, 0x1c
        /*002a*/ 	.short	(.L_328 - .L_327)


	//   ....[0]....
.L_327:
        /*002c*/ 	.word	0x00000010


	//----- nvinfo : EIATTR_MAX_THREADS
	.align		4
.L_328:
        /*0030*/ 	.byte	0x04, 0x05
        /*0032*/ 	.short	(.L_330 - .L_329)
.L_329:
        /*0034*/ 	.word	0x00000100
        /*0038*/ 	.word	0x00000001
        /*003c*/ 	.word	0x00000001


	//----- nvinfo : EIATTR_CBANK_PARAM_SIZE
	.align		4
.L_330:
        /*0040*/ 	.byte	0x03, 0x19
        /*0042*/ 	.short	0x0438


	//----- nvinfo : EIATTR_PARAM_CBANK
	.align		4
        /*0044*/ 	.byte	0x04, 0x0a
        /*0046*/ 	.short	(.L_332 - .L_331)
	.align		4
.L_331:
        /*0048*/ 	.word	index@(.nv.constant0._ZN7cutlass13device_kernelIN5flash19enable_sm80_to_sm89INS1_16FlashAttnFwdSm80INS1_25CollectiveMainloopFwdSm80ILi8ELi1ELb0EN4cute5tupleIJNS5_1CILi128EEENS7_ILi64EEENS7_ILi192EEEEEELi192ENS_10bfloat16_tEfNS_4arch4Sm80ELb1ELb0ELb1ELb1ELb0ELb1ELb1ELb1EEENS1_21CollectiveEpilogueFwdINS6_IJS8_SA_S9_EEENS6_IJNS7_ILi1EEESI_SI_EEESC_SE_Li256ELb1ELb1ELb1ELb0EEENS1_36VarlenDynamicPersistentTileSchedulerILi128ELi64ELi256ELi256ELb1ELb1ELb0ELb1ELb1ELb1EEEEEEEEEvNT_6ParamsE)
        /*004c*/ 	.short	0x0380
        /*004e*/ 	.short	0x0438


	//----- nvinfo : EIATTR_SW_WAR
	.align		4
.L_332:
        /*0050*/ 	.byte	0x04, 0x36
        /*0052*/ 	.short	(.L_334 - .L_333)
.L_333:
        /*0054*/ 	.word	0x00000008
.L_334:


//--------------------- .nv.info._ZN7cutlass13device_kernelIN5flash19enable_sm80_to_sm89INS1_16FlashAttnFwdSm80INS1_25CollectiveMainloopFwdSm80ILi8ELi2ELb1EN4cute5tupleIJNS5_1CILi128EEENS7_ILi96EEENS7_ILi192EEEEEELi192ENS_10bfloat16_tEfNS_4arch4Sm80ELb0ELb0ELb1ELb0ELb0ELb0ELb1ELb1EEENS1_21CollectiveEpilogueFwdINS6_IJS8_SA_S9_EEENS6_IJNS7_ILi1EEESI_SI_EEESC_SE_Li256ELb0ELb1ELb1ELb0EEENS1_19SingleTileSchedulerILb0ELb1ELb1ELi128EEEEEEEEEvNT_6ParamsE --------------------------
	.section	.nv.info._ZN7cutlass13device_kernelIN5flash19enable_sm80_to_sm89INS1_16FlashAttnFwdSm80INS1_25CollectiveMainloopFwdSm80ILi8ELi2ELb1EN4cute5tupleIJNS5_1CILi128EEENS7_ILi96EEENS7_ILi192EEEEEELi192ENS_10bfloat16_tEfNS_4arch4Sm80ELb0ELb0ELb1ELb0ELb0ELb0ELb1ELb1EEENS1_21CollectiveEpilogueFwdINS6_IJS8_SA_S9_EEENS6_IJNS7_ILi1EEESI_SI_EEESC_SE_Li256ELb0ELb1ELb1ELb0EEENS1_19SingleTileSchedulerILb0ELb1ELb1ELi128EEEEEEEEEvNT_6ParamsE,"",@"SHT_CUDA_INFO"
	.sectionflags	@""
	.align	4


	//----- nvinfo : EIATTR_CUDA_API_VERSION
	.align		4
        /*0000*/ 	.byte	0x04, 0x37
        /*0002*/ 	.short	(.L_336 - .L_335)
.L_335:
        /*0004*/ 	.word	0x00000082


	//----- nvinfo : EIATTR_KPARAM_INFO
	.align		4
.L_336:
        /*0008*/ 	.byte	0x04, 0x17
        /*000a*/ 	.short	(.L_338 - .L_337)
.L_337:
        /*000c*/ 	.word	0x00000000
        /*0010*/ 	.short	0x0000
        /*0012*/ 	.short	0x0000
        /*0014*/ 	.byte	0x00, 0xf0, 0x61, 0x10


	//----- nvinfo : EIATTR_SPARSE_MMA_MASK
	.align		4
.L_338:
        /*0018*/ 	.byte	0x03, 0x50
        /*001a*/ 	.short	0x0000


	//----- nvinfo : EIATTR_MAXREG_COUNT
	.align		4
        /*001c*/ 	.byte	0x03, 0x1b
        /*001e*/ 	.short	0x00ff


	//----- nvinfo : EIATTR_MERCURY_ISA_VERSION
	.align		4
        /*0020*/ 	.byte	0x03, 0x5f
        /*0022*/ 	.short	0x0101


	//----- nvinfo : EIATTR_VRC_CTA_INIT_COUNT
	.align		4
        /*0024*/ 	.byte	0x02, 0x4a
	.zero		1
	.zero		1


	//----- nvinfo : EIATTR_EXIT_INSTR_OFFSETS
	.align		4
        /*0028*/ 	.byte	0x04, 0x1c
        /*002a*/ 	.short	(.L_340 - .L_339)


	//   ....[0]....
.L_339:
        /*002c*/ 	.word	0x00000010


	//----- nvinfo : EIATTR_MAX_THREADS
	.align		4
.L_340:
        /*0030*/ 	.byte	0x04, 0x05
        /*0032*/ 	.short	(.L_342 - .L_341)
.L_341:
        /*0034*/ 	.word	0x00000100
        /*0038*/ 	.word	0x00000001
        /*003c*/ 	.word	0x00000001


	//----- nvinfo : EIATTR_CBANK_PARAM_SIZE
	.align		4
.L_342:
        /*0040*/ 	.byte	0x03, 0x19
        /*0042*/ 	.short	0x0418


	//----- nvinfo : EIATTR_PARAM_CBANK
	.align		4
        /*0044*/ 	.byte	0x04, 0x0a
        /*0046*/ 	.short	(.L_344 - .L_343)
	.align		4
.L_343:
        /*0048*/ 	.word	index@(.nv.constant0._ZN7cutlass13device_kernelIN5flash19enable_sm80_to_sm89INS1_16FlashAttnFwdSm80INS1_25CollectiveMainloopFwdSm80ILi8ELi2ELb1EN4cute5tupleIJNS5_1CILi128EEENS7_ILi96EEENS7_ILi192EEEEEELi192ENS_10bfloat16_tEfNS_4arch4Sm80ELb0ELb0ELb1ELb0ELb0ELb0ELb1ELb1EEENS1_21CollectiveEpilogueFwdINS6_IJS8_SA_S9_EEENS6_IJNS7_ILi1EEESI_SI_EEESC_SE_Li256ELb0ELb1ELb1ELb0EEENS1_19SingleTileSchedulerILb0ELb1ELb1ELi128EEEEEEEEEvNT_6ParamsE)
        /*004c*/ 	.short	0x0380
        /*004e*/ 	.short	0x0418


	//----- nvinfo : EIATTR_SW_WAR
	.align		4
.L_344:
        /*0050*/ 	.byte	0x04, 0x36
        /*0052*/ 	.short	(.L_346 - .L_345)
.L_345:
        /*0054*/ 	.word	0x00000008
.L_346:


//--------------------- .nv.info._ZN7cutlass13device_kernelIN5flash19enable_sm80_to_sm89INS1_16FlashAttnFwdSm80INS1_25CollectiveMainloopFwdSm80ILi8ELi2ELb0EN4cute5tupleIJNS5_1CILi128EEENS7_ILi64EEENS7_ILi192EEEEEELi192ENS_10bfloat16_tEfNS_4arch4Sm80ELb0ELb0ELb1ELb1ELb0ELb0ELb1ELb1EEENS1_21CollectiveEpilogueFwdINS6_IJS8_SA_S9_EEENS6_IJNS7_ILi1EEESI_SI_EEESC_SE_Li256ELb1ELb1ELb1ELb0EEENS1_36VarlenDynamicPersistentTileSchedulerILi128ELi64ELi256ELi256ELb1ELb1ELb0ELb0ELb1ELb1EEEEEEEEEvNT_6ParamsE --------------------------
	.section	.nv.info._ZN7cutlass13device_kernelIN5flash19enable_sm80_to_sm89INS1_16FlashAttnFwdSm80INS1_25CollectiveMainloopFwdSm80ILi8ELi2ELb0EN4cute5tupleIJNS5_1CILi128EEENS7_ILi64EEENS7_ILi192EEEEEELi192ENS_10bfloat16_tEfNS_4arch4Sm80ELb0ELb0ELb1ELb1ELb0ELb0ELb1ELb1EEENS1_21CollectiveEpilogueFwdINS6_IJS8_SA_S9_EEENS6_IJNS7_ILi1EEESI_SI_EEESC_SE_Li256ELb1ELb1ELb1ELb0EEENS1_36VarlenDynamicPersistentTileSchedulerILi128ELi64ELi256ELi256ELb1ELb1ELb0ELb0ELb1ELb1EEEEEEEEEvNT_6ParamsE,"",@"SHT_CUDA_INFO"
	.sectionflags	@""
	.align	4


	//----- nvinfo : EIATTR_CUDA_API_VERSION
	.align		4
        /*0000*/ 	.byte	0x04, 0x37
        /*0002*/ 	.short	(.L_348 - .L_347)
.L_347:
        /*0004*/ 	.word	0x00000082


	//----- nvinfo : EIATTR_KPARAM_INFO
	.align		4
.L_348:
        /*0008*/ 	.byte	0x04, 0x17
        /*000a*/ 	.short	(.L_350 - .L_349)
.L_349:
        /*000c*/ 	.word	0x00000000
        /*0010*/ 	.short	0x0000
        /*0012*/ 	.short	0x0000
        /*0014*/ 	.byte	0x00, 0xf0, 0xe1, 0x10


	//----- nvinfo : EIATTR_SPARSE_MMA_MASK
	.align		4
.L_350:
        /*0018*/ 	.byte	0x03, 0x50
        /*001a*/ 	.short	0x0000


	//----- nvinfo : EIATTR_MAXREG_COUNT
	.align		4
        /*001c*/ 	.byte	0x03, 0x1b
        /*001e*/ 	.short	0x00ff


	//----- nvinfo : EIATTR_MERCURY_ISA_VERSION
	.align		4
        /*0020*/ 	.byte	0x03, 0x5f
        /*0022*/ 	.short	0x0101


	//----- nvinfo : EIATTR_VRC_CTA_INIT_COUNT
	.align		4
        /*0024*/ 	.byte	0x02, 0x4a
	.zero		1
	.zero		1


	//----- nvinfo : EIATTR_EXIT_INSTR_OFFSETS
	.align		4
        /*0028*/ 	.byte	0x04, 0x1c
        /*002a*/ 	.short	(.L_352 - .L_351)


	//   ....[0]....
.L_351:
        /*002c*/ 	.word	0x00000010


	//----- nvinfo : EIATTR_MAX_THREADS
	.align		4
.L_352:
        /*0030*/ 	.byte	0x04, 0x05
        /*0032*/ 	.short	(.L_354 - .L_353)
.L_353:
        /*0034*/ 	.word	0x00000100
        /*0038*/ 	.word	0x00000001
        /*003c*/ 	.word	0x00000001


	//----- nvinfo : EIATTR_CBANK_PARAM_SIZE
	.align		4
.L_354:
        /*0040*/ 	.byte	0x03, 0x19
        /*0042*/ 	.short	0x0438


	//----- nvinfo : EIATTR_PARAM_CBANK
	.align		4
        /*0044*/ 	.byte	0x04, 0x0a
        /*0046*/ 	.short	(.L_356 - .L_355)
	.align		4
.L_355:
        /*0048*/ 	.word	index@(.nv.constant0._ZN7cutlass13device_kernelIN5flash19enable_sm80_to_sm89INS1_16FlashAttnFwdSm80INS1_25CollectiveMainloopFwdSm80ILi8ELi2ELb0EN4cute5tupleIJNS5_1CILi128EEENS7_ILi64EEENS7_ILi192EEEEEELi192ENS_10bfloat16_tEfNS_4arch4Sm80ELb0ELb0ELb1ELb1ELb0ELb0ELb1ELb1EEENS1_21CollectiveEpilogueFwdINS6_IJS8_SA_S9_EEENS6_IJNS7_ILi1EEESI_SI_EEESC_SE_Li256ELb1ELb1ELb1ELb0EEENS1_36VarlenDynamicPersistentTileSchedulerILi128ELi64ELi256ELi256ELb1ELb1ELb0ELb0ELb1ELb1EEEEEEEEEvNT_6ParamsE)
        /*004c*/ 	.short	0x0380
        /*004e*/ 	.short	0x0438


	//----- nvinfo : EIATTR_SW_WAR
	.align		4
.L_356:
        /*0050*/ 	.byte	0x04, 0x36
        /*0052*/ 	.short	(.L_358 - .L_357)
.L_357:
        /*0054*/ 	.word	0x00000008
.L_358:


//--------------------- .nv.info._ZN7cutlass13device_kernelIN5flash19enable_sm80_to_sm89INS1_16FlashAttnFwdSm80INS1_25CollectiveMainloopFwdSm80ILi8ELi2ELb0EN4cute5tupleIJNS5_1CILi128EEENS7_ILi64EEENS7_ILi192EEEEEELi192ENS_10bfloat16_tEfNS_4arch4Sm80ELb0ELb0ELb1ELb1ELb0ELb1ELb1ELb1EEENS1_21CollectiveEpilogueFwdINS6_IJS8_SA_S9_EEENS6_IJNS7_ILi1EEESI_SI_EEESC_SE_Li256ELb1ELb1ELb1ELb0EEENS1_36VarlenDynamicPersistentTileSchedulerILi128ELi64ELi256ELi256ELb1ELb1ELb0ELb0ELb1ELb1EEEEEEEEEvNT_6ParamsE --------------------------
	.section	.nv.info._ZN7cutlass13device_kernelIN5flash19enable_sm80_to_sm89INS1_16FlashAttnFwdSm80INS1_25CollectiveMainloopFwdSm80ILi8ELi2ELb0EN4cute5tupleIJNS5_1CILi128EEENS7_ILi64EEENS7_ILi192EEEEEELi192ENS_10bfloat16_tEfNS_4arch4Sm80ELb0ELb0ELb1ELb1ELb0ELb1ELb1ELb1EEENS1_21CollectiveEpilogueFwdINS6_IJS8_SA_S9_EEENS6_IJNS7_ILi1EEESI_SI_EEESC_SE_Li256ELb1ELb1ELb1ELb0EEENS1_36VarlenDynamicPersistentTileSchedulerILi128ELi64ELi256ELi256ELb1ELb1ELb0ELb0ELb1ELb1EEEEEEEEEvNT_6ParamsE,"",@"SHT_CUDA_INFO"
	.sectionflags	@""
	.align	4


	//----- nvinfo : EIATTR_CUDA_API_VERSION
	.align		4
        /*0000*/ 	.byte	0x04, 0x37
        /*0002*/ 	.short	(.L_360 - .L_359)
.L_359:
        /*0004*/ 	.word	0x00000082


	//----- nvinfo : EIATTR_KPARAM_INFO
	.align		4
.L_360:
        /*0008*/ 	.byte	0x04, 0x17
        /*000a*/ 	.short	(.L_362 - .L_361)
.L_361:
        /*000c*/ 	.word	0x00000000
        /*0010*/ 	.short	0x0000
        /*0012*/ 	.short	0x0000
        /*0014*/ 	.byte	0x00, 0xf0, 0xe1, 0x10


	//----- nvinfo : EIATTR_SPARSE_MMA_MASK
	.align		4
.L_362:
        /*0018*/ 	.byte	0x03, 0x50
        /*001a*/ 	.short	0x0000


	//----- nvinfo : EIATTR_MAXREG_COUNT
	.align		4
        /*001c*/ 	.byte	0x03, 0x1b
        /*001e*/ 	.short	0x00ff


	//----- nvinfo : EIATTR_MERCURY_ISA_VERSION
	.align		4
        /*0020*/ 	.byte	0x03, 0x5f
        /*0022*/ 	.short	0x0101


	//----- nvinfo : EIATTR_VRC_CTA_INIT_COUNT
	.align		4
        /*0024*/ 	.byte	0x02, 0x4a
	.zero		1
	.zero		1


	//----- nvinfo : EIATTR_EXIT_INSTR_OFFSETS
	.align		4
        /*0028*/ 	.byte	0x04, 0x1c
        /*002a*/ 	.short	(.L_364 - .L_363)


	//   ....[0]....
.L_363:
        /*002c*/ 	.word	0x00000010


	//----- nvinfo : EIATTR_MAX_THREADS
	.align		4
.L_364:
        /*0030*/ 	.byte	0x04, 0x05
        /*0032*/ 	.short	(.L_366 - .L_365)
.L_365:
        /*0034*/ 	.word	0x00000100
        /*0038*/ 	.word	0x00000001
        /*003c*/ 	.word	0x00000001


	//----- nvinfo : EIATTR_CBANK_PARAM_SIZE
	.align		4
.L_366:
        /*0040*/ 	.byte	0x03, 0x19
        /*0042*/ 	.short	0x0438


	//----- nvinfo : EIATTR_PARAM_CBANK
	.align		4
        /*0044*/ 	.byte	0x04, 0x0a
        /*0046*/ 	.short	(.L_368 - .L_367)
	.align		4
.L_367:
        /*0048*/ 	.word	index@(.nv.constant0._ZN7cutlass13device_kernelIN5flash19enable_sm80_to_sm89INS1_16FlashAttnFwdSm80INS1_25CollectiveMainloopFwdSm80ILi8ELi2ELb0EN4cute5tupleIJNS5_1CILi128EEENS7_ILi64EEENS7_ILi192EEEEEELi192ENS_10bfloat16_tEfNS_4arch4Sm80ELb0ELb0ELb1ELb1ELb0ELb1ELb1ELb1EEENS1_21CollectiveEpilogueFwdINS6_IJS8_SA_S9_EEENS6_IJNS7_ILi1EEESI_SI_EEESC_SE_Li256ELb1ELb1ELb1ELb0EEENS1_36VarlenDynamicPersistentTileSchedulerILi128ELi64ELi256ELi256ELb1ELb1ELb0ELb0ELb1ELb1EEEEEEEEEvNT_6ParamsE)
        /*004c*/ 	.short	0x0380
        /*004e*/ 	.short	0x0438


	//----- nvinfo : EIATTR_SW_WAR
	.align		4
.L_368:
        /*0050*/ 	.byte	0x04, 0x36
        /*0052*/ 	.short	(.L_370 - .L_369)
.L_369:
        /*0054*/ 	.word	0x00000008
.L_370:


//--------------------- .nv.info._ZN7cutlass13device_kernelIN5flash19enable_sm80_to_sm89INS1_16FlashAttnFwdSm80INS1_25CollectiveMainloopFwdSm80ILi8ELi2ELb0EN4cute5tupleIJNS5_1CILi128EEENS7_ILi64EEENS7_ILi192EEEEEELi192ENS_10bfloat16_tEfNS_4arch4Sm80ELb0ELb1ELb1ELb0ELb0ELb0ELb1ELb1EEENS1_21CollectiveEpilogueFwdINS6_IJS8_SA_S9_EEENS6_IJNS7_ILi1EEESI_SI_EEESC_SE_Li256ELb0ELb1ELb1ELb0EEENS1_19SingleTileSchedulerILb0ELb1ELb1ELi128EEEEEEEEEvNT_6ParamsE --------------------------
	.section	.nv.info._ZN7cutlass13device_kernelIN5flash19enable_sm80_to_sm89INS1_16FlashAttnFwdSm80INS1_25CollectiveMainloopFwdSm80ILi8ELi2ELb0EN4cute5tupleIJNS5_1CILi128EEENS7_ILi64EEENS7_ILi192EEEEEELi192ENS_10bfloat16_tEfNS_4arch4Sm80ELb0ELb1ELb1ELb0ELb0ELb0ELb1ELb1EEENS1_21CollectiveEpilogueFwdINS6_IJS8_SA_S9_EEENS6_IJNS7_ILi1EEESI_SI_EEESC_SE_Li256ELb0ELb1ELb1ELb0EEENS1_19SingleTileSchedulerILb0ELb1ELb1ELi128EEEEEEEEEvNT_6ParamsE,"",@"SHT_CUDA_INFO"
	.sectionflags	@""
	.align	4


	//----- nvinfo : EIATTR_CUDA_API_VERSION
	.align		4
        /*0000*/ 	.byte	0x04, 0x37
        /*0002*/ 	.short	(.L_372 - .L_371)
.L_371:
        /*0004*/ 	.word	0x00000082


	//----- nvinfo : EIATTR_KPARAM_INFO
	.align		4
.L_372:
        /*0008*/ 	.byte	0x04, 0x17
        /*000a*/ 	.short	(.L_374 - .L_373)
.L_373:
        /*000c*/ 	.word	0x00000000
        /*0010*/ 	.short	0x0000
        /*0012*/ 	.short	0x0000
        /*0014*/ 	.byte	0x00, 0xf0, 0x61, 0x10


	//----- nvinfo : EIATTR_SPARSE_MMA_MASK
	.align		4
.L_374:
        /*0018*/ 	.byte	0x03, 0x50
        /*001a*/ 	.short	0x0000


	//----- nvinfo : EIATTR_MAXREG_COUNT
	.align		4
        /*001c*/ 	.byte	0x03, 0x1b
        /*001e*/ 	.short	0x00ff


	//----- nvinfo : EIATTR_MERCURY_ISA_VERSION
	.align		4
        /*0020*/ 	.byte	0x03, 0x5f
        /*0022*/ 	.short	0x0101


	//----- nvinfo : EIATTR_VRC_CTA_INIT_COUNT
	.align		4
        /*0024*/ 	.byte	0x02, 0x4a
	.zero		1
	.zero		1


	//----- nvinfo : EIATTR_EXIT_INSTR_OFFSETS
	.align		4
        /*0028*/ 	.byte	0x04, 0x1c
        /*002a*/ 	.short	(.L_376 - .L_375)


	//   ....[0]....
.L_375:
        /*002c*/ 	.word	0x00000010


	//----- nvinfo : EIATTR_MAX_THREADS
	.align		4
.L_376:
        /*0030*/ 	.byte	0x04, 0x05
        /*0032*/ 	.short	(.L_378 - .L_377)
.L_377:
        /*0034*/ 	.word	0x00000100
        /*0038*/ 	.word	0x00000001
        /*003c*/ 	.word	0x00000001


	//----- nvinfo : EIATTR_CBANK_PARAM_SIZE
	.align		4
.L_378:
        /*0040*/ 	.byte	0x03, 0x19
        /*0042*/ 	.short	0x0418


	//----- nvinfo : EIATTR_PARAM_CBANK
	.align		4
        /*0044*/ 	.byte	0x04, 0x0a
        /*0046*/ 	.short	(.L_380 - .L_379)
	.align		4
.L_379:
        /*0048*/ 	.word	index@(.nv.constant0._ZN7cutlass13device_kernelIN5flash19enable_sm80_to_sm89INS1_16FlashAttnFwdSm80INS1_25CollectiveMainloopFwdSm80ILi8ELi2ELb0EN4cute5tupleIJNS5_1CILi128EEENS7_ILi64EEENS7_ILi192EEEEEELi192ENS_10bfloat16_tEfNS_4arch4Sm80ELb0ELb1ELb1ELb0ELb0ELb0ELb1ELb1EEENS1_21CollectiveEpilogueFwdINS6_IJS8_SA_S9_EEENS6_IJNS7_ILi1EEESI_SI_EEESC_SE_Li256ELb0ELb1ELb1ELb0EEENS1_19SingleTileSchedulerILb0ELb1ELb1ELi128EEEEEEEEEvNT_6ParamsE)
        /*004c*/ 	.short	0x0380
        /*004e*/ 	.short	0x0418


	//----- nvinfo : EIATTR_SW_WAR
	.align		4
.L_380:
        /*0050*/ 	.byte	0x04, 0x36
        /*0052*/ 	.short	(.L_382 - .L_381)
.L_381:
        /*0054*/ 	.word	0x00000008
.L_382:


//--------------------- .nv.info._ZN7cutlass13device_kernelIN5flash19enable_sm80_to_sm89INS1_16FlashAttnFwdSm80INS1_25CollectiveMainloopFwdSm80ILi8ELi2ELb0EN4cute5tupleIJNS5_1CILi128EEENS7_ILi64EEENS7_ILi192EEEEEELi192ENS_10bfloat16_tEfNS_4arch4Sm80ELb0ELb1ELb1ELb1ELb0ELb0ELb1ELb1EEENS1_21CollectiveEpilogueFwdINS6_IJS8_SA_S9_EEENS6_IJNS7_ILi1EEESI_SI_EEESC_SE_Li256ELb1ELb1ELb1ELb0EEENS1_36VarlenDynamicPersistentTileSchedulerILi128ELi64ELi256ELi256ELb1ELb1ELb0ELb1ELb0ELb1EEEEEEEEEvNT_6ParamsE --------------------------
	.section	.nv.info._ZN7cutlass13device_kernelIN5flash19enable_sm80_to_sm89INS1_16FlashAttnFwdSm80INS1_25CollectiveMainloopFwdSm80ILi8ELi2ELb0EN4cute5tupleIJNS5_1CILi128EEENS7_ILi64EEENS7_ILi192EEEEEELi192ENS_10bfloat16_tEfNS_4arch4Sm80ELb0ELb1ELb1ELb1ELb0ELb0ELb1ELb1EEENS1_21CollectiveEpilogueFwdINS6_IJS8_SA_S9_EEENS6_IJNS7_ILi1EEESI_SI_EEESC_SE_Li256ELb1ELb1ELb1ELb0EEENS1_36VarlenDynamicPersistentTileSchedulerILi128ELi64ELi256ELi256ELb1ELb1ELb0ELb1ELb0ELb1EEEEEEEEEvNT_6ParamsE,"",@"SHT_CUDA_INFO"
	.sectionflags	@""
	.align	4


	//----- nvinfo : EIATTR_CUDA_API_VERSION
	.align		4
        /*0000*/ 	.byte	0x04, 0x37
        /*0002*/ 	.short	(.L_384 - .L_383)
.L_383:
        /*0004*/ 	.word	0x00000082


	//----- nvinfo : EIATTR_KPARAM_INFO
	.align		4
.L_384:
        /*0008*/ 	.byte	0x04, 0x17
        /*000a*/ 	.short	(.L_386 - .L_385)
.L_385:
        /*000c*/ 	.word	0x00000000
        /*0010*/ 	.short	0x0000
        /*0012*/ 	.short	0x0000
        /*0014*/ 	.byte	0x00, 0xf0, 0xe1, 0x10


	//----- nvinfo : EIATTR_SPARSE_MMA_MASK
	.align		4
.L_386:
        /*0018*/ 	.byte	0x03, 0x50
        /*001a*/ 	.short	0x0000


	//----- nvinfo : EIATTR_MAXREG_COUNT
	.align		4
        /*001c*/ 	.byte	0x03, 0x1b
        /*001e*/ 	.short	0x00ff


	//----- nvinfo : EIATTR_MERCURY_ISA_VERSION
	.align		4
        /*0020*/ 	.byte	0x03, 0x5f
        /*0022*/ 	.short	0x0101


	//----- nvinfo : EIATTR_VRC_CTA_INIT_COUNT
	.align		4
        /*0024*/ 	.byte	0x02, 0x4a
	.zero		1
	.zero		1


	//----- nvinfo : EIATTR_EXIT_INSTR_OFFSETS
	.align		4
        /*0028*/ 	.byte	0x04, 0x1c
        /*002a*/ 	.short	(.L_388 - .L_387)


	//   ....[0]....
.L_387:
        /*002c*/ 	.word	0x00000010


	//----- nvinfo : EIATTR_MAX_THREADS
	.align		4
.L_388:
        /*0030*/ 	.byte	0x04, 0x05
        /*0032*/ 	.short	(.L_390 - .L_389)
.L_389:
        /*0034*/ 	.word	0x00000100
        /*0038*/ 	.word	0x00000001
        /*003c*/ 	.word	0x00000001


	//----- nvinfo : EIATTR_CBANK_PARAM_SIZE
	.align		4
.L_390:
        /*0040*/ 	.byte	0x03, 0x19
        /*0042*/ 	.short	0x0438


	//----- nvinfo : EIATTR_PARAM_CBANK
	.align		4
        /*0044*/ 	.byte	0x04, 0x0a
        /*0046*/ 	.short	(.L_392 - .L_391)
	.align		4
.L_391:
        /*0048*/ 	.word	index@(.nv.constant0._ZN7cutlass13device_kernelIN5flash19enable_sm80_to_sm89INS1_16FlashAttnFwdSm80INS1_25CollectiveMainloopFwdSm80ILi8ELi2ELb0EN4cute5tupleIJNS5_1CILi128EEENS7_ILi64EEENS7_ILi192EEEEEELi192ENS_10bfloat16_tEfNS_4arch4Sm80ELb0ELb1ELb1ELb1ELb0ELb0ELb1ELb1EEENS1_21CollectiveEpilogueFwdINS6_IJS8_SA_S9_EEENS6_IJNS7_ILi1EEESI_SI_EEESC_SE_Li256ELb1ELb1ELb1ELb0EEENS1_36VarlenDynamicPersistentTileSchedulerILi128ELi64ELi256ELi256ELb1ELb1ELb0ELb1ELb0ELb1EEEEEEEEEvNT_6ParamsE)
        /*004c*/ 	.short	0x0380
        /*004e*/ 	.short	0x0438


	//----- nvinfo : EIATTR_SW_WAR
	.align		4
.L_392:
        /*0050*/ 	.byte	0x04, 0x36
        /*0052*/ 	.short	(.L_394 - .L_393)
.L_393:
        /*0054*/ 	.word	0x00000008
.L_394:


//--------------------- .nv.info._ZN7cutlass13device_kernelIN5flash19enable_sm80_to_sm89INS1_16FlashAttnFwdSm80INS1_25CollectiveMainloopFwdSm80ILi8ELi2ELb0EN4cute5tupleIJNS5_1CILi128EEENS7_ILi64EEENS7_ILi192EEEEEELi192ENS_10bfloat16_tEfNS_4arch4Sm80ELb0ELb1ELb1ELb1ELb0ELb1ELb1ELb1EEENS1_21CollectiveEpilogueFwdINS6_IJS8_SA_S9_EEENS6_IJNS7_ILi1EEESI_SI_EEESC_SE_Li256ELb1ELb1ELb1ELb0EEENS1_36VarlenDynamicPersistentTileSchedulerILi128ELi64ELi256ELi256ELb1ELb1ELb0ELb1ELb0ELb1EEEEEEEEEvNT_6ParamsE --------------------------
	.section	.nv.info._ZN7cutlass13device_kernelIN5flash19enable_sm80_to_sm89INS1_16FlashAttnFwdSm80INS1_25CollectiveMainloopFwdSm80ILi8ELi2ELb0EN4cute5tupleIJNS5_1CILi128EEENS7_ILi64EEENS7_ILi192EEEEEELi192ENS_10bfloat16_tEfNS_4arch4Sm80ELb0ELb1ELb1ELb1ELb0ELb1ELb1ELb1EEENS1_21CollectiveEpilogueFwdINS6_IJS8_SA_S9_EEENS6_IJNS7_ILi1EEESI_SI_EEESC_SE_Li256ELb1ELb1ELb1ELb0EEENS1_36VarlenDynamicPersistentTileSchedulerILi128ELi64ELi256ELi256ELb1ELb1ELb0ELb1ELb0ELb1EEEEEEEEEvNT_6ParamsE,"",@"SHT_CUDA_INFO"
	.sectionflags	@""
	.align	4


	//----- nvinfo : EIATTR_CUDA_API_VERSION
	.align		4
        /*0000*/ 	.byte	0x04, 0x37
        /*0002*/ 	.short	(.L_396 - .L_395)
.L_395:
        /*0004*/ 	.word	0x00000082


	//----- nvinfo : EIATTR_KPARAM_INFO
	.align		4
.L_396:
        /*0008*/ 	.byte	0x04, 0x17
        /*000a*/ 	.short	(.L_398 - .L_397)
.L_397:
        /*000c*/ 	.word	0x00000000
        /*0010*/ 	.short	0x0000
        /*0012*/ 	.short	0x0000
        /*0014*/ 	.byte	0x00, 0xf0, 0xe1, 0x10


	//----- nvinfo : EIATTR_SPARSE_MMA_MASK
	.align		4
.L_398:
        /*0018*/ 	.byte	0x03, 0x50
        /*001a*/ 	.short	0x0000


	//----- nvinfo : EIATTR_MAXREG_COUNT
	.align		4
        /*001c*/ 	.byte	0x03, 0x1b
        /*001e*/ 	.short	0x00ff


	//----- nvinfo : EIATTR_MERCURY_ISA_VERSION
	.align		4
        /*0020*/ 	.byte	0x03, 0x5f
        /*0022*/ 	.short	0x0101


	//----- nvinfo : EIATTR_VRC_CTA_INIT_COUNT
	.align		4
        /*0024*/ 	.byte	0x02, 0x4a
	.zero		1
	.zero		1


	//----- nvinfo : EIATTR_EXIT_INSTR_OFFSETS
	.align		4
        /*0028*/ 	.byte	0x04, 0x1c
        /*002a*/ 	.short	(.L_400 - .L_399)


	//   ....[0]....
.L_399:
        /*002c*/ 	.word	0x00000010


	//----- nvinfo : EIATTR_MAX_THREADS
	.align		4
.L_400:
        /*0030*/ 	.byte	0x04, 0x05
        /*0032*/ 	.short	(.L_402 - .L_401)
.L_401:
        /*0034*/ 	.word	0x00000100
        /*0038*/ 	.word	0x00000001
        /*003c*/ 	.word	0x00000001


	//----- nvinfo : EIATTR_CBANK_PARAM_SIZE
	.align		4
.L_402:
        /*0040*/ 	.byte	0x03, 0x19
        /*0042*/ 	.short	0x0438


	//----- nvinfo : EIATTR_PARAM_CBANK
	.align		4
        /*0044*/ 	.byte	0x04, 0x0a
        /*0046*/ 	.short	(.L_404 - .L_403)
	.align		4
.L_403:
        /*0048*/ 	.word	index@(.nv.constant0._ZN7cutlass13device_kernelIN5flash19enable_sm80_to_sm89INS1_16FlashAttnFwdSm80INS1_25CollectiveMainloopFwdSm80ILi8ELi2ELb0EN4cute5tupleIJNS5_1CILi128EEENS7_ILi64EEENS7_ILi192EEEEEELi192ENS_10bfloat16_tEfNS_4arch4Sm80ELb0ELb1ELb1ELb1ELb0ELb1ELb1ELb1EEENS1_21CollectiveEpilogueFwdINS6_IJS8_SA_S9_EEENS6_IJNS7_ILi1EEESI_SI_EEESC_SE_Li256ELb1ELb1ELb1ELb0EEENS1_36VarlenDynamicPersistentTileSchedulerILi128ELi64ELi256ELi256ELb1ELb1ELb0ELb1ELb0ELb1EEEEEEEEEvNT_6ParamsE)
        /*004c*/ 	.short	0x0380
        /*004e*/ 	.short	0x0438


	//----- nvinfo : EIATTR_SW_WAR
	.align		4
.L_404:
        /*0050*/ 	.byte	0x04, 0x36
        /*0052*/ 	.short	(.L_406 - .L_405)
.L_405:
        /*0054*/ 	.word	0x00000008
.L_406:


//--------------------- .nv.info._ZN7cutlass13device_kernelIN5flash19enable_sm80_to_sm89INS1_16FlashAttnFwdSm80INS1_25CollectiveMainloopFwdSm80ILi8ELi2ELb1EN4cute5tupleIJNS5_1CILi128EEENS7_ILi96EEENS7_ILi192EEEEEELi192ENS_10bfloat16_tEfNS_4arch4Sm80ELb1ELb0ELb1ELb0ELb0ELb0ELb1ELb1EEENS1_21CollectiveEpilogueFwdINS6_IJS8_SA_S9_EEENS6_IJNS7_ILi1EEESI_SI_EEESC_SE_Li256ELb0ELb1ELb1ELb0EEENS1_30DynamicPersistentTileSchedulerILi256ELi256ELb1ELb1ELb0EEEEEEEEEvNT_6ParamsE --------------------------
	.section	.nv.info._ZN7cutlass13device_kernelIN5flash19enable_sm80_to_sm89INS1_16FlashAttnFwdSm80INS1_25CollectiveMainloopFwdSm80ILi8ELi2ELb1EN4cute5tupleIJNS5_1CILi128EEENS7_ILi96EEENS7_ILi192EEEEEELi192ENS_10bfloat16_tEfNS_4arch4Sm80ELb1ELb0ELb1ELb0ELb0ELb0ELb1ELb1EEENS1_21CollectiveEpilogueFwdINS6_IJS8_SA_S9_EEENS6_IJNS7_ILi1EEESI_SI_EEESC_SE_Li256ELb0ELb1ELb1ELb0EEENS1_30DynamicPersistentTileSchedulerILi256ELi256ELb1ELb1ELb0EEEEEEEEEvNT_6ParamsE,"",@"SHT_CUDA_INFO"
	.sectionflags	@""
	.align	4


	//----- nvinfo : EIATTR_CUDA_API_VERSION
	.align		4
        /*0000*/ 	.byte	0x04, 0x37
        /*0002*/ 	.short	(.L_408 - .L_407)
.L_407:
        /*0004*/ 	.word	0x00000082


	//----- nvinfo : EIATTR_KPARAM_INFO
	.align		4
.L_408:
        /*0008*/ 	.byte	0x04, 0x17
        /*000a*/ 	.short	(.L_410 - .L_409)
.L_409:
        /*000c*/ 	.word	0x00000000
        /*0010*/ 	.short	0x0000
        /*0012*/ 	.short	0x0000
        /*0014*/ 	.byte	0x00, 0xf0, 0xa1, 0x10


	//----- nvinfo : EIATTR_SPARSE_MMA_MASK
	.align		4
.L_410:
        /*0018*/ 	.byte	0x03, 0x50
        /*001a*/ 	.short	0x0000


	//----- nvinfo : EIATTR_MAXREG_COUNT
	.align		4
        /*001c*/ 	.byte	0x03, 0x1b
        /*001e*/ 	.short	0x00ff


	//----- nvinfo : EIATTR_MERCURY_ISA_VERSION
	.align		4
        /*0020*/ 	.byte	0x03, 0x5f
        /*0022*/ 	.short	0x0101


	//----- nvinfo : EIATTR_VRC_CTA_INIT_COUNT
	.align		4
        /*0024*/ 	.byte	0x02, 0x4a
	.zero		1
	.zero		1


	//----- nvinfo : EIATTR_EXIT_INSTR_OFFSETS
	.align		4
        /*0028*/ 	.byte	0x04, 0x1c
        /*002a*/ 	.short	(.L_412 - .L_411)


	//   ....[0]....
.L_411:
        /*002c*/ 	.word	0x00000010


	//----- nvinfo : EIATTR_MAX_THREADS
	.align		4
.L_412:
        /*0030*/ 	.byte	0x04, 0x05
        /*0032*/ 	.short	(.L_414 - .L_413)
.L_413:
        /*0034*/ 	.word	0x00000100
        /*0038*/ 	.word	0x00000001
        /*003c*/ 	.word	0x00000001


	//----- nvinfo : EIATTR_CBANK_PARAM_SIZE
	.align		4
.L_414:
        /*0040*/ 	.byte	0x03, 0x19
        /*0042*/ 	.short	0x0428


	//----- nvinfo : EIATTR_PARAM_CBANK
	.align		4
        /*0044*/ 	.byte	0x04, 0x0a
        /*0046*/ 	.short	(.L_416 - .L_415)
	.align		4
.L_415:
        /*0048*/ 	.word	index@(.nv.constant0._ZN7cutlass13device_kernelIN5flash19enable_sm80_to_sm89INS1_16FlashAttnFwdSm80INS1_25CollectiveMainloopFwdSm80ILi8ELi2ELb1EN4cute5tupleIJNS5_1CILi128EEENS7_ILi96EEENS7_ILi192EEEEEELi192ENS_10bfloat16_tEfNS_4arch4Sm80ELb1ELb0ELb1ELb0ELb0ELb0ELb1ELb1EEENS1_21CollectiveEpilogueFwdINS6_IJS8_SA_S9_EEENS6_IJNS7_ILi1EEESI_SI_EEESC_SE_Li256ELb0ELb1ELb1ELb0EEENS1_30DynamicPersistentTileSchedulerILi256ELi256ELb1ELb1ELb0EEEEEEEEEvNT_6ParamsE)
        /*004c*/ 	.short	0x0380
        /*004e*/ 	.short	0x0428


	//----- nvinfo : EIATTR_SW_WAR
	.align		4
.L_416:
        /*0050*/ 	.byte	0x04, 0x36
        /*0052*/ 	.short	(.L_418 - .L_417)
.L_417:
        /*0054*/ 	.word	0x00000008
.L_418:


//--------------------- .nv.info._ZN7cutlass13device_kernelIN5flash19enable_sm80_to_sm89INS1_16FlashAttnFwdSm80INS1_25CollectiveMainloopFwdSm80ILi8ELi2ELb0EN4cute5tupleIJNS5_1CILi128EEENS7_ILi64EEENS7_ILi192EEEEEELi192ENS_10bfloat16_tEfNS_4arch4Sm80ELb1ELb0ELb1ELb1ELb0ELb0ELb1ELb1EEENS1_21CollectiveEpilogueFwdINS6_IJS8_SA_S9_EEENS6_IJNS7_ILi1EEESI_SI_EEESC_SE_Li256ELb1ELb1ELb1ELb0EEENS1_36VarlenDynamicPersistentTileSchedulerILi128ELi64ELi256ELi256ELb1ELb1ELb0ELb1ELb1ELb1EEEEEEEEEvNT_6ParamsE --------------------------
	.section	.nv.info._ZN7cutlass13device_kernelIN5flash19enable_sm80_to_sm89INS1_16FlashAttnFwdSm80INS1_25CollectiveMainloopFwdSm80ILi8ELi2ELb0EN4cute5tupleIJNS5_1CILi128EEENS7_ILi64EEENS7_ILi192EEEEEELi192ENS_10bfloat16_tEfNS_4arch4Sm80ELb1ELb0ELb1ELb1ELb0ELb0ELb1ELb1EEENS1_21CollectiveEpilogueFwdINS6_IJS8_SA_S9_EEENS6_IJNS7_ILi1EEESI_SI_EEESC_SE_Li256ELb1ELb1ELb1ELb0EEENS1_36VarlenDynamicPersistentTileSchedulerILi128ELi64ELi256ELi256ELb1ELb1ELb0ELb1ELb1ELb1EEEEEEEEEvNT_6ParamsE,"",@"SHT_CUDA_INFO"
	.sectionflags	@""
	.align	4


	//----- nvinfo : EIATTR_CUDA_API_VERSION
	.align		4
        /*0000*/ 	.byte	0x04, 0x37
        /*0002*/ 	.short	(.L_420 - .L_419)
.L_419:
        /*0004*/ 	.word	0x00000082


	//----- nvinfo : EIATTR_KPARAM_INFO
	.align		4
.L_420:
        /*0008*/ 	.byte	0x04, 0x17
        /*000a*/ 	.short	(.L_422 - .L_421)
.L_421:
        /*000c*/ 	.word	0x00000000
        /*0010*/ 	.short	0x0000
        /*0012*/ 	.short	0x0000
        /*0014*/ 	.byte	0x00, 0xf0, 0xe1, 0x10


	//----- nvinfo : EIATTR_SPARSE_MMA_MASK
	.align		4
.L_422:
        /*0018*/ 	.byte	0x03, 0x50
        /*001a*/ 	.short	0x0000


	//----- nvinfo : EIATTR_MAXREG_COUNT
	.align		4
        /*001c*/ 	.byte	0x03, 0x1b
        /*001e*/ 	.short	0x00ff


	//----- nvinfo : EIATTR_MERCURY_ISA_VERSION
	.align		4
        /*0020*/ 	.byte	0x03, 0x5f
        /*0022*/ 	.short	0x0101


	//----- nvinfo : EIATTR_VRC_CTA_INIT_COUNT
	.align		4
        /*0024*/ 	.byte	0x02, 0x4a
	.zero		1
	.zero		1


	//----- nvinfo : EIATTR_EXIT_INSTR_OFFSETS
	.align		4
        /*0028*/ 	.byte	0x04, 0x1c
        /*002a*/ 	.short	(.L_424 - .L_423)


	//   ....[0]....
.L_423:
        /*002c*/ 	.word	0x00000010


	//----- nvinfo : EIATTR_MAX_THREADS
	.align		4
.L_424:
        /*0030*/ 	.byte	0x04, 0x05
        /*0032*/ 	.short	(.L_426 - .L_425)
.L_425:
        /*0034*/ 	.word	0x00000100
        /*0038*/ 	.word	0x00000001
        /*003c*/ 	.word	0x00000001


	//----- nvinfo : EIATTR_CBANK_PARAM_SIZE
	.align		4
.L_426:
        /*0040*/ 	.byte	0x03, 0x19
        /*0042*/ 	.short	0x0438


	//----- nvinfo : EIATTR_PARAM_CBANK
	.align		4
        /*0044*/ 	.byte	0x04, 0x0a
        /*0046*/ 	.short	(.L_428 - .L_427)
	.align		4
.L_427:
        /*0048*/ 	.word	index@(.nv.constant0._ZN7cutlass13device_kernelIN5flash19enable_sm80_to_sm89INS1_16FlashAttnFwdSm80INS1_25CollectiveMainloopFwdSm80ILi8ELi2ELb0EN4cute5tupleIJNS5_1CILi128EEENS7_ILi64EEENS7_ILi192EEEEEELi192ENS_10bfloat16_tEfNS_4arch4Sm80ELb1ELb0ELb1ELb1ELb0ELb0ELb1ELb1EEENS1_21CollectiveEpilogueFwdINS6_IJS8_SA_S9_EEENS6_IJNS7_ILi1EEESI_SI_EEESC_SE_Li256ELb1ELb1ELb1ELb0EEENS1_36VarlenDynamicPersistentTileSchedulerILi128ELi64ELi256ELi256ELb1ELb1ELb0ELb1ELb1ELb1EEEEEEEEEvNT_6ParamsE)
        /*004c*/ 	.short	0x0380
        /*004e*/ 	.short	0x0438


	//----- nvinfo : EIATTR_SW_WAR
	.align		4
.L_428:
        /*0050*/ 	.byte	0x04, 0x36
        /*0052*/ 	.short	(.L_430 - .L_429)
.L_429:
        /*0054*/ 	.word	0x00000008
.L_430:


//--------------------- .nv.info._ZN7cutlass13device_kernelIN5flash19enable_sm80_to_sm89INS1_16FlashAttnFwdSm80INS1_25CollectiveMainloopFwdSm80ILi8ELi2ELb0EN4cute5tupleIJNS5_1CILi128EEENS7_ILi64EEENS7_ILi192EEEEEELi192ENS_10bfloat16_tEfNS_4arch4Sm80ELb1ELb0ELb1ELb1ELb0ELb1ELb1ELb1EEENS1_21CollectiveEpilogueFwdINS6_IJS8_SA_S9_EEENS6_IJNS7_ILi1EEESI_SI_EEESC_SE_Li256ELb1ELb1ELb1ELb0EEENS1_36VarlenDynamicPersistentTileSchedulerILi128ELi64ELi256ELi256ELb1ELb1ELb0ELb1ELb1ELb1EEEEEEEEEvNT_6ParamsE --------------------------
	.section	.nv.info._ZN7cutlass13device_kernelIN5flash19enable_sm80_to_sm89INS1_16FlashAttnFwdSm80INS1_25CollectiveMainloopFwdSm80ILi8ELi2ELb0EN4cute5tupleIJNS5_1CILi128EEENS7_ILi64EEENS7_ILi192EEEEEELi192ENS_10bfloat16_tEfNS_4arch4Sm80ELb1ELb0ELb1ELb1ELb0ELb1ELb1ELb1EEENS1_21CollectiveEpilogueFwdINS6_IJS8_SA_S9_EEENS6_IJNS7_ILi1EEESI_SI_EEESC_SE_Li256ELb1ELb1ELb1ELb0EEENS1_36VarlenDynamicPersistentTileSchedulerILi128ELi64ELi256ELi256ELb1ELb1ELb0ELb1ELb1ELb1EEEEEEEEEvNT_6ParamsE,"",@"SHT_CUDA_INFO"
	.sectionflags	@""
	.align	4


	//----- nvinfo : EIATTR_CUDA_API_VERSION
	.align		4
        /*0000*/ 	.byte	0x04, 0x37
        /*0002*/ 	.short	(.L_432 - .L_431)
.L_431:
        /*0004*/ 	.word	0x00000082


	//----- nvinfo : EIATTR_KPARAM_INFO
	.align		4
.L_432:
        /*0008*/ 	.byte	0x04, 0x17
        /*000a*/ 	.short	(.L_434 - .L_433)
.L_433:
        /*000c*/ 	.word	0x00000000
        /*0010*/ 	.short	0x0000
        /*0012*/ 	.short	0x0000
        /*0014*/ 	.byte	0x00, 0xf0, 0xe1, 0x10


	//----- nvinfo : EIATTR_SPARSE_MMA_MASK
	.align		4
.L_434:
        /*0018*/ 	.byte	0x03, 0x50
        /*001a*/ 	.short	0x0000


	//----- nvinfo : EIATTR_MAXREG_COUNT
	.align		4
        /*001c*/ 	.byte	0x03, 0x1b
        /*001e*/ 	.short	0x00ff


	//----- nvinfo : EIATTR_MERCURY_ISA_VERSION
	.align		4
        /*0020*/ 	.byte	0x03, 0x5f
        /*0022*/ 	.short	0x0101


	//----- nvinfo : EIATTR_VRC_CTA_INIT_COUNT
	.align		4
        /*0024*/ 	.byte	0x02, 0x4a
	.zero		1
	.zero		1


	//----- nvinfo : EIATTR_EXIT_INSTR_OFFSETS
	.align		4
        /*0028*/ 	.byte	0x04, 0x1c
        /*002a*/ 	.short	(.L_436 - .L_435)


	//   ....[0]....
.L_435:
        /*002c*/ 	.word	0x00000010


	//----- nvinfo : EIATTR_MAX_THREADS
	.align		4
.L_436:
        /*0030*/ 	.byte	0x04, 0x05
        /*0032*/ 	.short	(.L_438 - .L_437)
.L_437:
        /*0034*/ 	.word	0x00000100
        /*0038*/ 	.word	0x00000001
        /*003c*/ 	.word	0x00000001


	//----- nvinfo : EIATTR_CBANK_PARAM_SIZE
	.align		4
.L_438:
        /*0040*/ 	.byte	0x03, 0x19
        /*0042*/ 	.short	0x0438


	//----- nvinfo : EIATTR_PARAM_CBANK
	.align		4
        /*0044*/ 	.byte	0x04, 0x0a
        /*0046*/ 	.short	(.L_440 - .L_439)
	.align		4
.L_439:
        /*0048*/ 	.word	index@(.nv.constant0._ZN7cutlass13device_kernelIN5flash19enable_sm80_to_sm89INS1_16FlashAttnFwdSm80INS1_25CollectiveMainloopFwdSm80ILi8ELi2ELb0EN4cute5tupleIJNS5_1CILi128EEENS7_ILi64EEENS7_ILi192EEEEEELi192ENS_10bfloat16_tEfNS_4arch4Sm80ELb1ELb0ELb1ELb1ELb0ELb1ELb1ELb1EEENS1_21CollectiveEpilogueFwdINS6_IJS8_SA_S9_EEENS6_IJNS7_ILi1EEESI_SI_EEESC_SE_Li256ELb1ELb1ELb1ELb0EEENS1_36VarlenDynamicPersistentTileSchedulerILi128ELi64ELi256ELi256ELb1ELb1ELb0ELb1ELb1ELb1EEEEEEEEEvNT_6ParamsE)
        /*004c*/ 	.short	0x0380
        /*004e*/ 	.short	0x0438


	//----- nvinfo : EIATTR_SW_WAR
	.align		4
.L_440:
        /*0050*/ 	.byte	0x04, 0x36
        /*0052*/ 	.short	(.L_442 - .L_441)
.L_441:
        /*0054*/ 	.word	0x00000008
.L_442:


//--------------------- .nv.info._ZN7cutlass13device_kernelIN5flash19enable_sm80_to_sm89INS1_16FlashAttnFwdSm80INS1_25CollectiveMainloopFwdSm80ILi8ELi1ELb1EN4cute5tupleIJNS5_1CILi128EEENS7_ILi96EEENS7_ILi192EEEEEELi192ENS_10bfloat16_tEfNS_4arch4Sm80ELb0ELb0ELb0ELb0ELb0ELb0ELb1ELb1EEENS1_21CollectiveEpilogueFwdINS6_IJS8_SA_S9_EEENS6_IJNS7_ILi1EEESI_SI_EEESC_SE_Li256ELb0ELb1ELb1ELb0EEENS1_19SingleTileSchedulerILb0ELb1ELb1ELi128EEEEEEEEEvNT_6ParamsE --------------------------
	.section	.nv.info._ZN7cutlass13device_kernelIN5flash19enable_sm80_to_sm89INS1_16FlashAttnFwdSm80INS1_25CollectiveMainloopFwdSm80ILi8ELi1ELb1EN4cute5tupleIJNS5_1CILi128EEENS7_ILi96EEENS7_ILi192EEEEEELi192ENS_10bfloat16_tEfNS_4arch4Sm80ELb0ELb0ELb0ELb0ELb0ELb0ELb1ELb1EEENS1_21CollectiveEpilogueFwdINS6_IJS8_SA_S9_EEENS6_IJNS7_ILi1EEESI_SI_EEESC_SE_Li256ELb0ELb1ELb1ELb0EEENS1_19SingleTileSchedulerILb0ELb1ELb1ELi128EEEEEEEEEvNT_6ParamsE,"",@"SHT_CUDA_INFO"
	.sectionflags	@""
	.align	4


	//----- nvinfo : EIATTR_CUDA_API_VERSION
	.align		4
        /*0000*/ 	.byte	0x04, 0x37
        /*0002*/ 	.short	(.L_444 - .L_443)
.L_443:
        /*0004*/ 	.word	0x00000082


	//----- nvinfo : EIATTR_KPARAM_INFO
	.align		4
.L_444:
        /*0008*/ 	.byte	0x04, 0x17
        /*000a*/ 	.short	(.L_446 - .L_445)
.L_445:
        /*000c*/ 	.word	0x00000000
        /*0010*/ 	.short	0x0000
        /*0012*/ 	.short	0x0000
        /*0014*/ 	.byte	0x00, 0xf0, 0x61, 0x10


	//----- nvinfo : EIATTR_SPARSE_MMA_MASK
	.align		4
.L_446:
        /*0018*/ 	.byte	0x03, 0x50
        /*001a*/ 	.short	0x0000


	//----- nvinfo : EIATTR_MAXREG_COUNT
	.align		4
        /*001c*/ 	.byte	0x03, 0x1b
        /*001e*/ 	.short	0x00ff


	//----- nvinfo : EIATTR_MERCURY_ISA_VERSION
	.align		4
        /*0020*/ 	.byte	0x03, 0x5f
        /*0022*/ 	.short	0x0101


	//----- nvinfo : EIATTR_VRC_CTA_INIT_COUNT
	.align		4
        /*0024*/ 	.byte	0x02, 0x4a
	.zero		1
	.zero		1


	//----- nvinfo : EIATTR_EXIT_INSTR_OFFSETS
	.align		4
        /*0028*/ 	.byte	0x04, 0x1c
        /*002a*/ 	.short	(.L_448 - .L_447)


	//   ....[0]....
.L_447:
        /*002c*/ 	.word	0x00000010


	//----- nvinfo : EIATTR_MAX_THREADS
	.align		4
.L_448:
        /*0030*/ 	.byte	0x04, 0x05
        /*0032*/ 	.short	(.L_450 - .L_449)
.L_449:
        /*0034*/ 	.word	0x00000100
        /*0038*/ 	.word	0x00000001
        /*003c*/ 	.word	0x00000001


	//----- nvinfo : EIATTR_CBANK_PARAM_SIZE
	.align		4
.L_450:
        /*0040*/ 	.byte	0x03, 0x19
        /*0042*/ 	.short	0x0418


	//----- nvinfo : EIATTR_PARAM_CBANK
	.align		4
        /*0044*/ 	.byte	0x04, 0x0a
        /*0046*/ 	.short	(.L_452 - .L_451)
	.align		4
.L_451:
        /*0048*/ 	.word	index@(.nv.constant0._ZN7cutlass13device_kernelIN5flash19enable_sm80_to_sm89INS1_16FlashAttnFwdSm80INS1_25CollectiveMainloopFwdSm80ILi8ELi1ELb1EN4cute5tupleIJNS5_1CILi128EEENS7_ILi96EEENS7_ILi192EEEEEELi192ENS_10bfloat16_tEfNS_4arch4Sm80ELb0ELb0ELb0ELb0ELb0ELb0ELb1ELb1EEENS1_21CollectiveEpilogueFwdINS6_IJS8_SA_S9_EEENS6_IJNS7_ILi1EEESI_SI_EEESC_SE_Li256ELb0ELb1ELb1ELb0EEENS1_19SingleTileSchedulerILb0ELb1ELb1ELi128EEEEEEEEEvNT_6ParamsE)
        /*004c*/ 	.short	0x0380
        /*004e*/ 	.short	0x0418


	//----- nvinfo : EIATTR_SW_WAR
	.align		4
.L_452:
        /*0050*/ 	.byte	0x04, 0x36
        /*0052*/ 	.short	(.L_454 - .L_453)
.L_453:
        /*0054*/ 	.word	0x00000008
.L_454:


//--------------------- .nv.info._ZN7cutlass13device_kernelIN5flash19enable_sm80_to_sm89INS1_16FlashAttnFwdSm80INS1_25CollectiveMainloopFwdSm80ILi8ELi1ELb0EN4cute5tupleIJNS5_1CILi128EEENS7_ILi64EEENS7_ILi192EEEEEELi192ENS_10bfloat16_tEfNS_4arch4Sm80ELb0ELb0ELb0ELb1ELb0ELb0ELb1ELb1EEENS1_21CollectiveEpilogueFwdINS6_IJS8_SA_S9_EEENS6_IJNS7_ILi1EEESI_SI_EEESC_SE_Li256ELb1ELb1ELb1ELb0EEENS1_36VarlenDynamicPersistentTileSchedulerILi128ELi64ELi256ELi256ELb1ELb1ELb0ELb0ELb1ELb1EEEEEEEEEvNT_6ParamsE --------------------------
	.section	.nv.info._ZN7cutlass13device_kernelIN5flash19enable_sm80_to_sm89INS1_16FlashAttnFwdSm80INS1_25CollectiveMainloopFwdSm80ILi8ELi1ELb0EN4cute5tupleIJNS5_1CILi128EEENS7_ILi64EEENS7_ILi192EEEEEELi192ENS_10bfloat16_tEfNS_4arch4Sm80ELb0ELb0ELb0ELb1ELb0ELb0ELb1ELb1EEENS1_21CollectiveEpilogueFwdINS6_IJS8_SA_S9_EEENS6_IJNS7_ILi1EEESI_SI_EEESC_SE_Li256ELb1ELb1ELb1ELb0EEENS1_36VarlenDynamicPersistentTileSchedulerILi128ELi64ELi256ELi256ELb1ELb1ELb0ELb0ELb1ELb1EEEEEEEEEvNT_6ParamsE,"",@"SHT_CUDA_INFO"
	.sectionflags	@""
	.align	4


	//----- nvinfo : EIATTR_CUDA_API_VERSION
	.align		4
        /*0000*/ 	.byte	0x04, 0x37
        /*0002*/ 	.short	(.L_456 - .L_455)
.L_455:
        /*0004*/ 	.word	0x00000082


	//----- nvinfo : EIATTR_KPARAM_INFO
	.align		4
.L_456:
        /*0008*/ 	.byte	0x04, 0x17
        /*000a*/ 	.short	(.L_458 - .L_457)
.L_457:
        /*000c*/ 	.word	0x00000000
        /*0010*/ 	.short	0x0000
        /*0012*/ 	.short	0x0000
        /*0014*/ 	.byte	0x00, 0xf0, 0xe1, 0x10


	//----- nvinfo : EIATTR_SPARSE_MMA_MASK
	.align		4
.L_458:
        /*0018*/ 	.byte	0x03, 0x50
        /*001a*/ 	.short	0x0000


	//----- nvinfo : EIATTR_MAXREG_COUNT
	.align		4
        /*001c*/ 	.byte	0x03, 0x1b
        /*001e*/ 	.short	0x00ff


	//----- nvinfo : EIATTR_MERCURY_ISA_VERSION
	.align		4
        /*0020*/ 	.byte	0x03, 0x5f
        /*0022*/ 	.short	0x0101


	//----- nvinfo : EIATTR_VRC_CTA_INIT_COUNT
	.align		4
        /*0024*/ 	.byte	0x02, 0x4a
	.zero		1
	.zero		1


	//----- nvinfo : EIATTR_EXIT_INSTR_OFFSETS
	.align		4
        /*0028*/ 	.byte	0x04, 0x1c
        /*002a*/ 	.short	(.L_460 - .L_459)


	//   ....[0]....
.L_459:
        /*002c*/ 	.word	0x00000010


	//----- nvinfo : EIATTR_MAX_THREADS
	.align		4
.L_460:
        /*0030*/ 	.byte	0x04, 0x05
        /*0032*/ 	.short	(.L_462 - .L_461)
.L_461:
        /*0034*/ 	.word	0x00000100
        /*0038*/ 	.word	0x00000001
        /*003c*/ 	.word	0x00000001


	//----- nvinfo : EIATTR_CBANK_PARAM_SIZE
	.align		4
.L_462:
        /*0040*/ 	.byte	0x03, 0x19
        /*0042*/ 	.short	0x0438


	//----- nvinfo : EIATTR_PARAM_CBANK
	.align		4
        /*0044*/ 	.byte	0x04, 0x0a
        /*0046*/ 	.short	(.L_464 - .L_463)
	.align		4
.L_463:
        /*0048*/ 	.word	index@(.nv.constant0._ZN7cutlass13device_kernelIN5flash19enable_sm80_to_sm89INS1_16FlashAttnFwdSm80INS1_25CollectiveMainloopFwdSm80ILi8ELi1ELb0EN4cute5tupleIJNS5_1CILi128EEENS7_ILi64EEENS7_ILi192EEEEEELi192ENS_10bfloat16_tEfNS_4arch4Sm80ELb0ELb0ELb0ELb1ELb0ELb0ELb1ELb1EEENS1_21CollectiveEpilogueFwdINS6_IJS8_SA_S9_EEENS6_IJNS7_ILi1EEESI_SI_EEESC_SE_Li256ELb1ELb1ELb1ELb0EEENS1_36VarlenDynamicPersistentTileSchedulerILi128ELi64ELi256ELi256ELb1ELb1ELb0ELb0ELb1ELb1EEEEEEEEEvNT_6ParamsE)
        /*004c*/ 	.short	0x0380
        /*004e*/ 	.short	0x0438


	//----- nvinfo : EIATTR_SW_WAR
	.align		4
.L_464:
        /*0050*/ 	.byte	0x04, 0x36
        /*0052*/ 	.short	(.L_466 - .L_465)
.L_465:
        /*0054*/ 	.word	0x00000008
.L_466:


//--------------------- .nv.info._ZN7cutlass13device_kernelIN5flash19enable_sm80_to_sm89INS1_16FlashAttnFwdSm80INS1_25CollectiveMainloopFwdSm80ILi8ELi1ELb0EN4cute5tupleIJNS5_1CILi128EEENS7_ILi64EEENS7_ILi192EEEEEELi192ENS_10bfloat16_tEfNS_4arch4Sm80ELb0ELb0ELb0ELb1ELb0ELb1ELb1ELb1EEENS1_21CollectiveEpilogueFwdINS6_IJS8_SA_S9_EEENS6_IJNS7_ILi1EEESI_SI_EEESC_SE_Li256ELb1ELb1ELb1ELb0EEENS1_36VarlenDynamicPersistentTileSchedulerILi128ELi64ELi256ELi256ELb1ELb1ELb0ELb0ELb1ELb1EEEEEEEEEvNT_6ParamsE --------------------------
	.section	.nv.info._ZN7cutlass13device_kernelIN5flash19enable_sm80_to_sm89INS1_16FlashAttnFwdSm80INS1_25CollectiveMainloopFwdSm80ILi8ELi1ELb0EN4cute5tupleIJNS5_1CILi128EEENS7_ILi64EEENS7_ILi192EEEEEELi192ENS_10bfloat16_tEfNS_4arch4Sm80ELb0ELb0ELb0ELb1ELb0ELb1ELb1ELb1EEENS1_21CollectiveEpilogueFwdINS6_IJS8_SA_S9_EEENS6_IJNS7_ILi1EEESI_SI_EEESC_SE_Li256ELb1ELb1ELb1ELb0EEENS1_36VarlenDynamicPersistentTileSchedulerILi128ELi64ELi256ELi256ELb1ELb1ELb0ELb0ELb1ELb1EEEEEEEEEvNT_6ParamsE,"",@"SHT_CUDA_INFO"
	.sectionflags	@""
	.align	4


	//----- nvinfo : EIATTR_CUDA_API_VERSION
	.align		4
        /*0000*/ 	.byte	0x04, 0x37
        /*0002*/ 	.short	(.L_468 - .L_467)
.L_467:
        /*0004*/ 	.word	0x00000082


	//----- nvinfo : EIATTR_KPARAM_INFO
	.align		4
.L_468:
        /*0008*/ 	.byte	0x04, 0x17
        /*000a*/ 	.short	(.L_470 - .L_469)
.L_469:
        /*000c*/ 	.word	0x00000000
        /*0010*/ 	.short	0x0000
        /*0012*/ 	.short	0x0000
        /*0014*/ 	.byte	0x00, 0xf0, 0xe1, 0x10


	//----- nvinfo : EIATTR_SPARSE_MMA_MASK
	.align		4
.L_470:
        /*0018*/ 	.byte	0x03, 0x50
        /*001a*/ 	.short	0x0000


	//----- nvinfo : EIATTR_MAXREG_COUNT
	.align		4
        /*001c*/ 	.byte	0x03, 0x1b
        /*001e*/ 	.short	0x00ff


	//----- nvinfo : EIATTR_MERCURY_ISA_VERSION
	.align		4
        /*0020*/ 	.byte	0x03, 0x5f
        /*0022*/ 	.short	0x0101


	//----- nvinfo : EIATTR_VRC_CTA_INIT_COUNT
	.align		4
        /*0024*/ 	.byte	0x02, 0x4a
	.zero		1
	.zero		1


	//----- nvinfo : EIATTR_EXIT_INSTR_OFFSETS
	.align		4
        /*0028*/ 	.byte	0x04, 0x1c
        /*002a*/ 	.short	(.L_472 - .L_471)


	//   ....[0]....
.L_471:
        /*002c*/ 	.word	0x00000010


	//----- nvinfo : EIATTR_MAX_THREADS
	.align		4
.L_472:
        /*0030*/ 	.byte	0x04, 0x05
        /*0032*/ 	.short	(.L_474 - .L_473)
.L_473:
        /*0034*/ 	.word	0x00000100
        /*0038*/ 	.word	0x00000001
        /*003c*/ 	.word	0x00000001


	//----- nvinfo : EIATTR_CBANK_PARAM_SIZE
	.align		4
.L_474:
        /*0040*/ 	.byte	0x03, 0x19
        /*0042*/ 	.short	0x0438


	//----- nvinfo : EIATTR_PARAM_CBANK
	.align		4
        /*0044*/ 	.byte	0x04, 0x0a
        /*0046*/ 	.short	(.L_476 - .L_475)
	.align		4
.L_475:
        /*0048*/ 	.word	index@(.nv.constant0._ZN7cutlass13device_kernelIN5flash19enable_sm80_to_sm89INS1_16FlashAttnFwdSm80INS1_25CollectiveMainloopFwdSm80ILi8ELi1ELb0EN4cute5tupleIJNS5_1CILi128EEENS7_ILi64EEENS7_ILi192EEEEEELi192ENS_10bfloat16_tEfNS_4arch4Sm80ELb0ELb0ELb0ELb1ELb0ELb1ELb1ELb1EEENS1_21CollectiveEpilogueFwdINS6_IJS8_SA_S9_EEENS6_IJNS7_ILi1EEESI_SI_EEESC_SE_Li256ELb1ELb1ELb1ELb0EEENS1_36VarlenDynamicPersistentTileSchedulerILi128ELi64ELi256ELi256ELb1ELb1ELb0ELb0ELb1ELb1EEEEEEEEEvNT_6ParamsE)
        /*004c*/ 	.short	0x0380
        /*004e*/ 	.short	0x0438


	//----- nvinfo : EIATTR_SW_WAR
	.align		4
.L_476:
        /*0050*/ 	.byte	0x04, 0x36
        /*0052*/ 	.short	(.L_478 - .L_477)
.L_477:
        /*0054*/ 	.word	0x00000008
.L_478:


//--------------------- .nv.info._ZN7cutlass13device_kernelIN5flash19enable_sm80_to_sm89INS1_16FlashAttnFwdSm80INS1_25CollectiveMainloopFwdSm80ILi8ELi1ELb0EN4cute5tupleIJNS5_1CILi128EEENS7_ILi64EEENS7_ILi192EEEEEELi192ENS_10bfloat16_tEfNS_4arch4Sm80ELb0ELb1ELb0ELb0ELb0ELb0ELb1ELb1EEENS1_21CollectiveEpilogueFwdINS6_IJS8_SA_S9_EEENS6_IJNS7_ILi1EEESI_SI_EEESC_SE_Li256ELb0ELb1ELb1ELb0EEENS1_19SingleTileSchedulerILb0ELb1ELb1ELi128EEEEEEEEEvNT_6ParamsE --------------------------
	.section	.nv.info._ZN7cutlass13device_kernelIN5flash19enable_sm80_to_sm89INS1_16FlashAttnFwdSm80INS1_25CollectiveMainloopFwdSm80ILi8ELi1ELb0EN4cute5tupleIJNS5_1CILi128EEENS7_ILi64EEENS7_ILi192EEEEEELi192ENS_10bfloat16_tEfNS_4arch4Sm80ELb0ELb1ELb0ELb0ELb0ELb0ELb1ELb1EEENS1_21CollectiveEpilogueFwdINS6_IJS8_SA_S9_EEENS6_IJNS7_ILi1EEESI_SI_EEESC_SE_Li256ELb0ELb1ELb1ELb0EEENS1_19SingleTileSchedulerILb0ELb1ELb1ELi128EEEEEEEEEvNT_6ParamsE,"",@"SHT_CUDA_INFO"
	.sectionflags	@""
	.align	4


	//----- nvinfo : EIATTR_CUDA_API_VERSION
	.align		4
        /*0000*/ 	.byte	0x04, 0x37
        /*0002*/ 	.short	(.L_480 - .L_479)
.L_479:
        /*0004*/ 	.word	0x00000082


	//----- nvinfo : EIATTR_KPARAM_INFO
	.align		4
.L_480:
        /*0008*/ 	.byte	0x04, 0x17
        /*000a*/ 	.short	(.L_482 - .L_481)
.L_481:
        /*000c*/ 	.word	0x00000000
        /*0010*/ 	.short	0x0000
        /*0012*/ 	.short	0x0000
        /*0014*/ 	.byte	0x00, 0xf0, 0x61, 0x10


	//----- nvinfo : EIATTR_SPARSE_MMA_MASK
	.align		4
.L_482:
        /*0018*/ 	.byte	0x03, 0x50
        /*001a*/ 	.short	0x0000


	//----- nvinfo : EIATTR_MAXREG_COUNT
	.align		4
        /*001c*/ 	.byte	0x03, 0x1b
        /*001e*/ 	.short	0x00ff


	//----- nvinfo : EIATTR_MERCURY_ISA_VERSION
	.align		4
        /*0020*/ 	.byte	0x03, 0x5f
        /*0022*/ 	.short	0x0101


	//----- nvinfo : EIATTR_VRC_CTA_INIT_COUNT
	.align		4
        /*0024*/ 	.byte	0x02, 0x4a
	.zero		1
	.zero		1


	//----- nvinfo : EIATTR_EXIT_INSTR_OFFSETS
	.align		4
        /*0028*/ 	.byte	0x04, 0x1c
        /*002a*/ 	.short	(.L_484 - .L_483)


	//   ....[0]....
.L_483:
        /*002c*/ 	.word	0x00000010


	//----- nvinfo : EIATTR_MAX_THREADS
	.align		4
.L_484:
        /*0030*/ 	.byte	0x04, 0x05
        /*0032*/ 	.short	(.L_486 - .L_485)
.L_485:
        /*0034*/ 	.word	0x00000100
        /*0038*/ 	.word	0x00000001
        /*003c*/ 	.word	0x00000001


	//----- nvinfo : EIATTR_CBANK_PARAM_SIZE
	.align		4
.L_486:
        /*0040*/ 	.byte	0x03, 0x19
        /*0042*/ 	.short	0x0418


	//----- nvinfo : EIATTR_PARAM_CBANK
	.align		4
        /*0044*/ 	.byte	0x04, 0x0a
        /*0046*/ 	.short	(.L_488 - .L_487)
	.align		4
.L_487:
        /*0048*/ 	.word	index@(.nv.constant0._ZN7cutlass13device_kernelIN5flash19enable_sm80_to_sm89INS1_16FlashAttnFwdSm80INS1_25CollectiveMainloopFwdSm80ILi8ELi1ELb0EN4cute5tupleIJNS5_1CILi128EEENS7_ILi64EEENS7_ILi192EEEEEELi192ENS_10bfloat16_tEfNS_4arch4Sm80ELb0ELb1ELb0ELb0ELb0ELb0ELb1ELb1EEENS1_21CollectiveEpilogueFwdINS6_IJS8_SA_S9_EEENS6_IJNS7_ILi1EEESI_SI_EEESC_SE_Li256ELb0ELb1ELb1ELb0EEENS1_19SingleTileSchedulerILb0ELb1ELb1ELi128EEEEEEEEEvNT_6ParamsE)
        /*004c*/ 	.short	0x0380
        /*004e*/ 	.short	0x0418


	//----- nvinfo : EIATTR_SW_WAR
	.align		4
.L_488:
        /*0050*/ 	.byte	0x04, 0x36
        /*0052*/ 	.short	(.L_490 - .L_489)
.L_489:
        /*0054*/ 	.word	0x00000008
.L_490:


//--------------------- .nv.info._ZN7cutlass13device_kernelIN5flash19enable_sm80_to_sm89INS1_16FlashAttnFwdSm80INS1_25CollectiveMainloopFwdSm80ILi8ELi1ELb0EN4cute5tupleIJNS5_1CILi128EEENS7_ILi64EEENS7_ILi192EEEEEELi192ENS_10bfloat16_tEfNS_4arch4Sm80ELb0ELb1ELb0ELb1ELb0ELb0ELb1ELb1EEENS1_21CollectiveEpilogueFwdINS6_IJS8_SA_S9_EEENS6_IJNS7_ILi1EEESI_SI_EEESC_SE_Li256ELb1ELb1ELb1ELb0EEENS1_36VarlenDynamicPersistentTileSchedulerILi128ELi64ELi256ELi256ELb1ELb1ELb0ELb1ELb0ELb1EEEEEEEEEvNT_6ParamsE --------------------------
	.section	.nv.info._ZN7cutlass13device_kernelIN5flash19enable_sm80_to_sm89INS1_16FlashAttnFwdSm80INS1_25CollectiveMainloopFwdSm80ILi8ELi1ELb0EN4cute5tupleIJNS5_1CILi128EEENS7_ILi64EEENS7_ILi192EEEEEELi192ENS_10bfloat16_tEfNS_4arch4Sm80ELb0ELb1ELb0ELb1ELb0ELb0ELb1ELb1EEENS1_21CollectiveEpilogueFwdINS6_IJS8_SA_S9_EEENS6_IJNS7_ILi1EEESI_SI_EEESC_SE_Li256ELb1ELb1ELb1ELb0EEENS1_36VarlenDynamicPersistentTileSchedulerILi128ELi64ELi256ELi256ELb1ELb1ELb0ELb1ELb0ELb1EEEEEEEEEvNT_6ParamsE,"",@"SHT_CUDA_INFO"
	.sectionflags	@""
	.align	4


	//----- nvinfo : EIATTR_CUDA_API_VERSION
	.align		4
        /*0000*/ 	.byte	0x04, 0x37
        /*0002*/ 	.short	(.L_492 - .L_491)
.L_491:
        /*0004*/ 	.word	0x00000082


	//----- nvinfo : EIATTR_KPARAM_INFO
	.align		4
.L_492:
        /*0008*/ 	.byte	0x04, 0x17
        /*000a*/ 	.short	(.L_494 - .L_493)
.L_493:
        /*000c*/ 	.word	0x00000000
        /*0010*/ 	.short	0x0000
        /*0012*/ 	.short	0x0000
        /*0014*/ 	.byte	0x00, 0xf0, 0xe1, 0x10


	//----- nvinfo : EIATTR_SPARSE_MMA_MASK
	.align		4
.L_494:
        /*0018*/ 	.byte	0x03, 0x50
        /*001a*/ 	.short	0x0000


	//----- nvinfo : EIATTR_MAXREG_COUNT
	.align		4
        /*001c*/ 	.byte	0x03, 0x1b
        /*001e*/ 	.short	0x00ff


	//----- nvinfo : EIATTR_MERCURY_ISA_VERSION
	.align		4
        /*0020*/ 	.byte	0x03, 0x5f
        /*0022*/ 	.short	0x0101


	//----- nvinfo : EIATTR_VRC_CTA_INIT_COUNT
	.align		4
        /*0024*/ 	.byte	0x02, 0x4a
	.zero		1
	.zero		1


	//----- nvinfo : EIATTR_EXIT_INSTR_OFFSETS
	.align		4
        /*0028*/ 	.byte	0x04, 0x1c
        /*002a*/ 	.short	(.L_496 - .L_495)


	//   ....[0]....
.L_495:
        /*002c*/ 	.word	0x00000010


	//----- nvinfo : EIATTR_MAX_THREADS
	.align		4
.L_496:
        /*0030*/ 	.byte	0x04, 0x05
        /*0032*/ 	.short	(.L_498 - .L_497)
.L_497:
        /*0034*/ 	.word	0x00000100
        /*0038*/ 	.word	0x00000001
        /*003c*/ 	.word	0x00000001


	//----- nvinfo : EIATTR_CBANK_PARAM_SIZE
	.align		4
.L_498:
        /*0040*/ 	.byte	0x03, 0x19
        /*0042*/ 	.short	0x0438


	//----- nvinfo : EIATTR_PARAM_CBANK
	.align		4
        /*0044*/ 	.byte	0x04, 0x0a
        /*0046*/ 	.short	(.L_500 - .L_499)
	.align		4
.L_499:
        /*0048*/ 	.word	index@(.nv.constant0._ZN7cutlass13device_kernelIN5flash19enable_sm80_to_sm89INS1_16FlashAttnFwdSm80INS1_25CollectiveMainloopFwdSm80ILi8ELi1ELb0EN4cute5tupleIJNS5_1CILi128EEENS7_ILi64EEENS7_ILi192EEEEEELi192ENS_10bfloat16_tEfNS_4arch4Sm80ELb0ELb1ELb0ELb1ELb0ELb0ELb1ELb1EEENS1_21CollectiveEpilogueFwdINS6_IJS8_SA_S9_EEENS6_IJNS7_ILi1EEESI_SI_EEESC_SE_Li256ELb1ELb1ELb1ELb0EEENS1_36VarlenDynamicPersistentTileSchedulerILi128ELi64ELi256ELi256ELb1ELb1ELb0ELb1ELb0ELb1EEEEEEEEEvNT_6ParamsE)
        /*004c*/ 	.short	0x0380
        /*004e*/ 	.short	0x0438


	//----- nvinfo : EIATTR_SW_WAR
	.align		4
.L_500:
        /*0050*/ 	.byte	0x04, 0x36
        /*0052*/ 	.short	(.L_502 - .L_501)
.L_501:
        /*0054*/ 	.word	0x00000008
.L_502:


//--------------------- .nv.info._ZN7cutlass13device_kernelIN5flash19enable_sm80_to_sm89INS1_16FlashAttnFwdSm80INS1_25CollectiveMainloopFwdSm80ILi8ELi1ELb0EN4cute5tupleIJNS5_1CILi128EEENS7_ILi64EEENS7_ILi192EEEEEELi192ENS_10bfloat16_tEfNS_4arch4Sm80ELb0ELb1ELb0ELb1ELb0ELb1ELb1ELb1EEENS1_21CollectiveEpilogueFwdINS6_IJS8_SA_S9_EEENS6_IJNS7_ILi1EEESI_SI_EEESC_SE_Li256ELb1ELb1ELb1ELb0EEENS1_36VarlenDynamicPersistentTileSchedulerILi128ELi64ELi256ELi256ELb1ELb1ELb0ELb1ELb0ELb1EEEEEEEEEvNT_6ParamsE --------------------------
	.section	.nv.info._ZN7cutlass13device_kernelIN5flash19enable_sm80_to_sm89INS1_16FlashAttnFwdSm80INS1_25CollectiveMainloopFwdSm80ILi8ELi1ELb0EN4cute5tupleIJNS5_1CILi128EEENS7_ILi64EEENS7_ILi192EEEEEELi192ENS_10bfloat16_tEfNS_4arch4Sm80ELb0ELb1ELb0ELb1ELb0ELb1ELb1ELb1EEENS1_21CollectiveEpilogueFwdINS6_IJS8_SA_S9_EEENS6_IJNS7_ILi1EEESI_SI_EEESC_SE_Li256ELb1ELb1ELb1ELb0EEENS1_36VarlenDynamicPersistentTileSchedulerILi128ELi64ELi256ELi256ELb1ELb1ELb0ELb1ELb0ELb1EEEEEEEEEvNT_6ParamsE,"",@"SHT_CUDA_INFO"
	.sectionflags	@""
	.align	4


	//----- nvinfo : EIATTR_CUDA_API_VERSION
	.align		4
        /*0000*/ 	.byte	0x04, 0x37
        /*0002*/ 	.short	(.L_504 - .L_503)
.L_503:
        /*0004*/ 	.word	0x00000082


	//----- nvinfo : EIATTR_KPARAM_INFO
	.align		4
.L_504:
        /*0008*/ 	.byte	0x04, 0x17
        /*000a*/ 	.short	(.L_506 - .L_505)
.L_505:
        /*000c*/ 	.word	0x00000000
        /*0010*/ 	.short	0x0000
        /*0012*/ 	.short	0x0000
        /*0014*/ 	.byte	0x00, 0xf0, 0xe1, 0x10


	//----- nvinfo : EIATTR_SPARSE_MMA_MASK
	.align		4
.L_506:
        /*0018*/ 	.byte	0x03, 0x50
        /*001a*/ 	.short	0x0000


	//----- nvinfo : EIATTR_MAXREG_COUNT
	.align		4
        /*001c*/ 	.byte	0x03, 0x1b
        /*001e*/ 	.short	0x00ff


	//----- nvinfo : EIATTR_MERCURY_ISA_VERSION
	.align		4
        /*0020*/ 	.byte	0x03, 0x5f
        /*0022*/ 	.short	0x0101


	//----- nvinfo : EIATTR_VRC_CTA_INIT_COUNT
	.align		4
        /*0024*/ 	.byte	0x02, 0x4a
	.zero		1
	.zero		1


	//----- nvinfo : EIATTR_EXIT_INSTR_OFFSETS
	.align		4
        /*0028*/ 	.byte	0x04, 0x1c
        /*002a*/ 	.short	(.L_508 - .L_507)


	//   ....[0]....
.L_507:
        /*002c*/ 	.word	0x00000010


	//----- nvinfo : EIATTR_MAX_THREADS
	.align		4
.L_508:
        /*0030*/ 	.byte	0x04, 0x05
        /*0032*/ 	.short	(.L_510 - .L_509)
.L_509:
        /*0034*/ 	.word	0x00000100
        /*0038*/ 	.word	0x00000001
        /*003c*/ 	.word	0x00000001


	//----- nvinfo : EIATTR_CBANK_PARAM_SIZE
	.align		4
.L_510:
        /*0040*/ 	.byte	0x03, 0x19
        /*0042*/ 	.short	0x0438


	//----- nvinfo : EIATTR_PARAM_CBANK
	.align		4
        /*0044*/ 	.byte	0x04, 0x0a
        /*0046*/ 	.short	(.L_512 - .L_511)
	.align		4
.L_511:
        /*0048*/ 	.word	index@(.nv.constant0._ZN7cutlass13device_kernelIN5flash19enable_sm80_to_sm89INS1_16FlashAttnFwdSm80INS1_25CollectiveMainloopFwdSm80ILi8ELi1ELb0EN4cute5tupleIJNS5_1CILi128EEENS7_ILi64EEENS7_ILi192EEEEEELi192ENS_10bfloat16_tEfNS_4arch4Sm80ELb0ELb1ELb0ELb1ELb0ELb1ELb1ELb1EEENS1_21CollectiveEpilogueFwdINS6_IJS8_SA_S9_EEENS6_IJNS7_ILi1EEESI_SI_EEESC_SE_Li256ELb1ELb1ELb1ELb0EEENS1_36VarlenDynamicPersistentTileSchedulerILi128ELi64ELi256ELi256ELb1ELb1ELb0ELb1ELb0ELb1EEEEEEEEEvNT_6ParamsE)
        /*004c*/ 	.short	0x0380
        /*004e*/ 	.short	0x0438


	//----- nvinfo : EIATTR_SW_WAR
	.align		4
.L_512:
        /*0050*/ 	.byte	0x04, 0x36
        /*0052*/ 	.short	(.L_514 - .L_513)
.L_513:
        /*0054*/ 	.word	0x00000008
.L_514:


//--------------------- .nv.info._ZN7cutlass13device_kernelIN5flash19enable_sm80_to_sm89INS1_16FlashAttnFwdSm80INS1_25CollectiveMainloopFwdSm80ILi8ELi1ELb1EN4cute5tupleIJNS5_1CILi128EEENS7_ILi96EEENS7_ILi192EEEEEELi192ENS_10bfloat16_tEfNS_4arch4Sm80ELb1ELb0ELb0ELb0ELb0ELb0ELb1ELb1EEENS1_21CollectiveEpilogueFwdINS6_IJS8_SA_S9_EEENS6_IJNS7_ILi1EEESI_SI_EEESC_SE_Li256ELb0ELb1ELb1ELb0EEENS1_30DynamicPersistentTileSchedulerILi256ELi256ELb1ELb1ELb0EEEEEEEEEvNT_6ParamsE --------------------------
	.section	.nv.info._ZN7cutlass13device_kernelIN5flash19enable_sm80_to_sm89INS1_16FlashAttnFwdSm80INS1_25CollectiveMainloopFwdSm80ILi8ELi1ELb1EN4cute5tupleIJNS5_1CILi128EEENS7_ILi96EEENS7_ILi192EEEEEELi192ENS_10bfloat16_tEfNS_4arch4Sm80ELb1ELb0ELb0ELb0ELb0ELb0ELb1ELb1EEENS1_21CollectiveEpilogueFwdINS6_IJS8_SA_S9_EEENS6_IJNS7_ILi1EEESI_SI_EEESC_SE_Li256ELb0ELb1ELb1ELb0EEENS1_30DynamicPersistentTileSchedulerILi256ELi256ELb1ELb1ELb0EEEEEEEEEvNT_6ParamsE,"",@"SHT_CUDA_INFO"
	.sectionflags	@""
	.align	4


	//----- nvinfo : EIATTR_CUDA_API_VERSION
	.align		4
        /*0000*/ 	.byte	0x04, 0x37
        /*0002*/ 	.short	(.L_516 - .L_515)
.L_515:
        /*0004*/ 	.word	0x00000082


	//----- nvinfo : EIATTR_KPARAM_INFO
	.align		4
.L_516:
        /*0008*/ 	.byte	0x04, 0x17
        /*000a*/ 	.short	(.L_518 - .L_517)
.L_517:
        /*000c*/ 	.word	0x00000000
        /*0010*/ 	.short	0x0000
        /*0012*/ 	.short	0x0000
        /*0014*/ 	.byte	0x00, 0xf0, 0xa1, 0x10


	//----- nvinfo : EIATTR_SPARSE_MMA_MASK
	.align		4
.L_518:
        /*0018*/ 	.byte	0x03, 0x50
        /*001a*/ 	.short	0x0000


	//----- nvinfo : EIATTR_MAXREG_COUNT
	.align		4
        /*001c*/ 	.byte	0x03, 0x1b
        /*001e*/ 	.short	0x00ff


	//----- nvinfo : EIATTR_MERCURY_ISA_VERSION
	.align		4
        /*0020*/ 	.byte	0x03, 0x5f
        /*0022*/ 	.short	0x0101


	//----- nvinfo : EIATTR_VRC_CTA_INIT_COUNT
	.align		4
        /*0024*/ 	.byte	0x02, 0x4a
	.zero		1
	.zero		1


	//----- nvinfo : EIATTR_EXIT_INSTR_OFFSETS
	.align		4
        /*0028*/ 	.byte	0x04, 0x1c
        /*002a*/ 	.short	(.L_520 - .L_519)


	//   ....[0]....
.L_519:
        /*002c*/ 	.word	0x00000010


	//----- nvinfo : EIATTR_MAX_THREADS
	.align		4
.L_520:
        /*0030*/ 	.byte	0x04, 0x05
        /*0032*/ 	.short	(.L_522 - .L_521)
.L_521:
        /*0034*/ 	.word	0x00000100
        /*0038*/ 	.word	0x00000001
        /*003c*/ 	.word	0x00000001


	//----- nvinfo : EIATTR_CBANK_PARAM_SIZE
	.align		4
.L_522:
        /*0040*/ 	.byte	0x03, 0x19
        /*0042*/ 	.short	0x0428


	//----- nvinfo : EIATTR_PARAM_CBANK
	.align		4
        /*0044*/ 	.byte	0x04, 0x0a
        /*0046*/ 	.short	(.L_524 - .L_523)
	.align		4
.L_523:
        /*0048*/ 	.word	index@(.nv.constant0._ZN7cutlass13device_kernelIN5flash19enable_sm80_to_sm89INS1_16FlashAttnFwdSm80INS1_25CollectiveMainloopFwdSm80ILi8ELi1ELb1EN4cute5tupleIJNS5_1CILi128EEENS7_ILi96EEENS7_ILi192EEEEEELi192ENS_10bfloat16_tEfNS_4arch4Sm80ELb1ELb0ELb0ELb0ELb0ELb0ELb1ELb1EEENS1_21CollectiveEpilogueFwdINS6_IJS8_SA_S9_EEENS6_IJNS7_ILi1EEESI_SI_EEESC_SE_Li256ELb0ELb1ELb1ELb0EEENS1_30DynamicPersistentTileSchedulerILi256ELi256ELb1ELb1ELb0EEEEEEEEEvNT_6ParamsE)
        /*004c*/ 	.short	0x0380
        /*004e*/ 	.short	0x0428


	//----- nvinfo : EIATTR_SW_WAR
	.align		4
.L_524:
        /*0050*/ 	.byte	0x04, 0x36
        /*0052*/ 	.short	(.L_526 - .L_525)
.L_525:
        /*0054*/ 	.word	0x00000008
.L_526:


//--------------------- .nv.info._ZN7cutlass13device_kernelIN5flash19enable_sm80_to_sm89INS1_16FlashAttnFwdSm80INS1_25CollectiveMainloopFwdSm80ILi8ELi1ELb0EN4cute5tupleIJNS5_1CILi128EEENS7_ILi64EEENS7_ILi192EEEEEELi192ENS_10bfloat16_tEfNS_4arch4Sm80ELb1ELb0ELb0ELb1ELb0ELb0ELb1ELb1EEENS1_21CollectiveEpilogueFwdINS6_IJS8_SA_S9_EEENS6_IJNS7_ILi1EEESI_SI_EEESC_SE_Li256ELb1ELb1ELb1ELb0EEENS1_36VarlenDynamicPersistentTileSchedulerILi128ELi64ELi256ELi256ELb1ELb1ELb0ELb1ELb1ELb1EEEEEEEEEvNT_6ParamsE --------------------------
	.section	.nv.info._ZN7cutlass13device_kernelIN5flash19enable_sm80_to_sm89INS1_16FlashAttnFwdSm80INS1_25CollectiveMainloopFwdSm80ILi8ELi1ELb0EN4cute5tupleIJNS5_1CILi128EEENS7_ILi64EEENS7_ILi192EEEEEELi192ENS_10bfloat16_tEfNS_4arch4Sm80ELb1ELb0ELb0ELb1ELb0ELb0ELb1ELb1EEENS1_21CollectiveEpilogueFwdINS6_IJS8_SA_S9_EEENS6_IJNS7_ILi1EEESI_SI_EEESC_SE_Li256ELb1ELb1ELb1ELb0EEENS1_36VarlenDynamicPersistentTileSchedulerILi128ELi64ELi256ELi256ELb1ELb1ELb0ELb1ELb1ELb1EEEEEEEEEvNT_6ParamsE,"",@"SHT_CUDA_INFO"
	.sectionflags	@""
	.align	4


	//----- nvinfo : EIATTR_CUDA_API_VERSION
	.align		4
        /*0000*/ 	.byte	0x04, 0x37
        /*0002*/ 	.short	(.L_528 - .L_527)
.L_527:
        /*0004*/ 	.word	0x00000082


	//----- nvinfo : EIATTR_KPARAM_INFO
	.align		4
.L_528:
        /*0008*/ 	.byte	0x04, 0x17
        /*000a*/ 	.short	(.L_530 - .L_529)
.L_529:
        /*000c*/ 	.word	0x00000000
        /*0010*/ 	.short	0x0000
        /*0012*/ 	.short	0x0000
        /*0014*/ 	.byte	0x00, 0xf0, 0xe1, 0x10


	//----- nvinfo : EIATTR_SPARSE_MMA_MASK
	.align		4
.L_530:
        /*0018*/ 	.byte	0x03, 0x50
        /*001a*/ 	.short	0x0000


	//----- nvinfo : EIATTR_MAXREG_COUNT
	.align		4
        /*001c*/ 	.byte	0x03, 0x1b
        /*001e*/ 	.short	0x00ff


	//----- nvinfo : EIATTR_MERCURY_ISA_VERSION
	.align		4
        /*0020*/ 	.byte	0x03, 0x5f
        /*0022*/ 	.short	0x0101


	//----- nvinfo : EIATTR_VRC_CTA_INIT_COUNT
	.align		4
        /*0024*/ 	.byte	0x02, 0x4a
	.zero		1
	.zero		1


	//----- nvinfo : EIATTR_EXIT_INSTR_OFFSETS
	.align		4
        /*0028*/ 	.byte	0x04, 0x1c
        /*002a*/ 	.short	(.L_532 - .L_531)


	//   ....[0]....
.L_531:
        /*002c*/ 	.word	0x00000010


	//----- nvinfo : EIATTR_MAX_THREADS
	.align		4
.L_532:
        /*0030*/ 	.byte	0x04, 0x05
        /*0032*/ 	.short	(.L_534 - .L_533)
.L_533:
        /*0034*/ 	.word	0x00000100
        /*0038*/ 	.word	0x00000001
        /*003c*/ 	.word	0x00000001


	//----- nvinfo : EIATTR_CBANK_PARAM_SIZE
	.align		4
.L_534:
        /*0040*/ 	.byte	0x03, 0x19
        /*0042*/ 	.short	0x0438


	//----- nvinfo : EIATTR_PARAM_CBANK
	.align		4
        /*0044*/ 	.byte	0x04, 0x0a
        /*0046*/ 	.short	(.L_536 - .L_535)
	.align		4
.L_535:
        /*0048*/ 	.word	index@(.nv.constant0._ZN7cutlass13device_kernelIN5flash19enable_sm80_to_sm89INS1_16FlashAttnFwdSm80INS1_25CollectiveMainloopFwdSm80ILi8ELi1ELb0EN4cute5tupleIJNS5_1CILi128EEENS7_ILi64EEENS7_ILi192EEEEEELi192ENS_10bfloat16_tEfNS_4arch4Sm80ELb1ELb0ELb0ELb1ELb0ELb0ELb1ELb1EEENS1_21CollectiveEpilogueFwdINS6_IJS8_SA_S9_EEENS6_IJNS7_ILi1EEESI_SI_EEESC_SE_Li256ELb1ELb1ELb1ELb0EEENS1_36VarlenDynamicPersistentTileSchedulerILi128ELi64ELi256ELi256ELb1ELb1ELb0ELb1ELb1ELb1EEEEEEEEEvNT_6ParamsE)
        /*004c*/ 	.short	0x0380
        /*004e*/ 	.short	0x0438


	//----- nvinfo : EIATTR_SW_WAR
	.align		4
.L_536:
        /*0050*/ 	.byte	0x04, 0x36
        /*0052*/ 	.short	(.L_538 - .L_537)
.L_537:
        /*0054*/ 	.word	0x00000008
.L_538:


//--------------------- .nv.info._ZN7cutlass13device_kernelIN5flash19enable_sm80_to_sm89INS1_16FlashAttnFwdSm80INS1_25CollectiveMainloopFwdSm80ILi8ELi1ELb0EN4cute5tupleIJNS5_1CILi128EEENS7_ILi64EEENS7_ILi192EEEEEELi192ENS_10bfloat16_tEfNS_4arch4Sm80ELb1ELb0ELb0ELb1ELb0ELb1ELb1ELb1EEENS1_21CollectiveEpilogueFwdINS6_IJS8_SA_S9_EEENS6_IJNS7_ILi1EEESI_SI_EEESC_SE_Li256ELb1ELb1ELb1ELb0EEENS1_36VarlenDynamicPersistentTileSchedulerILi128ELi64ELi256ELi256ELb1ELb1ELb0ELb1ELb1ELb1EEEEEEEEEvNT_6ParamsE --------------------------
	.section	.nv.info._ZN7cutlass13device_kernelIN5flash19enable_sm80_to_sm89INS1_16FlashAttnFwdSm80INS1_25CollectiveMainloopFwdSm80ILi8ELi1ELb0EN4cute5tupleIJNS5_1CILi128EEENS7_ILi64EEENS7_ILi192EEEEEELi192ENS_10bfloat16_tEfNS_4arch4Sm80ELb1ELb0ELb0ELb1ELb0ELb1ELb1ELb1EEENS1_21CollectiveEpilogueFwdINS6_IJS8_SA_S9_EEENS6_IJNS7_ILi1EEESI_SI_EEESC_SE_Li256ELb1ELb1ELb1ELb0EEENS1_36VarlenDynamicPersistentTileSchedulerILi128ELi64ELi256ELi256ELb1ELb1ELb0ELb1ELb1ELb1EEEEEEEEEvNT_6ParamsE,"",@"SHT_CUDA_INFO"
	.sectionflags	@""
	.align	4


	//----- nvinfo : EIATTR_CUDA_API_VERSION
	.align		4
        /*0000*/ 	.byte	0x04, 0x37
        /*0002*/ 	.short	(.L_540 - .L_539)
.L_539:
        /*0004*/ 	.word	0x00000082


	//----- nvinfo : EIATTR_KPARAM_INFO
	.align		4
.L_540:
        /*0008*/ 	.byte	0x04, 0x17
        /*000a*/ 	.short	(.L_542 - .L_541)
.L_541:
        /*000c*/ 	.word	0x00000000
        /*0010*/ 	.short	0x0000
        /*0012*/ 	.short	0x0000
        /*0014*/ 	.byte	0x00, 0xf0, 0xe1, 0x10


	//----- nvinfo : EIATTR_SPARSE_MMA_MASK
	.align		4
.L_542:
        /*0018*/ 	.byte	0x03, 0x50
        /*001a*/ 	.short	0x0000


	//----- nvinfo : EIATTR_MAXREG_COUNT
	.align		4
        /*001c*/ 	.byte	0x03, 0x1b
        /*001e*/ 	.short	0x00ff


	//----- nvinfo : EIATTR_MERCURY_ISA_VERSION
	.align		4
        /*0020*/ 	.byte	0x03, 0x5f
        /*0022*/ 	.short	0x0101


	//----- nvinfo : EIATTR_VRC_CTA_INIT_COUNT
	.align		4
        /*0024*/ 	.byte	0x02, 0x4a
	.zero		1
	.zero		1


	//----- nvinfo : EIATTR_EXIT_INSTR_OFFSETS
	.align		4
        /*0028*/ 	.byte	0x04, 0x1c
        /*002a*/ 	.short	(.L_544 - .L_543)


	//   ....[0]....
.L_543:
        /*002c*/ 	.word	0x00000010


	//----- nvinfo : EIATTR_MAX_THREADS
	.align		4
.L_544:
        /*0030*/ 	.byte	0x04, 0x05
        /*0032*/ 	.short	(.L_546 - .L_545)
.L_545:
        /*0034*/ 	.word	0x00000100
        /*0038*/ 	.word	0x00000001
        /*003c*/ 	.word	0x00000001


	//----- nvinfo : EIATTR_CBANK_PARAM_SIZE
	.align		4
.L_546:
        /*0040*/ 	.byte	0x03, 0x19
        /*0042*/ 	.short	0x0438


	//----- nvinfo : EIATTR_PARAM_CBANK
	.align		4
        /*0044*/ 	.byte	0x04, 0x0a
        /*0046*/ 	.short	(.L_548 - .L_547)
	.align		4
.L_547:
        /*0048*/ 	.word	index@(.nv.constant0._ZN7cutlass13device_kernelIN5flash19enable_sm80_to_sm89INS1_16FlashAttnFwdSm80INS1_25CollectiveMainloopFwdSm80ILi8ELi1ELb0EN4cute5tupleIJNS5_1CILi128EEENS7_ILi64EEENS7_ILi192EEEEEELi192ENS_10bfloat16_tEfNS_4arch4Sm80ELb1ELb0ELb0ELb1ELb0ELb1ELb1ELb1EEENS1_21CollectiveEpilogueFwdINS6_IJS8_SA_S9_EEENS6_IJNS7_ILi1EEESI_SI_EEESC_SE_Li256ELb1ELb1ELb1ELb0EEENS1_36VarlenDynamicPersistentTileSchedulerILi128ELi64ELi256ELi256ELb1ELb1ELb0ELb1ELb1ELb1EEEEEEEEEvNT_6ParamsE)
        /*004c*/ 	.short	0x0380
        /*004e*/ 	.short	0x0438


	//----- nvinfo : EIATTR_SW_WAR
	.align		4
.L_548:
        /*0050*/ 	.byte	0x04, 0x36
        /*0052*/ 	.short	(.L_550 - .L_549)
.L_549:
        /*0054*/ 	.word	0x00000008
.L_550:


//--------------------- .nv.info._ZN7cutlass13device_kernelIN5flash19enable_sm80_to_sm89INS1_16FlashAttnFwdSm80INS1_25CollectiveMainloopFwdSm80ILi8ELi2ELb1EN4cute5tupleIJNS5_1CILi128EEENS7_ILi96EEENS7_ILi192EEEEEELi192ENS_10bfloat16_tEfNS_4arch4Sm80ELb0ELb0ELb0ELb0ELb0ELb0ELb1ELb1EEENS1_21CollectiveEpilogueFwdINS6_IJS8_SA_S9_EEENS6_IJNS7_ILi1EEESI_SI_EEESC_SE_Li256ELb0ELb1ELb1ELb0EEENS1_19SingleTileSchedulerILb0ELb1ELb1ELi128EEEEEEEEEvNT_6ParamsE --------------------------
	.section	.nv.info._ZN7cutlass13device_kernelIN5flash19enable_sm80_to_sm89INS1_16FlashAttnFwdSm80INS1_25CollectiveMainloopFwdSm80ILi8ELi2ELb1EN4cute5tupleIJNS5_1CILi128EEENS7_ILi96EEENS7_ILi192EEEEEELi192ENS_10bfloat16_tEfNS_4arch4Sm80ELb0ELb0ELb0ELb0ELb0ELb0ELb1ELb1EEENS1_21CollectiveEpilogueFwdINS6_IJS8_SA_S9_EEENS6_IJNS7_ILi1EEESI_SI_EEESC_SE_Li256ELb0ELb1ELb1ELb0EEENS1_19SingleTileSchedulerILb0ELb1ELb1ELi128EEEEEEEEEvNT_6ParamsE,"",@"SHT_CUDA_INFO"
	.sectionflags	@""
	.align	4


	//----- nvinfo : EIATTR_CUDA_API_VERSION
	.align		4
        /*0000*/ 	.byte	0x04, 0x37
        /*0002*/ 	.short	(.L_552 - .L_551)
.L_551:
        /*0004*/ 	.word	0x00000082


	//----- nvinfo : EIATTR_KPARAM_INFO
	.align		4
.L_552:
        /*0008*/ 	.byte	0x04, 0x17
        /*000a*/ 	.short	(.L_554 - .L_553)
.L_553:
        /*000c*/ 	.word	0x00000000
        /*0010*/ 	.short	0x0000
        /*0012*/ 	.short	0x0000
        /*0014*/ 	.byte	0x00, 0xf0, 0x61, 0x10


	//----- nvinfo : EIATTR_SPARSE_MMA_MASK
	.align		4
.L_554:
        /*0018*/ 	.byte	0x03, 0x50
        /*001a*/ 	.short	0x0000


	//----- nvinfo : EIATTR_MAXREG_COUNT
	.align		4
        /*001c*/ 	.byte	0x03, 0x1b
        /*001e*/ 	.short	0x00ff


	//----- nvinfo : EIATTR_MERCURY_ISA_VERSION
	.align		4
        /*0020*/ 	.byte	0x03, 0x5f
        /*0022*/ 	.short	0x0101


	//----- nvinfo : EIATTR_VRC_CTA_INIT_COUNT
	.align		4
        /*0024*/ 	.byte	0x02, 0x4a
	.zero		1
	.zero		1


	//----- nvinfo : EIATTR_EXIT_INSTR_OFFSETS
	.align		4
        /*0028*/ 	.byte	0x04, 0x1c
        /*002a*/ 	.short	(.L_556 - .L_555)


	//   ....[0]....
.L_555:
        /*002c*/ 	.word	0x00000010


	//----- nvinfo : EIATTR_MAX_THREADS
	.align		4
.L_556:
        /*0030*/ 	.byte	0x04, 0x05
        /*0032*/ 	.short	(.L_558 - .L_557)
.L_557:
        /*0034*/ 	.word	0x00000100
        /*0038*/ 	.word	0x00000001
        /*003c*/ 	.word	0x00000001


	//----- nvinfo : EIATTR_CBANK_PARAM_SIZE
	.align		4
.L_558:
        /*0040*/ 	.byte	0x03, 0x19
        /*0042*/ 	.short	0x0418


	//----- nvinfo : EIATTR_PARAM_CBANK
	.align		4
        /*0044*/ 	.byte	0x04, 0x0a
        /*0046*/ 	.short	(.L_560 - .L_559)
	.align		4
.L_559:
        /*0048*/ 	.word	index@(.nv.constant0._ZN7cutlass13device_kernelIN5flash19enable_sm80_to_sm89INS1_16FlashAttnFwdSm80INS1_25CollectiveMainloopFwdSm80ILi8ELi2ELb1EN4cute5tupleIJNS5_1CILi128EEENS7_ILi96EEENS7_ILi192EEEEEELi192ENS_10bfloat16_tEfNS_4arch4Sm80ELb0ELb0ELb0ELb0ELb0ELb0ELb1ELb1EEENS1_21CollectiveEpilogueFwdINS6_IJS8_SA_S9_EEENS6_IJNS7_ILi1EEESI_SI_EEESC_SE_Li256ELb0ELb1ELb1ELb0EEENS1_19SingleTileSchedulerILb0ELb1ELb1ELi128EEEEEEEEEvNT_6ParamsE)
        /*004c*/ 	.short	0x0380
        /*004e*/ 	.short	0x0418


	//----- nvinfo : EIATTR_SW_WAR
	.align		4
.L_560:
        /*0050*/ 	.byte	0x04, 0x36
        /*0052*/ 	.short	(.L_562 - .L_561)
.L_561:
        /*0054*/ 	.word	0x00000008
.L_562:


//--------------------- .nv.info._ZN7cutlass13device_kernelIN5flash19enable_sm80_to_sm89INS1_16FlashAttnFwdSm80INS1_25CollectiveMainloopFwdSm80ILi8ELi2ELb0EN4cute5tupleIJNS5_1CILi128EEENS7_ILi64EEENS7_ILi192EEEEEELi192ENS_10bfloat16_tEfNS_4arch4Sm80ELb0ELb0ELb0ELb1ELb0ELb0ELb1ELb1EEENS1_21CollectiveEpilogueFwdINS6_IJS8_SA_S9_EEENS6_IJNS7_ILi1EEESI_SI_EEESC_SE_Li256ELb1ELb1ELb1ELb0EEENS1_36VarlenDynamicPersistentTileSchedulerILi128ELi64ELi256ELi256ELb1ELb1ELb0ELb0ELb1ELb1EEEEEEEEEvNT_6ParamsE --------------------------
	.section	.nv.info._ZN7cutlass13device_kernelIN5flash19enable_sm80_to_sm89INS1_16FlashAttnFwdSm80INS1_25CollectiveMainloopFwdSm80ILi8ELi2ELb0EN4cute5tupleIJNS5_1CILi128EEENS7_ILi64EEENS7_ILi192EEEEEELi192ENS_10bfloat16_tEfNS_4arch4Sm80ELb0ELb0ELb0ELb1ELb0ELb0ELb1ELb1EEENS1_21CollectiveEpilogueFwdINS6_IJS8_SA_S9_EEENS6_IJNS7_ILi1EEESI_SI_EEESC_SE_Li256ELb1ELb1ELb1ELb0EEENS1_36VarlenDynamicPersistentTileSchedulerILi128ELi64ELi256ELi256ELb1ELb1ELb0ELb0ELb1ELb1EEEEEEEEEvNT_6ParamsE,"",@"SHT_CUDA_INFO"
	.sectionflags	@""
	.align	4


	//----- nvinfo : EIATTR_CUDA_API_VERSION
	.align		4
        /*0000*/ 	.byte	0x04, 0x37
        /*0002*/ 	.short	(.L_564 - .L_563)
.L_563:
        /*0004*/ 	.word	0x00000082


	//----- nvinfo : EIATTR_KPARAM_INFO
	.align		4
.L_564:
        /*0008*/ 	.byte	0x04, 0x17
        /*000a*/ 	.short	(.L_566 - .L_565)
.L_565:
        /*000c*/ 	.word	0x00000000
        /*0010*/ 	.short	0x0000
        /*0012*/ 	.short	0x0000
        /*0014*/ 	.byte	0x00, 0xf0, 0xe1, 0x10


	//----- nvinfo : EIATTR_SPARSE_MMA_MASK
	.align		4
.L_566:
        /*0018*/ 	.byte	0x03, 0x50
        /*001a*/ 	.short	0x0000


	//----- nvinfo : EIATTR_MAXREG_COUNT
	.align		4
        /*001c*/ 	.byte	0x03, 0x1b
        /*001e*/ 	.short	0x00ff


	//----- nvinfo : EIATTR_MERCURY_ISA_VERSION
	.align		4
        /*0020*/ 	.byte	0x03, 0x5f
        /*0022*/ 	.short	0x0101


	//----- nvinfo : EIATTR_VRC_CTA_INIT_COUNT
	.align		4
        /*0024*/ 	.byte	0x02, 0x4a
	.zero		1
	.zero		1


	//----- nvinfo : EIATTR_EXIT_INSTR_OFFSETS
	.align		4
        /*0028*/ 	.byte	0x04, 0x1c
        /*002a*/ 	.short	(.L_568 - .L_567)


	//   ....[0]....
.L_567:
        /*002c*/ 	.word	0x00000010


	//----- nvinfo : EIATTR_MAX_THREADS
	.align		4
.L_568:
        /*0030*/ 	.byte	0x04, 0x05
        /*0032*/ 	.short	(.L_570 - .L_569)
.L_569:
        /*0034*/ 	.word	0x00000100
        /*0038*/ 	.word	0x00000001
        /*003c*/ 	.word	0x00000001


	//----- nvinfo : EIATTR_CBANK_PARAM_SIZE
	.align		4
.L_570:
        /*0040*/ 	.byte	0x03, 0x19
        /*0042*/ 	.short	0x0438


	//----- nvinfo : EIATTR_PARAM_CBANK
	.align		4
        /*0044*/ 	.byte	0x04, 0x0a
        /*0046*/ 	.short	(.L_572 - .L_571)
	.align		4
.L_571:
        /*0048*/ 	.word	index@(.nv.constant0._ZN7cutlass13device_kernelIN5flash19enable_sm80_to_sm89INS1_16FlashAttnFwdSm80INS1_25CollectiveMainloopFwdSm80ILi8ELi2ELb0EN4cute5tupleIJNS5_1CILi128EEENS7_ILi64EEENS7_ILi192EEEEEELi192ENS_10bfloat16_tEfNS_4arch4Sm80ELb0ELb0ELb0ELb1ELb0ELb0ELb1ELb1EEENS1_21CollectiveEpilogueFwdINS6_IJS8_SA_S9_EEENS6_IJNS7_ILi1EEESI_SI_EEESC_SE_Li256ELb1ELb1ELb1ELb0EEENS1_36VarlenDynamicPersistentTileSchedulerILi128ELi64ELi256ELi256ELb1ELb1ELb0ELb0ELb1ELb1EEEEEEEEEvNT_6ParamsE)
        /*004c*/ 	.short	0x0380
        /*004e*/ 	.short	0x0438


	//----- nvinfo : EIATTR_SW_WAR
	.align		4
.L_572:
        /*0050*/ 	.byte	0x04, 0x36
        /*0052*/ 	.short	(.L_574 - .L_573)
.L_573:
        /*0054*/ 	.word	0x00000008
.L_574:


//--------------------- .nv.info._ZN7cutlass13device_kernelIN5flash19enable_sm80_to_sm89INS1_16FlashAttnFwdSm80INS1_25CollectiveMainloopFwdSm80ILi8ELi2ELb0EN4cute5tupleIJNS5_1CILi128EEENS7_ILi64EEENS7_ILi192EEEEEELi192ENS_10bfloat16_tEfNS_4arch4Sm80ELb0ELb0ELb0ELb1ELb0ELb1ELb1ELb1EEENS1_21CollectiveEpilogueFwdINS6_IJS8_SA_S9_EEENS6_IJNS7_ILi1EEESI_SI_EEESC_SE_Li256ELb1ELb1ELb1ELb0EEENS1_36VarlenDynamicPersistentTileSchedulerILi128ELi64ELi256ELi256ELb1ELb1ELb0ELb0ELb1ELb1EEEEEEEEEvNT_6ParamsE --------------------------
	.section	.nv.info._ZN7cutlass13device_kernelIN5flash19enable_sm80_to_sm89INS1_16FlashAttnFwdSm80INS1_25CollectiveMainloopFwdSm80ILi8ELi2ELb0EN4cute5tupleIJNS5_1CILi128EEENS7_ILi64EEENS7_ILi192EEEEEELi192ENS_10bfloat16_tEfNS_4arch4Sm80ELb0ELb0ELb0ELb1ELb0ELb1ELb1ELb1EEENS1_21CollectiveEpilogueFwdINS6_IJS8_SA_S9_EEENS6_IJNS7_ILi1EEESI_SI_EEESC_SE_Li256ELb1ELb1ELb1ELb0EEENS1_36VarlenDynamicPersistentTileSchedulerILi128ELi64ELi256ELi256ELb1ELb1ELb0ELb0ELb1ELb1EEEEEEEEEvNT_6ParamsE,"",@"SHT_CUDA_INFO"
	.sectionflags	@""
	.align	4


	//----- nvinfo : EIATTR_CUDA_API_VERSION
	.align		4
        /*0000*/ 	.byte	0x04, 0x37
        /*0002*/ 	.short	(.L_576 - .L_575)
.L_575:
        /*0004*/ 	.word	0x00000082


	//----- nvinfo : EIATTR_KPARAM_INFO
	.align		4
.L_576:
        /*0008*/ 	.byte	0x04, 0x17
        /*000a*/ 	.short	(.L_578 - .L_577)
.L_577:
        /*000c*/ 	.word	0x00000000
        /*0010*/ 	.short	0x0000
        /*0012*/ 	.short	0x0000
        /*0014*/ 	.byte	0x00, 0xf0, 0xe1, 0x10


	//----- nvinfo : EIATTR_SPARSE_MMA_MASK
	.align		4
.L_578:
        /*0018*/ 	.byte	0x03, 0x50
        /*001a*/ 	.short	0x0000


	//----- nvinfo : EIATTR_MAXREG_COUNT
	.align		4
        /*001c*/ 	.byte	0x03, 0x1b
        /*001e*/ 	.short	0x00ff


	//----- nvinfo : EIATTR_MERCURY_ISA_VERSION
	.align		4
        /*0020*/ 	.byte	0x03, 0x5f
        /*0022*/ 	.short	0x0101


	//----- nvinfo : EIATTR_VRC_CTA_INIT_COUNT
	.align		4
        /*0024*/ 	.byte	0x02, 0x4a
	.zero		1
	.zero		1


	//----- nvinfo : EIATTR_EXIT_INSTR_OFFSETS
	.align		4
        /*0028*/ 	.byte	0x04, 0x1c
        /*002a*/ 	.short	(.L_580 - .L_579)


	//   ....[0]....
.L_579:
        /*002c*/ 	.word	0x00000010


	//----- nvinfo : EIATTR_MAX_THREADS
	.align		4
.L_580:
        /*0030*/ 	.byte	0x04, 0x05
        /*0032*/ 	.short	(.L_582 - .L_581)
.L_581:
        /*0034*/ 	.word	0x00000100
        /*0038*/ 	.word	0x00000001
        /*003c*/ 	.word	0x00000001


	//----- nvinfo : EIATTR_CBANK_PARAM_SIZE
	.align		4
.L_582:
        /*0040*/ 	.byte	0x03, 0x19
        /*0042*/ 	.short	0x0438


	//----- nvinfo : EIATTR_PARAM_CBANK
	.align		4
        /*0044*/ 	.byte	0x04, 0x0a
        /*0046*/ 	.short	(.L_584 - .L_583)
	.align		4
.L_583:
        /*0048*/ 	.word	index@(.nv.constant0._ZN7cutlass13device_kernelIN5flash19enable_sm80_to_sm89INS1_16FlashAttnFwdSm80INS1_25CollectiveMainloopFwdSm80ILi8ELi2ELb0EN4cute5tupleIJNS5_1CILi128EEENS7_ILi64EEENS7_ILi192EEEEEELi192ENS_10bfloat16_tEfNS_4arch4Sm80ELb0ELb0ELb0ELb1ELb0ELb1ELb1ELb1EEENS1_21CollectiveEpilogueFwdINS6_IJS8_SA_S9_EEENS6_IJNS7_ILi1EEESI_SI_EEESC_SE_Li256ELb1ELb1ELb1ELb0EEENS1_36VarlenDynamicPersistentTileSchedulerILi128ELi64ELi256ELi256ELb1ELb1ELb0ELb0ELb1ELb1EEEEEEEEEvNT_6ParamsE)
        /*004c*/ 	.short	0x0380
        /*004e*/ 	.short	0x0438


	//----- nvinfo : EIATTR_SW_WAR
	.align		4
.L_584:
        /*0050*/ 	.byte	0x04, 0x36
        /*0052*/ 	.short	(.L_586 - .L_585)
.L_585:
        /*0054*/ 	.word	0x00000008
.L_586:


//--------------------- .nv.info._ZN7cutlass13device_kernelIN5flash19enable_sm80_to_sm89INS1_16FlashAttnFwdSm80INS1_25CollectiveMainloopFwdSm80ILi8ELi2ELb0EN4cute5tupleIJNS5_1CILi128EEENS7_ILi64EEENS7_ILi192EEEEEELi192ENS_10bfloat16_tEfNS_4arch4Sm80ELb0ELb1ELb0ELb0ELb0ELb0ELb1ELb1EEENS1_21CollectiveEpilogueFwdINS6_IJS8_SA_S9_EEENS6_IJNS7_ILi1EEESI_SI_EEESC_SE_Li256ELb0ELb1ELb1ELb0EEENS1_19SingleTileSchedulerILb0ELb1ELb1ELi128EEEEEEEEEvNT_6ParamsE --------------------------
	.section	.nv.info._ZN7cutlass13device_kernelIN5flash19enable_sm80_to_sm89INS1_16FlashAttnFwdSm80INS1_25CollectiveMainloopFwdSm80ILi8ELi2ELb0EN4cute5tupleIJNS5_1CILi128EEENS7_ILi64EEENS7_ILi192EEEEEELi192ENS_10bfloat16_tEfNS_4arch4Sm80ELb0ELb1ELb0ELb0ELb0ELb0ELb1ELb1EEENS1_21CollectiveEpilogueFwdINS6_IJS8_SA_S9_EEENS6_IJNS7_ILi1EEESI_SI_EEESC_SE_Li256ELb0ELb1ELb1ELb0EEENS1_19SingleTileSchedulerILb0ELb1ELb1ELi128EEEEEEEEEvNT_6ParamsE,"",@"SHT_CUDA_INFO"
	.sectionflags	@""
	.align	4


	//----- nvinfo : EIATTR_CUDA_API_VERSION
	.align		4
        /*0000*/ 	.byte	0x04, 0x37
        /*0002*/ 	.short	(.L_588 - .L_587)
.L_587:
        /*0004*/ 	.word	0x00000082


	//----- nvinfo : EIATTR_KPARAM_INFO
	.align		4
.L_588:
        /*0008*/ 	.byte	0x04, 0x17
        /*000a*/ 	.short	(.L_590 - .L_589)
.L_589:
        /*000c*/ 	.word	0x00000000
        /*0010*/ 	.short	0x0000
        /*0012*/ 	.short	0x0000
        /*0014*/ 	.byte	0x00, 0xf0, 0x61, 0x10


	//----- nvinfo : EIATTR_SPARSE_MMA_MASK
	.align		4
.L_590:
        /*0018*/ 	.byte	0x03, 0x50
        /*001a*/ 	.short	0x0000


	//----- nvinfo : EIATTR_MAXREG_COUNT
	.align		4
        /*001c*/ 	.byte	0x03, 0x1b
        /*001e*/ 	.short	0x00ff


	//----- nvinfo : EIATTR_MERCURY_ISA_VERSION
	.align		4
        /*0020*/ 	.byte	0x03, 0x5f
        /*0022*/ 	.short	0x0101


	//----- nvinfo : EIATTR_VRC_CTA_INIT_COUNT
	.align		4
        /*0024*/ 	.byte	0x02, 0x4a
	.zero		1
	.zero		1


	//----- nvinfo : EIATTR_EXIT_INSTR_OFFSETS
	.align		4
        /*0028*/ 	.byte	0x04, 0x1c
        /*002a*/ 	.short	(.L_592 - .L_591)


	//   ....[0]....
.L_591:
        /*002c*/ 	.word	0x00000010


	//----- nvinfo : EIATTR_MAX_THREADS
	.align		4
.L_592:
        /*0030*/ 	.byte	0x04, 0x05
        /*0032*/ 	.short	(.L_594 - .L_593)
.L_593:
        /*0034*/ 	.word	0x00000100
        /*0038*/ 	.word	0x00000001
        /*003c*/ 	.word	0x00000001


	//----- nvinfo : EIATTR_CBANK_PARAM_SIZE
	.align		4
.L_594:
        /*0040*/ 	.byte	0x03, 0x19
        /*0042*/ 	.short	0x0418


	//----- nvinfo : EIATTR_PARAM_CBANK
	.align		4
        /*0044*/ 	.byte	0x04, 0x0a
        /*0046*/ 	.short	(.L_596 - .L_595)
	.align		4
.L_595:
        /*0048*/ 	.word	index@(.nv.constant0._ZN7cutlass13device_kernelIN5flash19enable_sm80_to_sm89INS1_16FlashAttnFwdSm80INS1_25CollectiveMainloopFwdSm80ILi8ELi2ELb0EN4cute5tupleIJNS5_1CILi128EEENS7_ILi64EEENS7_ILi192EEEEEELi192ENS_10bfloat16_tEfNS_4arch4Sm80ELb0ELb1ELb0ELb0ELb0ELb0ELb1ELb1EEENS1_21CollectiveEpilogueFwdINS6_IJS8_SA_S9_EEENS6_IJNS7_ILi1EEESI_SI_EEESC_SE_Li256ELb0ELb1ELb1ELb0EEENS1_19SingleTileSchedulerILb0ELb1ELb1ELi128EEEEEEEEEvNT_6ParamsE)
        /*004c*/ 	.short	0x0380
        /*004e*/ 	.short	0x0418


	//----- nvinfo : EIATTR_SW_WAR
	.align		4
.L_596:
        /*0050*/ 	.byte	0x04, 0x36
        /*0052*/ 	.short	(.L_598 - .L_597)
.L_597:
        /*0054*/ 	.word	0x00000008
.L_598:


//--------------------- .nv.info._ZN7cutlass13device_kernelIN5flash19enable_sm80_to_sm89INS1_16FlashAttnFwdSm80INS1_25CollectiveMainloopFwdSm80ILi8ELi2ELb0EN4cute5tupleIJNS5_1CILi128EEENS7_ILi64EEENS7_ILi192EEEEEELi192ENS_10bfloat16_tEfNS_4arch4Sm80ELb0ELb1ELb0ELb1ELb0ELb0ELb1ELb1EEENS1_21CollectiveEpilogueFwdINS6_IJS8_SA_S9_EEENS6_IJNS7_ILi1EEESI_SI_EEESC_SE_Li256ELb1ELb1ELb1ELb0EEENS1_36VarlenDynamicPersistentTileSchedulerILi128ELi64ELi256ELi256ELb1ELb1ELb0ELb1ELb0ELb1EEEEEEEEEvNT_6ParamsE --------------------------
	.section	.nv.info._ZN7cutlass13device_kernelIN5flash19enable_sm80_to_sm89INS1_16FlashAttnFwdSm80INS1_25CollectiveMainloopFwdSm80ILi8ELi2ELb0EN4cute5tupleIJNS5_1CILi128EEENS7_ILi64EEENS7_ILi192EEEEEELi192ENS_10bfloat16_tEfNS_4arch4Sm80ELb0ELb1ELb0ELb1ELb0ELb0ELb1ELb1EEENS1_21CollectiveEpilogueFwdINS6_IJS8_SA_S9_EEENS6_IJNS7_ILi1EEESI_SI_EEESC_SE_Li256ELb1ELb1ELb1ELb0EEENS1_36VarlenDynamicPersistentTileSchedulerILi128ELi64ELi256ELi256ELb1ELb1ELb0ELb1ELb0ELb1EEEEEEEEEvNT_6ParamsE,"",@"SHT_CUDA_INFO"
	.sectionflags	@""
	.align	4


	//----- nvinfo : EIATTR_CUDA_API_VERSION
	.align		4
        /*0000*/ 	.byte	0x04, 0x37
        /*0002*/ 	.short	(.L_600 - .L_599)
.L_599:
        /*0004*/ 	.word	0x00000082


	//----- nvinfo : EIATTR_KPARAM_INFO
	.align		4
.L_600:
        /*0008*/ 	.byte	0x04, 0x17
        /*000a*/ 	.short	(.L_602 - .L_601)
.L_601:
        /*000c*/ 	.word	0x00000000
        /*0010*/ 	.short	0x0000
        /*0012*/ 	.short	0x0000
        /*0014*/ 	.byte	0x00, 0xf0, 0xe1, 0x10


	//----- nvinfo : EIATTR_SPARSE_MMA_MASK
	.align		4
.L_602:
        /*0018*/ 	.byte	0x03, 0x50
        /*001a*/ 	.short	0x0000


	//----- nvinfo : EIATTR_MAXREG_COUNT
	.align		4
        /*001c*/ 	.byte	0x03, 0x1b
        /*001e*/ 	.short	0x00ff


	//----- nvinfo : EIATTR_MERCURY_ISA_VERSION
	.align		4
        /*0020*/ 	.byte	0x03, 0x5f
        /*0022*/ 	.short	0x0101


	//----- nvinfo : EIATTR_VRC_CTA_INIT_COUNT
	.align		4
        /*0024*/ 	.byte	0x02, 0x4a
	.zero		1
	.zero		1


	//----- nvinfo : EIATTR_EXIT_INSTR_OFFSETS
	.align		4
        /*0028*/ 	.byte	0x04, 0x1c
        /*002a*/ 	.short	(.L_604 - .L_603)


	//   ....[0]....
.L_603:
        /*002c*/ 	.word	0x00000010


	//----- nvinfo : EIATTR_MAX_THREADS
	.align		4
.L_604:
        /*0030*/ 	.byte	0x04, 0x05
        /*0032*/ 	.short	(.L_606 - .L_605)
.L_605:
        /*0034*/ 	.word	0x00000100
        /*0038*/ 	.word	0x00000001
        /*003c*/ 	.word	0x00000001


	//----- nvinfo : EIATTR_CBANK_PARAM_SIZE
	.align		4
.L_606:
        /*0040*/ 	.byte	0x03, 0x19
        /*0042*/ 	.short	0x0438


	//----- nvinfo : EIATTR_PARAM_CBANK
	.align		4
        /*0044*/ 	.byte	0x04, 0x0a
        /*0046*/ 	.short	(.L_608 - .L_607)
	.align		4
.L_607:
        /*0048*/ 	.word	index@(.nv.constant0._ZN7cutlass13device_kernelIN5flash19enable_sm80_to_sm89INS1_16FlashAttnFwdSm80INS1_25CollectiveMainloopFwdSm80ILi8ELi2ELb0EN4cute5tupleIJNS5_1CILi128EEENS7_ILi64EEENS7_ILi192EEEEEELi192ENS_10bfloat16_tEfNS_4arch4Sm80ELb0ELb1ELb0ELb1ELb0ELb0ELb1ELb1EEENS1_21CollectiveEpilogueFwdINS6_IJS8_SA_S9_EEENS6_IJNS7_ILi1EEESI_SI_EEESC_SE_Li256ELb1ELb1ELb1ELb0EEENS1_36VarlenDynamicPersistentTileSchedulerILi128ELi64ELi256ELi256ELb1ELb1ELb0ELb1ELb0ELb1EEEEEEEEEvNT_6ParamsE)
        /*004c*/ 	.short	0x0380
        /*004e*/ 	.short	0x0438


	//----- nvinfo : EIATTR_SW_WAR
	.align		4
.L_608:
        /*0050*/ 	.byte	0x04, 0x36
        /*0052*/ 	.short	(.L_610 - .L_609)
.L_609:
        /*0054*/ 	.word	0x00000008
.L_610:


//--------------------- .nv.info._ZN7cutlass13device_kernelIN5flash19enable_sm80_to_sm89INS1_16FlashAttnFwdSm80INS1_25CollectiveMainloopFwdSm80ILi8ELi2ELb0EN4cute5tupleIJNS5_1CILi128EEENS7_ILi64EEENS7_ILi192EEEEEELi192ENS_10bfloat16_tEfNS_4arch4Sm80ELb0ELb1ELb0ELb1ELb0ELb1ELb1ELb1EEENS1_21CollectiveEpilogueFwdINS6_IJS8_SA_S9_EEENS6_IJNS7_ILi1EEESI_SI_EEESC_SE_Li256ELb1ELb1ELb1ELb0EEENS1_36VarlenDynamicPersistentTileSchedulerILi128ELi64ELi256ELi256ELb1ELb1ELb0ELb1ELb0ELb1EEEEEEEEEvNT_6ParamsE --------------------------
	.section	.nv.info._ZN7cutlass13device_kernelIN5flash19enable_sm80_to_sm89INS1_16FlashAttnFwdSm80INS1_25CollectiveMainloopFwdSm80ILi8ELi2ELb0EN4cute5tupleIJNS5_1CILi128EEENS7_ILi64EEENS7_ILi192EEEEEELi192ENS_10bfloat16_tEfNS_4arch4Sm80ELb0ELb1ELb0ELb1ELb0ELb1ELb1ELb1EEENS1_21CollectiveEpilogueFwdINS6_IJS8_SA_S9_EEENS6_IJNS7_ILi1EEESI_SI_EEESC_SE_Li256ELb1ELb1ELb1ELb0EEENS1_36VarlenDynamicPersistentTileSchedulerILi128ELi64ELi256ELi256ELb1ELb1ELb0ELb1ELb0ELb1EEEEEEEEEvNT_6ParamsE,"",@"SHT_CUDA_INFO"
	.sectionflags	@""
	.align	4


	//----- nvinfo : EIATTR_CUDA_API_VERSION
	.align		4
        /*0000*/ 	.byte	0x04, 0x37
        /*0002*/ 	.short	(.L_612 - .L_611)
.L_611:
        /*0004*/ 	.word	0x00000082


	//----- nvinfo : EIATTR_KPARAM_INFO
	.align		4
.L_612:
        /*0008*/ 	.byte	0x04, 0x17
        /*000a*/ 	.short	(.L_614 - .L_613)
.L_613:
        /*000c*/ 	.word	0x00000000
        /*0010*/ 	.short	0x0000
        /*0012*/ 	.short	0x0000
        /*0014*/ 	.byte	0x00, 0xf0, 0xe1, 0x10


	//----- nvinfo : EIATTR_SPARSE_MMA_MASK
	.align		4
.L_614:
        /*0018*/ 	.byte	0x03, 0x50
        /*001a*/ 	.short	0x0000


	//----- nvinfo : EIATTR_MAXREG_COUNT
	.align		4
        /*001c*/ 	.byte	0x03, 0x1b
        /*001e*/ 	.short	0x00ff


	//----- nvinfo : EIATTR_MERCURY_ISA_VERSION
	.align		4
        /*0020*/ 	.byte	0x03, 0x5f
        /*0022*/ 	.short	0x0101


	//----- nvinfo : EIATTR_VRC_CTA_INIT_COUNT
	.align		4
        /*0024*/ 	.byte	0x02, 0x4a
	.zero		1
	.zero		1


	//----- nvinfo : EIATTR_EXIT_INSTR_OFFSETS
	.align		4
        /*0028*/ 	.byte	0x04, 0x1c
        /*002a*/ 	.short	(.L_616 - .L_615)


	//   ....[0]....
.L_615:
        /*002c*/ 	.word	0x00000010


	//----- nvinfo : EIATTR_MAX_THREADS
	.align		4
.L_616:
        /*0030*/ 	.byte	0x04, 0x05
        /*0032*/ 	.short	(.L_618 - .L_617)
.L_617:
        /*0034*/ 	.word	0x00000100
        /*0038*/ 	.word	0x00000001
        /*003c*/ 	.word	0x00000001


	//----- nvinfo : EIATTR_CBANK_PARAM_SIZE
	.align		4
.L_618:
        /*0040*/ 	.byte	0x03, 0x19
        /*0042*/ 	.short	0x0438


	//----- nvinfo : EIATTR_PARAM_CBANK
	.align		4
        /*0044*/ 	.byte	0x04, 0x0a
        /*0046*/ 	.short	(.L_620 - .L_619)
	.align		4
.L_619:
        /*0048*/ 	.word	index@(.nv.constant0._ZN7cutlass13device_kernelIN5flash19enable_sm80_to_sm89INS1_16FlashAttnFwdSm80INS1_25CollectiveMainloopFwdSm80ILi8ELi2ELb0EN4cute5tupleIJNS5_1CILi128EEENS7_ILi64EEENS7_ILi192EEEEEELi192ENS_10bfloat16_tEfNS_4arch4Sm80ELb0ELb1ELb0ELb1ELb0ELb1ELb1ELb1EEENS1_21CollectiveEpilogueFwdINS6_IJS8_SA_S9_EEENS6_IJNS7_ILi1EEESI_SI_EEESC_SE_Li256ELb1ELb1ELb1ELb0EEENS1_36VarlenDynamicPersistentTileSchedulerILi128ELi64ELi256ELi256ELb1ELb1ELb0ELb1ELb0ELb1EEEEEEEEEvNT_6ParamsE)
        /*004c*/ 	.short	0x0380
        /*004e*/ 	.short	0x0438


	//----- nvinfo : EIATTR_SW_WAR
	.align		4
.L_620:
        /*0050*/ 	.byte	0x04, 0x36
        /*0052*/ 	.short	(.L_622 - .L_621)
.L_621:
        /*0054*/ 	.word	0x00000008
.L_622:


//--------------------- .nv.info._ZN7cutlass13device_kernelIN5flash19enable_sm80_to_sm89INS1_16FlashAttnFwdSm80INS1_25CollectiveMainloopFwdSm80ILi8ELi2ELb1EN4cute5tupleIJNS5_1CILi128EEENS7_ILi96EEENS7_ILi192EEEEEELi192ENS_10bfloat16_tEfNS_4arch4Sm80ELb1ELb0ELb0ELb0ELb0ELb0ELb1ELb1EEENS1_21CollectiveEpilogueFwdINS6_IJS8_SA_S9_EEENS6_IJNS7_ILi1EEESI_SI_EEESC_SE_Li256ELb0ELb1ELb1ELb0EEENS1_30DynamicPersistentTileSchedulerILi256ELi256ELb1ELb1ELb0EEEEEEEEEvNT_6ParamsE --------------------------
	.section	.nv.info._ZN7cutlass13device_kernelIN5flash19enable_sm80_to_sm89INS1_16FlashAttnFwdSm80INS1_25CollectiveMainloopFwdSm80ILi8ELi2ELb1EN4cute5tupleIJNS5_1CILi128EEENS7_ILi96EEENS7_ILi192EEEEEELi192ENS_10bfloat16_tEfNS_4arch4Sm80ELb1ELb0ELb0ELb0ELb0ELb0ELb1ELb1EEENS1_21CollectiveEpilogueFwdINS6_IJS8_SA_S9_EEENS6_IJNS7_ILi1EEESI_SI_EEESC_SE_Li256ELb0ELb1ELb1ELb0EEENS1_30DynamicPersistentTileSchedulerILi256ELi256ELb1ELb1ELb0EEEEEEEEEvNT_6ParamsE,"",@"SHT_CUDA_INFO"
	.sectionflags	@""
	.align	4


	//----- nvinfo : EIATTR_CUDA_API_VERSION
	.align		4
        /*0000*/ 	.byte	0x04, 0x37
        /*0002*/ 	.short	(.L_624 - .L_623)
.L_623:
        /*0004*/ 	.word	0x00000082


	//----- nvinfo : EIATTR_KPARAM_INFO
	.align		4
.L_624:
        /*0008*/ 	.byte	0x04, 0x17
        /*000a*/ 	.short	(.L_626 - .L_625)
.L_625:
        /*000c*/ 	.word	0x00000000
        /*0010*/ 	.short	0x0000
        /*0012*/ 	.short	0x0000
        /*0014*/ 	.byte	0x00, 0xf0, 0xa1, 0x10


	//----- nvinfo : EIATTR_SPARSE_MMA_MASK
	.align		4
.L_626:
        /*0018*/ 	.byte	0x03, 0x50
        /*001a*/ 	.short	0x0000


	//----- nvinfo : EIATTR_MAXREG_COUNT
	.align		4
        /*001c*/ 	.byte	0x03, 0x1b
        /*001e*/ 	.short	0x00ff


	//----- nvinfo : EIATTR_MERCURY_ISA_VERSION
	.align		4
        /*0020*/ 	.byte	0x03, 0x5f
        /*0022*/ 	.short	0x0101


	//----- nvinfo : EIATTR_VRC_CTA_INIT_COUNT
	.align		4
        /*0024*/ 	.byte	0x02, 0x4a
	.zero		1
	.zero		1


	//----- nvinfo : EIATTR_EXIT_INSTR_OFFSETS
	.align		4
        /*0028*/ 	.byte	0x04, 0x1c
        /*002a*/ 	.short	(.L_628 - .L_627)


	//   ....[0]....
.L_627:
        /*002c*/ 	.word	0x00000010


	//----- nvinfo : EIATTR_MAX_THREADS
	.align		4
.L_628:
        /*0030*/ 	.byte	0x04, 0x05
        /*0032*/ 	.short	(.L_630 - .L_629)
.L_629:
        /*0034*/ 	.word	0x00000100
        /*0038*/ 	.word	0x00000001
        /*003c*/ 	.word	0x00000001


	//----- nvinfo : EIATTR_CBANK_PARAM_SIZE
	.align		4
.L_630:
        /*0040*/ 	.byte	0x03, 0x19
        /*0042*/ 	.short	0x0428


	//----- nvinfo : EIATTR_PARAM_CBANK
	.align		4
        /*0044*/ 	.byte	0x04, 0x0a
        /*0046*/ 	.short	(.L_632 - .L_631)
	.align		4
.L_631:
        /*0048*/ 	.word	index@(.nv.constant0._ZN7cutlass13device_kernelIN5flash19enable_sm80_to_sm89INS1_16FlashAttnFwdSm80INS1_25CollectiveMainloopFwdSm80ILi8ELi2ELb1EN4cute5tupleIJNS5_1CILi128EEENS7_ILi96EEENS7_ILi192EEEEEELi192ENS_10bfloat16_tEfNS_4arch4Sm80ELb1ELb0ELb0ELb0ELb0ELb0ELb1ELb1EEENS1_21CollectiveEpilogueFwdINS6_IJS8_SA_S9_EEENS6_IJNS7_ILi1EEESI_SI_EEESC_SE_Li256ELb0ELb1ELb1ELb0EEENS1_30DynamicPersistentTileSchedulerILi256ELi256ELb1ELb1ELb0EEEEEEEEEvNT_6ParamsE)
        /*004c*/ 	.short	0x0380
        /*004e*/ 	.short	0x0428


	//----- nvinfo : EIATTR_SW_WAR
	.align		4
.L_632:
        /*0050*/ 	.byte	0x04, 0x36
        /*0052*/ 	.short	(.L_634 - .L_633)
.L_633:
        /*0054*/ 	.word	0x00000008
.L_634:


//--------------------- .nv.info._ZN7cutlass13device_kernelIN5flash19enable_sm80_to_sm89INS1_16FlashAttnFwdSm80INS1_25CollectiveMainloopFwdSm80ILi8ELi2ELb0EN4cute5tupleIJNS5_1CILi128EEENS7_ILi64EEENS7_ILi192EEEEEELi192ENS_10bfloat16_tEfNS_4arch4Sm80ELb1ELb0ELb0ELb1ELb0ELb0ELb1ELb1EEENS1_21CollectiveEpilogueFwdINS6_IJS8_SA_S9_EEENS6_IJNS7_ILi1EEESI_SI_EEESC_SE_Li256ELb1ELb1ELb1ELb0EEENS1_36VarlenDynamicPersistentTileSchedulerILi128ELi64ELi256ELi256ELb1ELb1ELb0ELb1ELb1ELb1EEEEEEEEEvNT_6ParamsE --------------------------
	.section	.nv.info._ZN7cutlass13device_kernelIN5flash19enable_sm80_to_sm89INS1_16FlashAttnFwdSm80INS1_25CollectiveMainloopFwdSm80ILi8ELi2ELb0EN4cute5tupleIJNS5_1CILi128EEENS7_ILi64EEENS7_ILi192EEEEEELi192ENS_10bfloat16_tEfNS_4arch4Sm80ELb1ELb0ELb0ELb1ELb0ELb0ELb1ELb1EEENS1_21CollectiveEpilogueFwdINS6_IJS8_SA_S9_EEENS6_IJNS7_ILi1EEESI_SI_EEESC_SE_Li256ELb1ELb1ELb1ELb0EEENS1_36VarlenDynamicPersistentTileSchedulerILi128ELi64ELi256ELi256ELb1ELb1ELb0ELb1ELb1ELb1EEEEEEEEEvNT_6ParamsE,"",@"SHT_CUDA_INFO"
	.sectionflags	@""
	.align	4


	//----- nvinfo : EIATTR_CUDA_API_VERSION
	.align		4
        /*0000*/ 	.byte	0x04, 0x37
        /*0002*/ 	.short	(.L_636 - .L_635)
.L_635:
        /*0004*/ 	.word	0x00000082


	//----- nvinfo : EIATTR_KPARAM_INFO
	.align		4
.L_636:
        /*0008*/ 	.byte	0x04, 0x17
        /*000a*/ 	.short	(.L_638 - .L_637)
.L_637:
        /*000c*/ 	.word	0x00000000
        /*0010*/ 	.short	0x0000
        /*0012*/ 	.short	0x0000
        /*0014*/ 	.byte	0x00, 0xf0, 0xe1, 0x10


	//----- nvinfo : EIATTR_SPARSE_MMA_MASK
	.align		4
.L_638:
        /*0018*/ 	.byte	0x03, 0x50
        /*001a*/ 	.short	0x0000


	//----- nvinfo : EIATTR_MAXREG_COUNT
	.align		4
        /*001c*/ 	.byte	0x03, 0x1b
        /*001e*/ 	.short	0x00ff


	//----- nvinfo : EIATTR_MERCURY_ISA_VERSION
	.align		4
        /*0020*/ 	.byte	0x03, 0x5f
        /*0022*/ 	.short	0x0101


	//----- nvinfo : EIATTR_VRC_CTA_INIT_COUNT
	.align		4
        /*0024*/ 	.byte	0x02, 0x4a
	.zero		1
	.zero		1


	//----- nvinfo : EIATTR_EXIT_INSTR_OFFSETS
	.align		4
        /*0028*/ 	.byte	0x04, 0x1c
        /*002a*/ 	.short	(.L_640 - .L_639)


	//   ....[0]....
.L_639:
        /*002c*/ 	.word	0x00000010


	//----- nvinfo : EIATTR_MAX_THREADS
	.align		4
.L_640:
        /*0030*/ 	.byte	0x04, 0x05
        /*0032*/ 	.short	(.L_642 - .L_641)
.L_641:
        /*0034*/ 	.word	0x00000100
        /*0038*/ 	.word	0x00000001
        /*003c*/ 	.word	0x00000001


	//----- nvinfo : EIATTR_CBANK_PARAM_SIZE
	.align		4
.L_642:
        /*0040*/ 	.byte	0x03, 0x19
        /*0042*/ 	.short	0x0438


	//----- nvinfo : EIATTR_PARAM_CBANK
	.align		4
        /*0044*/ 	.byte	0x04, 0x0a
        /*0046*/ 	.short	(.L_644 - .L_643)
	.align		4
.L_643:
        /*0048*/ 	.word	index@(.nv.constant0._ZN7cutlass13device_kernelIN5flash19enable_sm80_to_sm89INS1_16FlashAttnFwdSm80INS1_25CollectiveMainloopFwdSm80ILi8ELi2ELb0EN4cute5tupleIJNS5_1CILi128EEENS7_ILi64EEENS7_ILi192EEEEEELi192ENS_10bfloat16_tEfNS_4arch4Sm80ELb1ELb0ELb0ELb1ELb0ELb0ELb1ELb1EEENS1_21CollectiveEpilogueFwdINS6_IJS8_SA_S9_EEENS6_IJNS7_ILi1EEESI_SI_EEESC_SE_Li256ELb1ELb1ELb1ELb0EEENS1_36VarlenDynamicPersistentTileSchedulerILi128ELi64ELi256ELi256ELb1ELb1ELb0ELb1ELb1ELb1EEEEEEEEEvNT_6ParamsE)
        /*004c*/ 	.short	0x0380
        /*004e*/ 	.short	0x0438


	//----- nvinfo : EIATTR_SW_WAR
	.align		4
.L_644:
        /*0050*/ 	.byte	0x04, 0x36
        /*0052*/ 	.short	(.L_646 - .L_645)
.L_645:
        /*0054*/ 	.word	0x00000008
.L_646:


//--------------------- .nv.info._ZN7cutlass13device_kernelIN5flash19enable_sm80_to_sm89INS1_16FlashAttnFwdSm80INS1_25CollectiveMainloopFwdSm80ILi8ELi2ELb0EN4cute5tupleIJNS5_1CILi128EEENS7_ILi64EEENS7_ILi192EEEEEELi192ENS_10bfloat16_tEfNS_4arch4Sm80ELb1ELb0ELb0ELb1ELb0ELb1ELb1ELb1EEENS1_21CollectiveEpilogueFwdINS6_IJS8_SA_S9_EEENS6_IJNS7_ILi1EEESI_SI_EEESC_SE_Li256ELb1ELb1ELb1ELb0EEENS1_36VarlenDynamicPersistentTileSchedulerILi128ELi64ELi256ELi256ELb1ELb1ELb0ELb1ELb1ELb1EEEEEEEEEvNT_6ParamsE --------------------------
	.section	.nv.info._ZN7cutlass13device_kernelIN5flash19enable_sm80_to_sm89INS1_16FlashAttnFwdSm80INS1_25CollectiveMainloopFwdSm80ILi8ELi2ELb0EN4cute5tupleIJNS5_1CILi128EEENS7_ILi64EEENS7_ILi192EEEEEELi192ENS_10bfloat16_tEfNS_4arch4Sm80ELb1ELb0ELb0ELb1ELb0ELb1ELb1ELb1EEENS1_21CollectiveEpilogueFwdINS6_IJS8_SA_S9_EEENS6_IJNS7_ILi1EEESI_SI_EEESC_SE_Li256ELb1ELb1ELb1ELb0EEENS1_36VarlenDynamicPersistentTileSchedulerILi128ELi64ELi256ELi256ELb1ELb1ELb0ELb1ELb1ELb1EEEEEEEEEvNT_6ParamsE,"",@"SHT_CUDA_INFO"
	.sectionflags	@""
	.align	4


	//----- nvinfo : EIATTR_CUDA_API_VERSION
	.align		4
        /*0000*/ 	.byte	0x04, 0x37
        /*0002*/ 	.short	(.L_648 - .L_647)
.L_647:
        /*0004*/ 	.word	0x00000082


	//----- nvinfo : EIATTR_KPARAM_INFO
	.align		4
.L_648:
        /*0008*/ 	.byte	0x04, 0x17
        /*000a*/ 	.short	(.L_650 - .L_649)
.L_649:
        /*000c*/ 	.word	0x00000000
        /*0010*/ 	.short	0x0000
        /*0012*/ 	.short	0x0000
        /*0014*/ 	.byte	0x00, 0xf0, 0xe1, 0x10


	//----- nvinfo : EIATTR_SPARSE_MMA_MASK
	.align		4
.L_650:
        /*0018*/ 	.byte	0x03, 0x50
        /*001a*/ 	.short	0x0000


	//----- nvinfo : EIATTR_MAXREG_COUNT
	.align		4
        /*001c*/ 	.byte	0x03, 0x1b
        /*001e*/ 	.short	0x00ff


	//----- nvinfo : EIATTR_MERCURY_ISA_VERSION
	.align		4
        /*0020*/ 	.byte	0x03, 0x5f
        /*0022*/ 	.short	0x0101


	//----- nvinfo : EIATTR_VRC_CTA_INIT_COUNT
	.align		4
        /*0024*/ 	.byte	0x02, 0x4a
	.zero		1
	.zero		1


	//----- nvinfo : EIATTR_EXIT_INSTR_OFFSETS
	.align		4
        /*0028*/ 	.byte	0x04, 0x1c
        /*002a*/ 	.short	(.L_652 - .L_651)


	//   ....[0]....
.L_651:
        /*002c*/ 	.word	0x00000010


	//----- nvinfo : EIATTR_MAX_THREADS
	.align		4
.L_652:
        /*0030*/ 	.byte	0x04, 0x05
        /*0032*/ 	.short	(.L_654 - .L_653)
.L_653:
        /*0034*/ 	.word	0x00000100
        /*0038*/ 	.word	0x00000001
        /*003c*/ 	.word	0x00000001


	//----- nvinfo : EIATTR_CBANK_PARAM_SIZE
	.align		4
.L_654:
        /*0040*/ 	.byte	0x03, 0x19
        /*0042*/ 	.short	0x0438


	//----- nvinfo : EIATTR_PARAM_CBANK
	.align		4
        /*0044*/ 	.byte	0x04, 0x0a
        /*0046*/ 	.short	(.L_656 - .L_655)
	.align		4
.L_655:
        /*0048*/ 	.word	index@(.nv.constant0._ZN7cutlass13device_kernelIN5flash19enable_sm80_to_sm89INS1_16FlashAttnFwdSm80INS1_25CollectiveMainloopFwdSm80ILi8ELi2ELb0EN4cute5tupleIJNS5_1CILi128EEENS7_ILi64EEENS7_ILi192EEEEEELi192ENS_10bfloat16_tEfNS_4arch4Sm80ELb1ELb0ELb0ELb1ELb0ELb1ELb1ELb1EEENS1_21CollectiveEpilogueFwdINS6_IJS8_SA_S9_EEENS6_IJNS7_ILi1EEESI_SI_EEESC_SE_Li256ELb1ELb1ELb1ELb0EEENS1_36VarlenDynamicPersistentTileSchedulerILi128ELi64ELi256ELi256ELb1ELb1ELb0ELb1ELb1ELb1EEEEEEEEEvNT_6ParamsE)
        /*004c*/ 	.short	0x0380
        /*004e*/ 	.short	0x0438


	//----- nvinfo : EIATTR_SW_WAR
	.align		4
.L_656:
        /*0050*/ 	.byte	0x04, 0x36
        /*0052*/ 	.short	(.L_658 - .L_657)
.L_657:
        /*0054*/ 	.word	0x00000008
.L_658:


//--------------------- .nv.callgraph             --------------------------
	.section	.nv.callgraph,"",@"SHT_CUDA_CALLGRAPH"
	.align	4
	.sectionentsize	8
	.align		4
        /*0000*/ 	.word	0x00000000
	.align		4
        /*0004*/ 	.word	0xffffffff
	.align		4
        /*0008*/ 	.word	0x00000000
	.align		4
        /*000c*/ 	.word	0xfffffffe
	.align		4
        /*0010*/ 	.word	0x00000000
	.align		4
        /*0014*/ 	.word	0xfffffffd
	.align		4
        /*0018*/ 	.word	0x00000000
	.align		4
        /*001c*/ 	.word	0xfffffffc


//--------------------- .nv.constant4             --------------------------
	.section	.nv.constant4,"a",@progbits
	.align	8
	.align		8
.nv.constant4:
        /*0000*/ 	.dword	_ZN83_INTERNAL_d8715712_47_flash_fwd_hdim192_bf16_split_softcapall_sm80_cu_e763cb1e_29134cuda3std3__45__cpo5beginE
	.align		8
        /*0008*/ 	.dword	_ZN83_INTERNAL_d8715712_47_flash_fwd_hdim192_bf16_split_softcapall_sm80_cu_e763cb1e_29134cuda3std3__45__cpo3endE
	.align		8
        /*0010*/ 	.dword	_ZN83_INTERNAL_d8715712_47_flash_fwd_hdim192_bf16_split_softcapall_sm80_cu_e763cb1e_29134cuda3std3__45__cpo6cbeginE
	.align		8
        /*0018*/ 	.dword	_ZN83_INTERNAL_d8715712_47_flash_fwd_hdim192_bf16_split_softcapall_sm80_cu_e763cb1e_29134cuda3std3__45__cpo4cendE
	.align		8
        /*0020*/ 	.dword	_ZN83_INTERNAL_d8715712_47_flash_fwd_hdim192_bf16_split_softcapall_sm80_cu_e763cb1e_29134cuda3std3__485_GLOBAL__N__d8715712_47_flash_fwd_hdim192_bf16_split_softcapall_sm80_cu_e763cb1e_29136ignoreE
	.align		8
        /*0028*/ 	.dword	_ZN83_INTERNAL_d8715712_47_flash_fwd_hdim192_bf16_split_softcapall_sm80_cu_e763cb1e_29134cuda3std3__419piecewise_constructE
	.align		8
        /*0030*/ 	.dword	_ZN83_INTERNAL_d8715712_47_flash_fwd_hdim192_bf16_split_softcapall_sm80_cu_e763cb1e_29134cuda3std3__48in_placeE
	.align		8
        /*0038*/ 	.dword	_ZN83_INTERNAL_d8715712_47_flash_fwd_hdim192_bf16_split_softcapall_sm80_cu_e763cb1e_29134cuda3std6ranges3__45__cpo4swapE
	.align		8
        /*0040*/ 	.dword	_ZN83_INTERNAL_d8715712_47_flash_fwd_hdim192_bf16_split_softcapall_sm80_cu_e763cb1e_29134cuda3std6ranges3__45__cpo9iter_moveE
	.align		8
        /*0048*/ 	.dword	_ZN83_INTERNAL_d8715712_47_flash_fwd_hdim192_bf16_split_softcapall_sm80_cu_e763cb1e_29134cute7productE
	.align		8
        /*0050*/ 	.dword	_ZN83_INTERNAL_d8715712_47_flash_fwd_hdim192_bf16_split_softcapall_sm80_cu_e763cb1e_29134cute1_E


//--------------------- .text._ZN7cutlass13device_kernelIN5flash19enable_sm80_to_sm89INS1_16FlashAttnFwdSm80INS1_25CollectiveMainloopFwdSm80ILi8ELi1ELb1EN4cute5tupleIJNS5_1CILi128EEENS7_ILi96EEENS7_ILi192EEEEEELi192ENS_10bfloat16_tEfNS_4arch4Sm80ELb0ELb0ELb1ELb0ELb0ELb0ELb1ELb1EEENS1_21CollectiveEpilogueFwdINS6_IJS8_SA_S9_EEENS6_IJNS7_ILi1EEESI_SI_EEESC_SE_Li256ELb0ELb1ELb1ELb0EEENS1_19SingleTileSchedulerILb0ELb1ELb1ELi128EEEEEEEEEvNT_6ParamsE --------------------------
	.section	.text._ZN7cutlass13device_kernelIN5flash19enable_sm80_to_sm89INS1_16FlashAttnFwdSm80INS1_25CollectiveMainloopFwdSm80ILi8ELi1ELb1EN4cute5tupleIJNS5_1CILi128EEENS7_ILi96EEENS7_ILi192EEEEEELi192ENS_10bfloat16_tEfNS_4arch4Sm80ELb0ELb0ELb1ELb0ELb0ELb0ELb1ELb1EEENS1_21CollectiveEpilogueFwdINS6_IJS8_SA_S9_EEENS6_IJNS7_ILi1EEESI_SI_EEESC_SE_Li256ELb0ELb1ELb1ELb0EEENS1_19SingleTileSchedulerILb0ELb1ELb1ELi128EEEEEEEEEvNT_6ParamsE,"ax",@progbits
	.align	128
.text._ZN7cutlass13device_kernelIN5flash19enable_sm80_to_sm89INS1_16FlashAttnFwdSm80INS1_25CollectiveMainloopFwdSm80ILi8ELi1ELb1EN4cute5tupleIJNS5_1CILi128EEENS7_ILi96EEENS7_ILi192EEEEEELi192ENS_10bfloat16_tEfNS_4arch4Sm80ELb0ELb0ELb1ELb0ELb0ELb0ELb1ELb1EEENS1_21CollectiveEpilogueFwdINS6_IJS8_SA_S9_EEENS6_IJNS7_ILi1EEESI_SI_EEESC_SE_Li256ELb0ELb1ELb1ELb0EEENS1_19SingleTileSchedulerILb0ELb1ELb1ELi128EEEEEEEEEvNT_6ParamsE:
        .type           _ZN7cutlass13device_kernelIN5flash19enable_sm80_to_sm89INS1_16FlashAttnFwdSm80INS1_25CollectiveMainloopFwdSm80ILi8ELi1ELb1EN4cute5tupleIJNS5_1CILi128EEENS7_ILi96EEENS7_ILi192EEEEEELi192ENS_10bfloat16_tEfNS_4arch4Sm80ELb0ELb0ELb1ELb0ELb0ELb0ELb1ELb1EEENS1_21CollectiveEpilogueFwdINS6_IJS8_SA_S9_EEENS6_IJNS7_ILi1EEESI_SI_EEESC_SE_Li256ELb0ELb1ELb1ELb0EEENS1_19SingleTileSchedulerILb0ELb1ELb1ELi128EEEEEEEEEvNT_6ParamsE,@function
        .size           _ZN7cutlass13device_kernelIN5flash19enable_sm80_to_sm89INS1_16FlashAttnFwdSm80INS1_25CollectiveMainloopFwdSm80ILi8ELi1ELb1EN4cute5tupleIJNS5_1CILi128EEENS7_ILi96EEENS7_ILi192EEEEEELi192ENS_10bfloat16_tEfNS_4arch4Sm80ELb0ELb0ELb1ELb0ELb0ELb0ELb1ELb1EEENS1_21CollectiveEpilogueFwdINS6_IJS8_SA_S9_EEENS6_IJNS7_ILi1EEESI_SI_EEESC_SE_Li256ELb0ELb1ELb1ELb0EEENS1_19SingleTileSchedulerILb0ELb1ELb1ELi128EEEEEEEEEvNT_6ParamsE,(.L_x_36 - _ZN7cutlass13device_kernelIN5flash19enable_sm80_to_sm89INS1_16FlashAttnFwdSm80INS1_25CollectiveMainloopFwdSm80ILi8ELi1ELb1EN4cute5tupleIJNS5_1CILi128EEENS7_ILi96EEENS7_ILi192EEEEEELi192ENS_10bfloat16_tEfNS_4arch4Sm80ELb0ELb0ELb1ELb0ELb0ELb0ELb1ELb1EEENS1_21CollectiveEpilogueFwdINS6_IJS8_SA_S9_EEENS6_IJNS7_ILi1EEESI_SI_EEESC_SE_Li256ELb0ELb1ELb1ELb0EEENS1_19SingleTileSchedulerILb0ELb1ELb1ELi128EEEEEEEEEvNT_6ParamsE)
        .other          _ZN7cutlass13device_kernelIN5flash19enable_sm80_to_sm89INS1_16FlashAttnFwdSm80INS1_25CollectiveMainloopFwdSm80ILi8ELi1ELb1EN4cute5tupleIJNS5_1CILi128EEENS7_ILi96EEENS7_ILi192EEEEEELi192ENS_10bfloat16_tEfNS_4arch4Sm80ELb0ELb0ELb1ELb0ELb0ELb0ELb1ELb1EEENS1_21CollectiveEpilogueFwdINS6_IJS8_SA_S9_EEENS6_IJNS7_ILi1EEESI_SI_EEESC_SE_Li256ELb0ELb1ELb1ELb0EEENS1_19SingleTileSchedulerILb0ELb1ELb1ELi128EEEEEEEEEvNT_6ParamsE,@"STO_CUDA_ENTRY STV_DEFAULT"
_ZN7cutlass13device_kernelIN5flash19enable_sm80_to_sm89INS1_16FlashAttnFwdSm80INS1_25CollectiveMainloopFwdSm80ILi8ELi1ELb1EN4cute5tupleIJNS5_1CILi128EEENS7_ILi96EEENS7_ILi192EEEEEELi192ENS_10bfloat16_tEfNS_4arch4Sm80ELb0ELb0ELb1ELb0ELb0ELb0ELb1ELb1EEENS1_21CollectiveEpilogueFwdINS6_IJS8_SA_S9_EEENS6_IJNS7_ILi1EEESI_SI_EEESC_SE_Li256ELb0ELb1ELb1ELb0EEENS1_19SingleTileSchedulerILb0ELb1ELb1ELi128EEEEEEEEEvNT_6ParamsE:
[----:B------:R-:W-:Y:S01]  /*0000*/  LDC R1, c[0x0][0x37c] ;  /* 0x0000df00ff017b82 */ /* 0x000fe20000000800 */
[----:B------:R-:W-:Y:S05]  /*0010*/  EXIT ;  /* 0x000000000000794d */ /* 0x000fea0003800000 */
.L_x_0:
[----:B------:R-:W-:-:S00]  /*0020*/  BRA `(.L_x_0) ;  /* 0xfffffffc00fc7947 */ /* 0x000fc0000383ffff */
[----:B------:R-:W-:-:S00]  /*0030*/  NOP ;  /* 0x0000000000007918 */ /* 0x000fc00000000000 */
        /* <DEDUP_REMOVED lines=12> */
.L_x_36:


//--------------------- .text._ZN7cutlass13device_kernelIN5flash19enable_sm80_to_sm89INS1_16FlashAttnFwdSm80INS1_25CollectiveMainloopFwdSm80ILi8ELi1ELb0EN4cute5tupleIJNS5_1CILi128EEENS7_ILi64EEENS7_ILi192EEEEEELi192ENS_10bfloat16_tEfNS_4arch4Sm80ELb0ELb0ELb1ELb1ELb0ELb0ELb1ELb1EEENS1_21CollectiveEpilogueFwdINS6_IJS8_SA_S9_EEENS6_IJNS7_ILi1EEESI_SI_EEESC_SE_Li256ELb1ELb1ELb1ELb0EEENS1_36VarlenDynamicPersistentTileSchedulerILi128ELi64ELi256ELi256ELb1ELb1ELb0ELb0ELb1ELb1EEEEEEEEEvNT_6ParamsE --------------------------
	.section	.text._ZN7cutlass13device_kernelIN5flash19enable_sm80_to_sm89INS1_16FlashAttnFwdSm80INS1_25CollectiveMainloopFwdSm80ILi8ELi1ELb0EN4cute5tupleIJNS5_1CILi128EEENS7_ILi64EEENS7_ILi192EEEEEELi192ENS_10bfloat16_tEfNS_4arch4Sm80ELb0ELb0ELb1ELb1ELb0ELb0ELb1ELb1EEENS1_21CollectiveEpilogueFwdINS6_IJS8_SA_S9_EEENS6_IJNS7_ILi1EEESI_SI_EEESC_SE_Li256ELb1ELb1ELb1ELb0EEENS1_36VarlenDynamicPersistentTileSchedulerILi128ELi64ELi256ELi256ELb1ELb1ELb0ELb0ELb1ELb1EEEEEEEEEvNT_6ParamsE,"ax",@progbits
	.align	128
.text._ZN7cutlass13device_kernelIN5flash19enable_sm80_to_sm89INS1_16FlashAttnFwdSm80INS1_25CollectiveMainloopFwdSm80ILi8ELi1ELb0EN4cute5tupleIJNS5_1CILi128EEENS7_ILi64EEENS7_ILi192EEEEEELi192ENS_10bfloat16_tEfNS_4arch4Sm80ELb0ELb0ELb1ELb1ELb0ELb0ELb1ELb1EEENS1_21CollectiveEpilogueFwdINS6_IJS8_SA_S9_EEENS6_IJNS7_ILi1EEESI_SI_EEESC_SE_Li256ELb1ELb1ELb1ELb0EEENS1_36VarlenDynamicPersistentTileSchedulerILi128ELi64ELi256ELi256ELb1ELb1ELb0ELb0ELb1ELb1EEEEEEEEEvNT_6ParamsE:
        .type           _ZN7cutlass13device_kernelIN5flash19enable_sm80_to_sm89INS1_16FlashAttnFwdSm80INS1_25CollectiveMainloopFwdSm80ILi8ELi1ELb0EN4cute5tupleIJNS5_1CILi128EEENS7_ILi64EEENS7_ILi192EEEEEELi192ENS_10bfloat16_tEfNS_4arch4Sm80ELb0ELb0ELb1ELb1ELb0ELb0ELb1ELb1EEENS1_21CollectiveEpilogueFwdINS6_IJS8_SA_S9_EEENS6_IJNS7_ILi1EEESI_SI_EEESC_SE_Li256ELb1ELb1ELb1ELb0EEENS1_36VarlenDynamicPersistentTileSchedulerILi128ELi64ELi256ELi256ELb1ELb1ELb0ELb0ELb1ELb1EEEEEEEEEvNT_6ParamsE,@function
        .size           _ZN7cutlass13device_kernelIN5flash19enable_sm80_to_sm89INS1_16FlashAttnFwdSm80INS1_25CollectiveMainloopFwdSm80ILi8ELi1ELb0EN4cute5tupleIJNS5_1CILi128EEENS7_ILi64EEENS7_ILi192EEEEEELi192ENS_10bfloat16_tEfNS_4arch4Sm80ELb0ELb0ELb1ELb1ELb0ELb0ELb1ELb1EEENS1_21CollectiveEpilogueFwdINS6_IJS8_SA_S9_EEENS6_IJNS7_ILi1EEESI_SI_EEESC_SE_Li256ELb1ELb1ELb1ELb0EEENS1_36VarlenDynamicPersistentTileSchedulerILi128ELi64ELi256ELi256ELb1ELb1ELb0ELb0ELb1ELb1EEEEEEEEEvNT_6ParamsE,(.L_x_37 - _ZN7cutlass13device_kernelIN5flash19enable_sm80_to_sm89INS1_16FlashAttnFwdSm80INS1_25CollectiveMainloopFwdSm80ILi8ELi1ELb0EN4cute5tupleIJNS5_1CILi128EEENS7_ILi64EEENS7_ILi192EEEEEELi192ENS_10bfloat16_tEfNS_4arch4Sm80ELb0ELb0ELb1ELb1ELb0ELb0ELb1ELb1EEENS1_21CollectiveEpilogueFwdINS6_IJS8_SA_S9_EEENS6_IJNS7_ILi1EEESI_SI_EEESC_SE_Li256ELb1ELb1ELb1ELb0EEENS1_36VarlenDynamicPersistentTileSchedulerILi128ELi64ELi256ELi256ELb1ELb1ELb0ELb0ELb1ELb1EEEEEEEEEvNT_6ParamsE)
        .other          _ZN7cutlass13device_kernelIN5flash19enable_sm80_to_sm89INS1_16FlashAttnFwdSm80INS1_25CollectiveMainloopFwdSm80ILi8ELi1ELb0EN4cute5tupleIJNS5_1CILi128EEENS7_ILi64EEENS7_ILi192EEEEEELi192ENS_10bfloat16_tEfNS_4arch4Sm80ELb0ELb0ELb1ELb1ELb0ELb0ELb1ELb1EEENS1_21CollectiveEpilogueFwdINS6_IJS8_SA_S9_EEENS6_IJNS7_ILi1EEESI_SI_EEESC_SE_Li256ELb1ELb1ELb1ELb0EEENS1_36VarlenDynamicPersistentTileSchedulerILi128ELi64ELi256ELi256ELb1ELb1ELb0ELb0ELb1ELb1EEEEEEEEEvNT_6ParamsE,@"STO_CUDA_ENTRY STV_DEFAULT"
_ZN7cutlass13device_kernelIN5flash19enable_sm80_to_sm89INS1_16FlashAttnFwdSm80INS1_25CollectiveMainloopFwdSm80ILi8ELi1ELb0EN4cute5tupleIJNS5_1CILi128EEENS7_ILi64EEENS7_ILi192EEEEEELi192ENS_10bfloat16_tEfNS_4arch4Sm80ELb0ELb0ELb1ELb1ELb0ELb0ELb1ELb1EEENS1_21CollectiveEpilogueFwdINS6_IJS8_SA_S9_EEENS6_IJNS7_ILi1EEESI_SI_EEESC_SE_Li256ELb1ELb1ELb1ELb0EEENS1_36VarlenDynamicPersistentTileSchedulerILi128ELi64ELi256ELi256ELb1ELb1ELb0ELb0ELb1ELb1EEEEEEEEEvNT_6ParamsE:
[----:B------:R-:W-:Y:S01]  /*0000*/  LDC R1, c[0x0][0x37c] ;  /* 0x0000df00ff017b82 */ /* 0x000fe20000000800 */
[----:B------:R-:W-:Y:S05]  /*0010*/  EXIT ;  /* 0x000000000000794d */ /* 0x000fea0003800000 */
.L_x_1:
        /* <DEDUP_REMOVED lines=14> */
.L_x_37:


//--------------------- .text._ZN7cutlass13device_kernelIN5flash19enable_sm80_to_sm89INS1_16FlashAttnFwdSm80INS1_25CollectiveMainloopFwdSm80ILi8ELi1ELb0EN4cute5tupleIJNS5_1CILi128EEENS7_ILi64EEENS7_ILi192EEEEEELi192ENS_10bfloat16_tEfNS_4arch4Sm80ELb0ELb0ELb1ELb1ELb0ELb1ELb1ELb1EEENS1_21CollectiveEpilogueFwdINS6_IJS8_SA_S9_EEENS6_IJNS7_ILi1EEESI_SI_EEESC_SE_Li256ELb1ELb1ELb1ELb0EEENS1_36VarlenDynamicPersistentTileSchedulerILi128ELi64ELi256ELi256ELb1ELb1ELb0ELb0ELb1ELb1EEEEEEEEEvNT_6ParamsE --------------------------
	.section	.text._ZN7cutlass13device_kernelIN5flash19enable_sm80_to_sm89INS1_16FlashAttnFwdSm80INS1_25CollectiveMainloopFwdSm80ILi8ELi1ELb0EN4cute5tupleIJNS5_1CILi128EEENS7_ILi64EEENS7_ILi192EEEEEELi192ENS_10bfloat16_tEfNS_4arch4Sm80ELb0ELb0ELb1ELb1ELb0ELb1ELb1ELb1EEENS1_21CollectiveEpilogueFwdINS6_IJS8_SA_S9_EEENS6_IJNS7_ILi1EEESI_SI_EEESC_SE_Li256ELb1ELb1ELb1ELb0EEENS1_36VarlenDynamicPersistentTileSchedulerILi128ELi64ELi256ELi256ELb1ELb1ELb0ELb0ELb1ELb1EEEEEEEEEvNT_6ParamsE,"ax",@progbits
	.align	128
.text._ZN7cutlass13device_kernelIN5flash19enable_sm80_to_sm89INS1_16FlashAttnFwdSm80INS1_25CollectiveMainloopFwdSm80ILi8ELi1ELb0EN4cute5tupleIJNS5_1CILi128EEENS7_ILi64EEENS7_ILi192EEEEEELi192ENS_10bfloat16_tEfNS_4arch4Sm80ELb0ELb0ELb1ELb1ELb0ELb1ELb1ELb1EEENS1_21CollectiveEpilogueFwdINS6_IJS8_SA_S9_EEENS6_IJNS7_ILi1EEESI_SI_EEESC_SE_Li256ELb1ELb1ELb1ELb0EEENS1_36VarlenDynamicPersistentTileSchedulerILi128ELi64ELi256ELi256ELb1ELb1ELb0ELb0ELb1ELb1EEEEEEEEEvNT_6ParamsE:
        .type           _ZN7cutlass13device_kernelIN5flash19enable_sm80_to_sm89INS1_16FlashAttnFwdSm80INS1_25CollectiveMainloopFwdSm80ILi8ELi1ELb0EN4cute5tupleIJNS5_1CILi128EEENS7_ILi64EEENS7_ILi192EEEEEELi192ENS_10bfloat16_tEfNS_4arch4Sm80ELb0ELb0ELb1ELb1ELb0ELb1ELb1ELb1EEENS1_21CollectiveEpilogueFwdINS6_IJS8_SA_S9_EEENS6_IJNS7_ILi1EEESI_SI_EEESC_SE_Li256ELb1ELb1ELb1ELb0EEENS1_36VarlenDynamicPersistentTileSchedulerILi128ELi64ELi256ELi256ELb1ELb1ELb0ELb0ELb1ELb1EEEEEEEEEvNT_6ParamsE,@function
        .size           _ZN7cutlass13device_kernelIN5flash19enable_sm80_to_sm89INS1_16FlashAttnFwdSm80INS1_25CollectiveMainloopFwdSm80ILi8ELi1ELb0EN4cute5tupleIJNS5_1CILi128EEENS7_ILi64EEENS7_ILi192EEEEEELi192ENS_10bfloat16_tEfNS_4arch4Sm80ELb0ELb0ELb1ELb1ELb0ELb1ELb1ELb1EEENS1_21CollectiveEpilogueFwdINS6_IJS8_SA_S9_EEENS6_IJNS7_ILi1EEESI_SI_EEESC_SE_Li256ELb1ELb1ELb1ELb0EEENS1_36VarlenDynamicPersistentTileSchedulerILi128ELi64ELi256ELi256ELb1ELb1ELb0ELb0ELb1ELb1EEEEEEEEEvNT_6ParamsE,(.L_x_38 - _ZN7cutlass13device_kernelIN5flash19enable_sm80_to_sm89INS1_16FlashAttnFwdSm80INS1_25CollectiveMainloopFwdSm80ILi8ELi1ELb0EN4cute5tupleIJNS5_1CILi128EEENS7_ILi64EEENS7_ILi192EEEEEELi192ENS_10bfloat16_tEfNS_4arch4Sm80ELb0ELb0ELb1ELb1ELb0ELb1ELb1ELb1EEENS1_21CollectiveEpilogueFwdINS6_IJS8_SA_S9_EEENS6_IJNS7_ILi1EEESI_SI_EEESC_SE_Li256ELb1ELb1ELb1ELb0EEENS1_36VarlenDynamicPersistentTileSchedulerILi128ELi64ELi256ELi256ELb1ELb1ELb0ELb0ELb1ELb1EEEEEEEEEvNT_6ParamsE)
        .other          _ZN7cutlass13device_kernelIN5flash19enable_sm80_to_sm89INS1_16FlashAttnFwdSm80INS1_25CollectiveMainloopFwdSm80ILi8ELi1ELb0EN4cute5tupleIJNS5_1CILi128EEENS7_ILi64EEENS7_ILi192EEEEEELi192ENS_10bfloat16_tEfNS_4arch4Sm80ELb0ELb0ELb1ELb1ELb0ELb1ELb1ELb1EEENS1_21CollectiveEpilogueFwdINS6_IJS8_SA_S9_EEENS6_IJNS7_ILi1EEESI_SI_EEESC_SE_Li256ELb1ELb1ELb1ELb0EEENS1_36VarlenDynamicPersistentTileSchedulerILi128ELi64ELi256ELi256ELb1ELb1ELb0ELb0ELb1ELb1EEEEEEEEEvNT_6ParamsE,@"STO_CUDA_ENTRY STV_DEFAULT"
_ZN7cutlass13device_kernelIN5flash19enable_sm80_to_sm89INS1_16FlashAttnFwdSm80INS1_25CollectiveMainloopFwdSm80ILi8ELi1ELb0EN4cute5tupleIJNS5_1CILi128EEENS7_ILi64EEENS7_ILi192EEEEEELi192ENS_10bfloat16_tEfNS_4arch4Sm80ELb0ELb0ELb1ELb1ELb0ELb1ELb1ELb1EEENS1_21CollectiveEpilogueFwdINS6_IJS8_SA_S9_EEENS6_IJNS7_ILi1EEESI_SI_EEESC_SE_Li256ELb1ELb1ELb1ELb0EEENS1_36VarlenDynamicPersistentTileSchedulerILi128ELi64ELi256ELi256ELb1ELb1ELb0ELb0ELb1ELb1EEEEEEEEEvNT_6ParamsE:
[----:B------:R-:W-:Y:S01]  /*0000*/  LDC R1, c[0x0][0x37c] ;  /* 0x0000df00ff017b82 */ /* 0x000fe20000000800 */
[----:B------:R-:W-:Y:S05]  /*0010*/  EXIT ;  /* 0x000000000000794d */ /* 0x000fea0003800000 */
.L_x_2:
        /* <DEDUP_REMOVED lines=14> */
.L_x_38:


//--------------------- .text._ZN7cutlass13device_kernelIN5flash19enable_sm80_to_sm89INS1_16FlashAttnFwdSm80INS1_25CollectiveMainloopFwdSm80ILi8ELi1ELb0EN4cute5tupleIJNS5_1CILi128EEENS7_ILi64EEENS7_ILi192EEEEEELi192ENS_10bfloat16_tEfNS_4arch4Sm80ELb0ELb1ELb1ELb0ELb0ELb0ELb1ELb1EEENS1_21CollectiveEpilogueFwdINS6_IJS8_SA_S9_EEENS6_IJNS7_ILi1EEESI_SI_EEESC_SE_Li256ELb0ELb1ELb1ELb0EEENS1_19SingleTileSchedulerILb0ELb1ELb1ELi128EEEEEEEEEvNT_6ParamsE --------------------------
	.section	.text._ZN7cutlass13device_kernelIN5flash19enable_sm80_to_sm89INS1_16FlashAttnFwdSm80INS1_25CollectiveMainloopFwdSm80ILi8ELi1ELb0EN4cute5tupleIJNS5_1CILi128EEENS7_ILi64EEENS7_ILi192EEEEEELi192ENS_10bfloat16_tEfNS_4arch4Sm80ELb0ELb1ELb1ELb0ELb0ELb0ELb1ELb1EEENS1_21CollectiveEpilogueFwdINS6_IJS8_SA_S9_EEENS6_IJNS7_ILi1EEESI_SI_EEESC_SE_Li256ELb0ELb1ELb1ELb0EEENS1_19SingleTileSchedulerILb0ELb1ELb1ELi128EEEEEEEEEvNT_6ParamsE,"ax",@progbits
	.align	128
.text._ZN7cutlass13device_kernelIN5flash19enable_sm80_to_sm89INS1_16FlashAttnFwdSm80INS1_25CollectiveMainloopFwdSm80ILi8ELi1ELb0EN4cute5tupleIJNS5_1CILi128EEENS7_ILi64EEENS7_ILi192EEEEEELi192ENS_10bfloat16_tEfNS_4arch4Sm80ELb0ELb1ELb1ELb0ELb0ELb0ELb1ELb1EEENS1_21CollectiveEpilogueFwdINS6_IJS8_SA_S9_EEENS6_IJNS7_ILi1EEESI_SI_EEESC_SE_Li256ELb0ELb1ELb1ELb0EEENS1_19SingleTileSchedulerILb0ELb1ELb1ELi128EEEEEEEEEvNT_6ParamsE:
        .type           _ZN7cutlass13device_kernelIN5flash19enable_sm80_to_sm89INS1_16FlashAttnFwdSm80INS1_25CollectiveMainloopFwdSm80ILi8ELi1ELb0EN4cute5tupleIJNS5_1CILi128EEENS7_ILi64EEENS7_ILi192EEEEEELi192ENS_10bfloat16_tEfNS_4arch4Sm80ELb0ELb1ELb1ELb0ELb0ELb0ELb1ELb1EEENS1_21CollectiveEpilogueFwdINS6_IJS8_SA_S9_EEENS6_IJNS7_ILi1EEESI_SI_EEESC_SE_Li256ELb0ELb1ELb1ELb0EEENS1_19SingleTileSchedulerILb0ELb1ELb1ELi128EEEEEEEEEvNT_6ParamsE,@function
        .size           _ZN7cutlass13device_kernelIN5flash19enable_sm80_to_sm89INS1_16FlashAttnFwdSm80INS1_25CollectiveMainloopFwdSm80ILi8ELi1ELb0EN4cute5tupleIJNS5_1CILi128EEENS7_ILi64EEENS7_ILi192EEEEEELi192ENS_10bfloat16_tEfNS_4arch4Sm80ELb0ELb1ELb1ELb0ELb0ELb0ELb1ELb1EEENS1_21CollectiveEpilogueFwdINS6_IJS8_SA_S9_EEENS6_IJNS7_ILi1EEESI_SI_EEESC_SE_Li256ELb0ELb1ELb1ELb0EEENS1_19SingleTileSchedulerILb0ELb1ELb1ELi128EEEEEEEEEvNT_6ParamsE,(.L_x_39 - _ZN7cutlass13device_kernelIN5flash19enable_sm80_to_sm89INS1_16FlashAttnFwdSm80INS1_25CollectiveMainloopFwdSm80ILi8ELi1ELb0EN4cute5tupleIJNS5_1CILi128EEENS7_ILi64EEENS7_ILi192EEEEEELi192ENS_10bfloat16_tEfNS_4arch4Sm80ELb0ELb1ELb1ELb0ELb0ELb0ELb1ELb1EEENS1_21CollectiveEpilogueFwdINS6_IJS8_SA_S9_EEENS6_IJNS7_ILi1EEESI_SI_EEESC_SE_Li256ELb0ELb1ELb1ELb0EEENS1_19SingleTileSchedulerILb0ELb1ELb1ELi128EEEEEEEEEvNT_6ParamsE)
        .other          _ZN7cutlass13device_kernelIN5flash19enable_sm80_to_sm89INS1_16FlashAttnFwdSm80INS1_25CollectiveMainloopFwdSm80ILi8ELi1ELb0EN4cute5tupleIJNS5_1CILi128EEENS7_ILi64EEENS7_ILi192EEEEEELi192ENS_10bfloat16_tEfNS_4arch4Sm80ELb0ELb1ELb1ELb0ELb0ELb0ELb1ELb1EEENS1_21CollectiveEpilogueFwdINS6_IJS8_SA_S9_EEENS6_IJNS7_ILi1EEESI_SI_EEESC_SE_Li256ELb0ELb1ELb1ELb0EEENS1_19SingleTileSchedulerILb0ELb1ELb1ELi128EEEEEEEEEvNT_6ParamsE,@"STO_CUDA_ENTRY STV_DEFAULT"
_ZN7cutlass13device_kernelIN5flash19enable_sm80_to_sm89INS1_16FlashAttnFwdSm80INS1_25CollectiveMainloopFwdSm80ILi8ELi1ELb0EN4cute5tupleIJNS5_1CILi128EEENS7_ILi64EEENS7_ILi192EEEEEELi192ENS_10bfloat16_tEfNS_4arch4Sm80ELb0ELb1ELb1ELb0ELb0ELb0ELb1ELb1EEENS1_21CollectiveEpilogueFwdINS6_IJS8_SA_S9_EEENS6_IJNS7_ILi1EEESI_SI_EEESC_SE_Li256ELb0ELb1ELb1ELb0EEENS1_19SingleTileSchedulerILb0ELb1ELb1ELi128EEEEEEEEEvNT_6ParamsE:
[----:B------:R-:W-:Y:S01]  /*0000*/  LDC R1, c[0x0][0x37c] ;  /* 0x0000df00ff017b82 */ /* 0x000fe20000000800 */
[----:B------:R-:W-:Y:S05]  /*0010*/  EXIT ;  /* 0x000000000000794d */ /* 0x000fea0003800000 */
.L_x_3:
        /* <DEDUP_REMOVED lines=14> */
.L_x_39:


//--------------------- .text._ZN7cutlass13device_kernelIN5flash19enable_sm80_to_sm89INS1_16FlashAttnFwdSm80INS1_25CollectiveMainloopFwdSm80ILi8ELi1ELb0EN4cute5tupleIJNS5_1CILi128EEENS7_ILi64EEENS7_ILi192EEEEEELi192ENS_10bfloat16_tEfNS_4arch4Sm80ELb0ELb1ELb1ELb1ELb0ELb0ELb1ELb1EEENS1_21CollectiveEpilogueFwdINS6_IJS8_SA_S9_EEENS6_IJNS7_ILi1EEESI_SI_EEESC_SE_Li256ELb1ELb1ELb1ELb0EEENS1_36VarlenDynamicPersistentTileSchedulerILi128ELi64ELi256ELi256ELb1ELb1ELb0ELb1ELb0ELb1EEEEEEEEEvNT_6ParamsE --------------------------
	.section	.text._ZN7cutlass13device_kernelIN5flash19enable_sm80_to_sm89INS1_16FlashAttnFwdSm80INS1_25CollectiveMainloopFwdSm80ILi8ELi1ELb0EN4cute5tupleIJNS5_1CILi128EEENS7_ILi64EEENS7_ILi192EEEEEELi192ENS_10bfloat16_tEfNS_4arch4Sm80ELb0ELb1ELb1ELb1ELb0ELb0ELb1ELb1EEENS1_21CollectiveEpilogueFwdINS6_IJS8_SA_S9_EEENS6_IJNS7_ILi1EEESI_SI_EEESC_SE_Li256ELb1ELb1ELb1ELb0EEENS1_36VarlenDynamicPersistentTileSchedulerILi128ELi64ELi256ELi256ELb1ELb1ELb0ELb1ELb0ELb1EEEEEEEEEvNT_6ParamsE,"ax",@progbits
	.align	128
.text._ZN7cutlass13device_kernelIN5flash19enable_sm80_to_sm89INS1_16FlashAttnFwdSm80INS1_25CollectiveMainloopFwdSm80ILi8ELi1ELb0EN4cute5tupleIJNS5_1CILi128EEENS7_ILi64EEENS7_ILi192EEEEEELi192ENS_10bfloat16_tEfNS_4arch4Sm80ELb0ELb1ELb1ELb1ELb0ELb0ELb1ELb1EEENS1_21CollectiveEpilogueFwdINS6_IJS8_SA_S9_EEENS6_IJNS7_ILi1EEESI_SI_EEESC_SE_Li256ELb1ELb1ELb1ELb0EEENS1_36VarlenDynamicPersistentTileSchedulerILi128ELi64ELi256ELi256ELb1ELb1ELb0ELb1ELb0ELb1EEEEEEEEEvNT_6ParamsE:
        .type           _ZN7cutlass13device_kernelIN5flash19enable_sm80_to_sm89INS1_16FlashAttnFwdSm80INS1_25CollectiveMainloopFwdSm80ILi8ELi1ELb0EN4cute5tupleIJNS5_1CILi128EEENS7_ILi64EEENS7_ILi192EEEEEELi192ENS_10bfloat16_tEfNS_4arch4Sm80ELb0ELb1ELb1ELb1ELb0ELb0ELb1ELb1EEENS1_21CollectiveEpilogueFwdINS6_IJS8_SA_S9_EEENS6_IJNS7_ILi1EEESI_SI_EEESC_SE_Li256ELb1ELb1ELb1ELb0EEENS1_36VarlenDynamicPersistentTileSchedulerILi128ELi64ELi256ELi256ELb1ELb1ELb0ELb1ELb0ELb1EEEEEEEEEvNT_6ParamsE,@function
        .size           _ZN7cutlass13device_kernelIN5flash19enable_sm80_to_sm89INS1_16FlashAttnFwdSm80INS1_25CollectiveMainloopFwdSm80ILi8ELi1ELb0EN4cute5tupleIJNS5_1CILi128EEENS7_ILi64EEENS7_ILi192EEEEEELi192ENS_10bfloat16_tEfNS_4arch4Sm80ELb0ELb1ELb1ELb1ELb0ELb0ELb1ELb1EEENS1_21CollectiveEpilogueFwdINS6_IJS8_SA_S9_EEENS6_IJNS7_ILi1EEESI_SI_EEESC_SE_Li256ELb1ELb1ELb1ELb0EEENS1_36VarlenDynamicPersistentTileSchedulerILi128ELi64ELi256ELi256ELb1ELb1ELb0ELb1ELb0ELb1EEEEEEEEEvNT_6ParamsE,(.L_x_40 - _ZN7cutlass13device_kernelIN5flash19enable_sm80_to_sm89INS1_16FlashAttnFwdSm80INS1_25CollectiveMainloopFwdSm80ILi8ELi1ELb0EN4cute5tupleIJNS5_1CILi128EEENS7_ILi64EEENS7_ILi192EEEEEELi192ENS_10bfloat16_tEfNS_4arch4Sm80ELb0ELb1ELb1ELb1ELb0ELb0ELb1ELb1EEENS1_21CollectiveEpilogueFwdINS6_IJS8_SA_S9_EEENS6_IJNS7_ILi1EEESI_SI_EEESC_SE_Li256ELb1ELb1ELb1ELb0EEENS1_36VarlenDynamicPersistentTileSchedulerILi128ELi64ELi256ELi256ELb1ELb1ELb0ELb1ELb0ELb1EEEEEEEEEvNT_6ParamsE)
        .other          _ZN7cutlass13device_kernelIN5flash19enable_sm80_to_sm89INS1_16FlashAttnFwdSm80INS1_25CollectiveMainloopFwdSm80ILi8ELi1ELb0EN4cute5tupleIJNS5_1CILi128EEENS7_ILi64EEENS7_ILi192EEEEEELi192ENS_10bfloat16_tEfNS_4arch4Sm80ELb0ELb1ELb1ELb1ELb0ELb0ELb1ELb1EEENS1_21CollectiveEpilogueFwdINS6_IJS8_SA_S9_EEENS6_IJNS7_ILi1EEESI_SI_EEESC_SE_Li256ELb1ELb1ELb1ELb0EEENS1_36VarlenDynamicPersistentTileSchedulerILi128ELi64ELi256ELi256ELb1ELb1ELb0ELb1ELb0ELb1EEEEEEEEEvNT_6ParamsE,@"STO_CUDA_ENTRY STV_DEFAULT"
_ZN7cutlass13device_kernelIN5flash19enable_sm80_to_sm89INS1_16FlashAttnFwdSm80INS1_25CollectiveMainloopFwdSm80ILi8ELi1ELb0EN4cute5tupleIJNS5_1CILi128EEENS7_ILi64EEENS7_ILi192EEEEEELi192ENS_10bfloat16_tEfNS_4arch4Sm80ELb0ELb1ELb1ELb1ELb0ELb0ELb1ELb1EEENS1_21CollectiveEpilogueFwdINS6_IJS8_SA_S9_EEENS6_IJNS7_ILi1EEESI_SI_EEESC_SE_Li256ELb1ELb1ELb1ELb0EEENS1_36VarlenDynamicPersistentTileSchedulerILi128ELi64ELi256ELi256ELb1ELb1ELb0ELb1ELb0ELb1EEEEEEEEEvNT_6ParamsE:
[----:B------:R-:W-:Y:S01]  /*0000*/  LDC R1, c[0x0][0x37c] ;  /* 0x0000df00ff017b82 */ /* 0x000fe20000000800 */
[----:B------:R-:W-:Y:S05]  /*0010*/  EXIT ;  /* 0x000000000000794d */ /* 0x000fea0003800000 */
.L_x_4:
        /* <DEDUP_REMOVED lines=14> */
.L_x_40:


//--------------------- .text._ZN7cutlass13device_kernelIN5flash19enable_sm80_to_sm89INS1_16FlashAttnFwdSm80INS1_25CollectiveMainloopFwdSm80ILi8ELi1ELb0EN4cute5tupleIJNS5_1CILi128EEENS7_ILi64EEENS7_ILi192EEEEEELi192ENS_10bfloat16_tEfNS_4arch4Sm80ELb0ELb1ELb1ELb1ELb0ELb1ELb1ELb1EEENS1_21CollectiveEpilogueFwdINS6_IJS8_SA_S9_EEENS6_IJNS7_ILi1EEESI_SI_EEESC_SE_Li256ELb1ELb1ELb1ELb0EEENS1_36VarlenDynamicPersistentTileSchedulerILi128ELi64ELi256ELi256ELb1ELb1ELb0ELb1ELb0ELb1EEEEEEEEEvNT_6ParamsE --------------------------
	.section	.text._ZN7cutlass13device_kernelIN5flash19enable_sm80_to_sm89INS1_16FlashAttnFwdSm80INS1_25CollectiveMainloopFwdSm80ILi8ELi1ELb0EN4cute5tupleIJNS5_1CILi128EEENS7_ILi64EEENS7_ILi192EEEEEELi192ENS_10bfloat16_tEfNS_4arch4Sm80ELb0ELb1ELb1ELb1ELb0ELb1ELb1ELb1EEENS1_21CollectiveEpilogueFwdINS6_IJS8_SA_S9_EEENS6_IJNS7_ILi1EEESI_SI_EEESC_SE_Li256ELb1ELb1ELb1ELb0EEENS1_36VarlenDynamicPersistentTileSchedulerILi128ELi64ELi256ELi256ELb1ELb1ELb0ELb1ELb0ELb1EEEEEEEEEvNT_6ParamsE,"ax",@progbits
	.align	128
.text._ZN7cutlass13device_kernelIN5flash19enable_sm80_to_sm89INS1_16FlashAttnFwdSm80INS1_25CollectiveMainloopFwdSm80ILi8ELi1ELb0EN4cute5tupleIJNS5_1CILi128EEENS7_ILi64EEENS7_ILi192EEEEEELi192ENS_10bfloat16_tEfNS_4arch4Sm80ELb0ELb1ELb1ELb1ELb0ELb1ELb1ELb1EEENS1_21CollectiveEpilogueFwdINS6_IJS8_SA_S9_EEENS6_IJNS7_ILi1EEESI_SI_EEESC_SE_Li256ELb1ELb1ELb1ELb0EEENS1_36VarlenDynamicPersistentTileSchedulerILi128ELi64ELi256ELi256ELb1ELb1ELb0ELb1ELb0ELb1EEEEEEEEEvNT_6ParamsE:
        .type           _ZN7cutlass13device_kernelIN5flash19enable_sm80_to_sm89INS1_16FlashAttnFwdSm80INS1_25CollectiveMainloopFwdSm80ILi8ELi1ELb0EN4cute5tupleIJNS5_1CILi128EEENS7_ILi64EEENS7_ILi192EEEEEELi192ENS_10bfloat16_tEfNS_4arch4Sm80ELb0ELb1ELb1ELb1ELb0ELb1ELb1ELb1EEENS1_21CollectiveEpilogueFwdINS6_IJS8_SA_S9_EEENS6_IJNS7_ILi1EEESI_SI_EEESC_SE_Li256ELb1ELb1ELb1ELb0EEENS1_36VarlenDynamicPersistentTileSchedulerILi128ELi64ELi256ELi256ELb1ELb1ELb0ELb1ELb0ELb1EEEEEEEEEvNT_6ParamsE,@function
        .size           _ZN7cutlass13device_kernelIN5flash19enable_sm80_to_sm89INS1_16FlashAttnFwdSm80INS1_25CollectiveMainloopFwdSm80ILi8ELi1ELb0EN4cute5tupleIJNS5_1CILi128EEENS7_ILi64EEENS7_ILi192EEEEEELi192ENS_10bfloat16_tEfNS_4arch4Sm80ELb0ELb1ELb1ELb1ELb0ELb1ELb1ELb1EEENS1_21CollectiveEpilogueFwdINS6_IJS8_SA_S9_EEENS6_IJNS7_ILi1EEESI_SI_EEESC_SE_Li256ELb1ELb1ELb1ELb0EEENS1_36VarlenDynamicPersistentTileSchedulerILi128ELi64ELi256ELi256ELb1ELb1ELb0ELb1ELb0ELb1EEEEEEEEEvNT_6ParamsE,(.L_x_41 - _ZN7cutlass13device_kernelIN5flash19enable_sm80_to_sm89INS1_16FlashAttnFwdSm80INS1_25CollectiveMainloopFwdSm80ILi8ELi1ELb0EN4cute5tupleIJNS5_1CILi128EEENS7_ILi64EEENS7_ILi192EEEEEELi192ENS_10bfloat16_tEfNS_4arch4Sm80ELb0ELb1ELb1ELb1ELb0ELb1ELb1ELb1EEENS1_21CollectiveEpilogueFwdINS6_IJS8_SA_S9_EEENS6_IJNS7_ILi1EEESI_SI_EEESC_SE_Li256ELb1ELb1ELb1ELb0EEENS1_36VarlenDynamicPersistentTileSchedulerILi128ELi64ELi256ELi256ELb1ELb1ELb0ELb1ELb0ELb1EEEEEEEEEvNT_6ParamsE)
        .other          _ZN7cutlass13device_kernelIN5flash19enable_sm80_to_sm89INS1_16FlashAttnFwdSm80INS1_25CollectiveMainloopFwdSm80ILi8ELi1ELb0EN4cute5tupleIJNS5_1CILi128EEENS7_ILi64EEENS7_ILi192EEEEEELi192ENS_10bfloat16_tEfNS_4arch4Sm80ELb0ELb1ELb1ELb1ELb0ELb1ELb1ELb1EEENS1_21CollectiveEpilogueFwdINS6_IJS8_SA_S9_EEENS6_IJNS7_ILi1EEESI_SI_EEESC_SE_Li256ELb1ELb1ELb1ELb0EEENS1_36VarlenDynamicPersistentTileSchedulerILi128ELi64ELi256ELi256ELb1ELb1ELb0ELb1ELb0ELb1EEEEEEEEEvNT_6ParamsE,@"STO_CUDA_ENTRY STV_DEFAULT"
_ZN7cutlass13device_kernelIN5flash19enable_sm80_to_sm89INS1_16FlashAttnFwdSm80INS1_25CollectiveMainloopFwdSm80ILi8ELi1ELb0EN4cute5tupleIJNS5_1CILi128EEENS7_ILi64EEENS7_ILi192EEEEEELi192ENS_10bfloat16_tEfNS_4arch4Sm80ELb0ELb1ELb1ELb1ELb0ELb1ELb1ELb1EEENS1_21CollectiveEpilogueFwdINS6_IJS8_SA_S9_EEENS6_IJNS7_ILi1EEESI_SI_EEESC_SE_Li256ELb1ELb1ELb1ELb0EEENS1_36VarlenDynamicPersistentTileSchedulerILi128ELi64ELi256ELi256ELb1ELb1ELb0ELb1ELb0ELb1EEEEEEEEEvNT_6ParamsE:
[----:B------:R-:W-:Y:S01]  /*0000*/  LDC R1, c[0x0][0x37c] ;  /* 0x0000df00ff017b82 */ /* 0x000fe20000000800 */
[----:B------:R-:W-:Y:S05]  /*0010*/  EXIT ;  /* 0x000000000000794d */ /* 0x000fea0003800000 */
.L_x_5:
        /* <DEDUP_REMOVED lines=14> */
.L_x_41:


//--------------------- .text._ZN7cutlass13device_kernelIN5flash19enable_sm80_to_sm89INS1_16FlashAttnFwdSm80INS1_25CollectiveMainloopFwdSm80ILi8ELi1ELb1EN4cute5tupleIJNS5_1CILi128EEENS7_ILi96EEENS7_ILi192EEEEEELi192ENS_10bfloat16_tEfNS_4arch4Sm80ELb1ELb0ELb1ELb0ELb0ELb0ELb1ELb1EEENS1_21CollectiveEpilogueFwdINS6_IJS8_SA_S9_EEENS6_IJNS7_ILi1EEESI_SI_EEESC_SE_Li256ELb0ELb1ELb1ELb0EEENS1_30DynamicPersistentTileSchedulerILi256ELi256ELb1ELb1ELb0EEEEEEEEEvNT_6ParamsE --------------------------
	.section	.text._ZN7cutlass13device_kernelIN5flash19enable_sm80_to_sm89INS1_16FlashAttnFwdSm80INS1_25CollectiveMainloopFwdSm80ILi8ELi1ELb1EN4cute5tupleIJNS5_1CILi128EEENS7_ILi96EEENS7_ILi192EEEEEELi192ENS_10bfloat16_tEfNS_4arch4Sm80ELb1ELb0ELb1ELb0ELb0ELb0ELb1ELb1EEENS1_21CollectiveEpilogueFwdINS6_IJS8_SA_S9_EEENS6_IJNS7_ILi1EEESI_SI_EEESC_SE_Li256ELb0ELb1ELb1ELb0EEENS1_30DynamicPersistentTileSchedulerILi256ELi256ELb1ELb1ELb0EEEEEEEEEvNT_6ParamsE,"ax",@progbits
	.align	128
.text._ZN7cutlass13device_kernelIN5flash19enable_sm80_to_sm89INS1_16FlashAttnFwdSm80INS1_25CollectiveMainloopFwdSm80ILi8ELi1ELb1EN4cute5tupleIJNS5_1CILi128EEENS7_ILi96EEENS7_ILi192EEEEEELi192ENS_10bfloat16_tEfNS_4arch4Sm80ELb1ELb0ELb1ELb0ELb0ELb0ELb1ELb1EEENS1_21CollectiveEpilogueFwdINS6_IJS8_SA_S9_EEENS6_IJNS7_ILi1EEESI_SI_EEESC_SE_Li256ELb0ELb1ELb1ELb0EEENS1_30DynamicPersistentTileSchedulerILi256ELi256ELb1ELb1ELb0EEEEEEEEEvNT_6ParamsE:
        .type           _ZN7cutlass13device_kernelIN5flash19enable_sm80_to_sm89INS1_16FlashAttnFwdSm80INS1_25CollectiveMainloopFwdSm80ILi8ELi1ELb1EN4cute5tupleIJNS5_1CILi128EEENS7_ILi96EEENS7_ILi192EEEEEELi192ENS_10bfloat16_tEfNS_4arch4Sm80ELb1ELb0ELb1ELb0ELb0ELb0ELb1ELb1EEENS1_21CollectiveEpilogueFwdINS6_IJS8_SA_S9_EEENS6_IJNS7_ILi1EEESI_SI_EEESC_SE_Li256ELb0ELb1ELb1ELb0EEENS1_30DynamicPersistentTileSchedulerILi256ELi256ELb1ELb1ELb0EEEEEEEEEvNT_6ParamsE,@function
        .size           _ZN7cutlass13device_kernelIN5flash19enable_sm80_to_sm89INS1_16FlashAttnFwdSm80INS1_25CollectiveMainloopFwdSm80ILi8ELi1ELb1EN4cute5tupleIJNS5_1CILi128EEENS7_ILi96EEENS7_ILi192EEEEEELi192ENS_10bfloat16_tEfNS_4arch4Sm80ELb1ELb0ELb1ELb0ELb0ELb0ELb1ELb1EEENS1_21CollectiveEpilogueFwdINS6_IJS8_SA_S9_EEENS6_IJNS7_ILi1EEESI_SI_EEESC_SE_Li256ELb0ELb1ELb1ELb0EEENS1_30DynamicPersistentTileSchedulerILi256ELi256ELb1ELb1ELb0EEEEEEEEEvNT_6ParamsE,(.L_x_42 - _ZN7cutlass13device_kernelIN5flash19enable_sm80_to_sm89INS1_16FlashAttnFwdSm80INS1_25CollectiveMainloopFwdSm80ILi8ELi1ELb1EN4cute5tupleIJNS5_1CILi128EEENS7_ILi96EEENS7_ILi192EEEEEELi192ENS_10bfloat16_tEfNS_4arch4Sm80ELb1ELb0ELb1ELb0ELb0ELb0ELb1ELb1EEENS1_21CollectiveEpilogueFwdINS6_IJS8_SA_S9_EEENS6_IJNS7_ILi1EEESI_SI_EEESC_SE_Li256ELb0ELb1ELb1ELb0EEENS1_30DynamicPersistentTileSchedulerILi256ELi256ELb1ELb1ELb0EEEEEEEEEvNT_6ParamsE)
        .other          _ZN7cutlass13device_kernelIN5flash19enable_sm80_to_sm89INS1_16FlashAttnFwdSm80INS1_25CollectiveMainloopFwdSm80ILi8ELi1ELb1EN4cute5tupleIJNS5_1CILi128EEENS7_ILi96EEENS7_ILi192EEEEEELi192ENS_10bfloat16_tEfNS_4arch4Sm80ELb1ELb0ELb1ELb0ELb0ELb0ELb1ELb1EEENS1_21CollectiveEpilogueFwdINS6_IJS8_SA_S9_EEENS6_IJNS7_ILi1EEESI_SI_EEESC_SE_Li256ELb0ELb1ELb1ELb0EEENS1_30DynamicPersistentTileSchedulerILi256ELi256ELb1ELb1ELb0EEEEEEEEEvNT_6ParamsE,@"STO_CUDA_ENTRY STV_DEFAULT"
_ZN7cutlass13device_kernelIN5flash19enable_sm80_to_sm89INS1_16FlashAttnFwdSm80INS1_25CollectiveMainloopFwdSm80ILi8ELi1ELb1EN4cute5tupleIJNS5_1CILi128EEENS7_ILi96EEENS7_ILi192EEEEEELi192ENS_10bfloat16_tEfNS_4arch4Sm80ELb1ELb0ELb1ELb0ELb0ELb0ELb1ELb1EEENS1_21CollectiveEpilogueFwdINS6_IJS8_SA_S9_EEENS6_IJNS7_ILi1EEESI_SI_EEESC_SE_Li256ELb0ELb1ELb1ELb0EEENS1_30DynamicPersistentTileSchedulerILi256ELi256ELb1ELb1ELb0EEEEEEEEEvNT_6ParamsE:
[----:B------:R-:W-:Y:S01]  /*0000*/  LDC R1, c[0x0][0x37c] ;  /* 0x0000df00ff017b82 */ /* 0x000fe20000000800 */
[----:B------:R-:W-:Y:S05]  /*0010*/  EXIT ;  /* 0x000000000000794d */ /* 0x000fea0003800000 */
.L_x_6:
        /* <DEDUP_REMOVED lines=14> */
.L_x_42:


//--------------------- .text._ZN7cutlass13device_kernelIN5flash19enable_sm80_to_sm89INS1_16FlashAttnFwdSm80INS1_25CollectiveMainloopFwdSm80ILi8ELi1ELb0EN4cute5tupleIJNS5_1CILi128EEENS7_ILi64EEENS7_ILi192EEEEEELi192ENS_10bfloat16_tEfNS_4arch4Sm80ELb1ELb0ELb1ELb1ELb0ELb0ELb1ELb1EEENS1_21CollectiveEpilogueFwdINS6_IJS8_SA_S9_EEENS6_IJNS7_ILi1EEESI_SI_EEESC_SE_Li256ELb1ELb1ELb1ELb0EEENS1_36VarlenDynamicPersistentTileSchedulerILi128ELi64ELi256ELi256ELb1ELb1ELb0ELb1ELb1ELb1EEEEEEEEEvNT_6ParamsE --------------------------
	.section	.text._ZN7cutlass13device_kernelIN5flash19enable_sm80_to_sm89INS1_16FlashAttnFwdSm80INS1_25CollectiveMainloopFwdSm80ILi8ELi1ELb0EN4cute5tupleIJNS5_1CILi128EEENS7_ILi64EEENS7_ILi192EEEEEELi192ENS_10bfloat16_tEfNS_4arch4Sm80ELb1ELb0ELb1ELb1ELb0ELb0ELb1ELb1EEENS1_21CollectiveEpilogueFwdINS6_IJS8_SA_S9_EEENS6_IJNS7_ILi1EEESI_SI_EEESC_SE_Li256ELb1ELb1ELb1ELb0EEENS1_36VarlenDynamicPersistentTileSchedulerILi128ELi64ELi256ELi256ELb1ELb1ELb0ELb1ELb1ELb1EEEEEEEEEvNT_6ParamsE,"ax",@progbits
	.align	128
.text._ZN7cutlass13device_kernelIN5flash19enable_sm80_to_sm89INS1_16FlashAttnFwdSm80INS1_25CollectiveMainloopFwdSm80ILi8ELi1ELb0EN4cute5tupleIJNS5_1CILi128EEENS7_ILi64EEENS7_ILi192EEEEEELi192ENS_10bfloat16_tEfNS_4arch4Sm80ELb1ELb0ELb1ELb1ELb0ELb0ELb1ELb1EEENS1_21CollectiveEpilogueFwdINS6_IJS8_SA_S9_EEENS6_IJNS7_ILi1EEESI_SI_EEESC_SE_Li256ELb1ELb1ELb1ELb0EEENS1_36VarlenDynamicPersistentTileSchedulerILi128ELi64ELi256ELi256ELb1ELb1ELb0ELb1ELb1ELb1EEEEEEEEEvNT_6ParamsE:
        .type           _ZN7cutlass13device_kernelIN5flash19enable_sm80_to_sm89INS1_16FlashAttnFwdSm80INS1_25CollectiveMainloopFwdSm80ILi8ELi1ELb0EN4cute5tupleIJNS5_1CILi128EEENS7_ILi64EEENS7_ILi192EEEEEELi192ENS_10bfloat16_tEfNS_4arch4Sm80ELb1ELb0ELb1ELb1ELb0ELb0ELb1ELb1EEENS1_21CollectiveEpilogueFwdINS6_IJS8_SA_S9_EEENS6_IJNS7_ILi1EEESI_SI_EEESC_SE_Li256ELb1ELb1ELb1ELb0EEENS1_36VarlenDynamicPersistentTileSchedulerILi128ELi64ELi256ELi256ELb1ELb1ELb0ELb1ELb1ELb1EEEEEEEEEvNT_6ParamsE,@function
        .size           _ZN7cutlass13device_kernelIN5flash19enable_sm80_to_sm89INS1_16FlashAttnFwdSm80INS1_25CollectiveMainloopFwdSm80ILi8ELi1ELb0EN4cute5tupleIJNS5_1CILi128EEENS7_ILi64EEENS7_ILi192EEEEEELi192ENS_10bfloat16_tEfNS_4arch4Sm80ELb1ELb0ELb1ELb1ELb0ELb0ELb1ELb1EEENS1_21CollectiveEpilogueFwdINS6_IJS8_SA_S9_EEENS6_IJNS7_ILi1EEESI_SI_EEESC_SE_Li256ELb1ELb1ELb1ELb0EEENS1_36VarlenDynamicPersistentTileSchedulerILi128ELi64ELi256ELi256ELb1ELb1ELb0ELb1ELb1ELb1EEEEEEEEEvNT_6ParamsE,(.L_x_43 - _ZN7cutlass13device_kernelIN5flash19enable_sm80_to_sm89INS1_16FlashAttnFwdSm80INS1_25CollectiveMainloopFwdSm80ILi8ELi1ELb0EN4cute5tupleIJNS5_1CILi128EEENS7_ILi64EEENS7_ILi192EEEEEELi192ENS_10bfloat16_tEfNS_4arch4Sm80ELb1ELb0ELb1ELb1ELb0ELb0ELb1ELb1EEENS1_21CollectiveEpilogueFwdINS6_IJS8_SA_S9_EEENS6_IJNS7_ILi1EEESI_SI_EEESC_SE_Li256ELb1ELb1ELb1ELb0EEENS1_36VarlenDynamicPersistentTileSchedulerILi128ELi64ELi256ELi256ELb1ELb1ELb0ELb1ELb1ELb1EEEEEEEEEvNT_6ParamsE)
        .other          _ZN7cutlass13device_kernelIN5flash19enable_sm80_to_sm89INS1_16FlashAttnFwdSm80INS1_25CollectiveMainloopFwdSm80ILi8ELi1ELb0EN4cute5tupleIJNS5_1CILi128EEENS7_ILi64EEENS7_ILi192EEEEEELi192ENS_10bfloat16_tEfNS_4arch4Sm80ELb1ELb0ELb1ELb1ELb0ELb0ELb1ELb1EEENS1_21CollectiveEpilogueFwdINS6_IJS8_SA_S9_EEENS6_IJNS7_ILi1EEESI_SI_EEESC_SE_Li256ELb1ELb1ELb1ELb0EEENS1_36VarlenDynamicPersistentTileSchedulerILi128ELi64ELi256ELi256ELb1ELb1ELb0ELb1ELb1ELb1EEEEEEEEEvNT_6ParamsE,@"STO_CUDA_ENTRY STV_DEFAULT"
_ZN7cutlass13device_kernelIN5flash19enable_sm80_to_sm89INS1_16FlashAttnFwdSm80INS1_25CollectiveMainloopFwdSm80ILi8ELi1ELb0EN4cute5tupleIJNS5_1CILi128EEENS7_ILi64EEENS7_ILi192EEEEEELi192ENS_10bfloat16_tEfNS_4arch4Sm80ELb1ELb0ELb1ELb1ELb0ELb0ELb1ELb1EEENS1_21CollectiveEpilogueFwdINS6_IJS8_SA_S9_EEENS6_IJNS7_ILi1EEESI_SI_EEESC_SE_Li256ELb1ELb1ELb1ELb0EEENS1_36VarlenDynamicPersistentTileSchedulerILi128ELi64ELi256ELi256ELb1ELb1ELb0ELb1ELb1ELb1EEEEEEEEEvNT_6ParamsE:
[----:B------:R-:W-:Y:S01]  /*0000*/  LDC R1, c[0x0][0x37c] ;  /* 0x0000df00ff017b82 */ /* 0x000fe20000000800 */
[----:B------:R-:W-:Y:S05]  /*0010*/  EXIT ;  /* 0x000000000000794d */ /* 0x000fea0003800000 */
.L_x_7:
        /* <DEDUP_REMOVED lines=14> */
.L_x_43:


//--------------------- .text._ZN7cutlass13device_kernelIN5flash19enable_sm80_to_sm89INS1_16FlashAttnFwdSm80INS1_25CollectiveMainloopFwdSm80ILi8ELi1ELb0EN4cute5tupleIJNS5_1CILi128EEENS7_ILi64EEENS7_ILi192EEEEEELi192ENS_10bfloat16_tEfNS_4arch4Sm80ELb1ELb0ELb1ELb1ELb0ELb1ELb1ELb1EEENS1_21CollectiveEpilogueFwdINS6_IJS8_SA_S9_EEENS6_IJNS7_ILi1EEESI_SI_EEESC_SE_Li256ELb1ELb1ELb1ELb0EEENS1_36VarlenDynamicPersistentTileSchedulerILi128ELi64ELi256ELi256ELb1ELb1ELb0ELb1ELb1ELb1EEEEEEEEEvNT_6ParamsE --------------------------
	.section	.text._ZN7cutlass13device_kernelIN5flash19enable_sm80_to_sm89INS1_16FlashAttnFwdSm80INS1_25CollectiveMainloopFwdSm80ILi8ELi1ELb0EN4cute5tupleIJNS5_1CILi128EEENS7_ILi64EEENS7_ILi192EEEEEELi192ENS_10bfloat16_tEfNS_4arch4Sm80ELb1ELb0ELb1ELb1ELb0ELb1ELb1ELb1EEENS1_21CollectiveEpilogueFwdINS6_IJS8_SA_S9_EEENS6_IJNS7_ILi1EEESI_SI_EEESC_SE_Li256ELb1ELb1ELb1ELb0EEENS1_36VarlenDynamicPersistentTileSchedulerILi128ELi64ELi256ELi256ELb1ELb1ELb0ELb1ELb1ELb1EEEEEEEEEvNT_6ParamsE,"ax",@progbits
	.align	128
.text._ZN7cutlass13device_kernelIN5flash19enable_sm80_to_sm89INS1_16FlashAttnFwdSm80INS1_25CollectiveMainloopFwdSm80ILi8ELi1ELb0EN4cute5tupleIJNS5_1CILi128EEENS7_ILi64EEENS7_ILi192EEEEEELi192ENS_10bfloat16_tEfNS_4arch4Sm80ELb1ELb0ELb1ELb1ELb0ELb1ELb1ELb1EEENS1_21CollectiveEpilogueFwdINS6_IJS8_SA_S9_EEENS6_IJNS7_ILi1EEESI_SI_EEESC_SE_Li256ELb1ELb1ELb1ELb0EEENS1_36VarlenDynamicPersistentTileSchedulerILi128ELi64ELi256ELi256ELb1ELb1ELb0ELb1ELb1ELb1EEEEEEEEEvNT_6ParamsE:
        .type           _ZN7cutlass13device_kernelIN5flash19enable_sm80_to_sm89INS1_16FlashAttnFwdSm80INS1_25CollectiveMainloopFwdSm80ILi8ELi1ELb0EN4cute5tupleIJNS5_1CILi128EEENS7_ILi64EEENS7_ILi192EEEEEELi192ENS_10bfloat16_tEfNS_4arch4Sm80ELb1ELb0ELb1ELb1ELb0ELb1ELb1ELb1EEENS1_21CollectiveEpilogueFwdINS6_IJS8_SA_S9_EEENS6_IJNS7_ILi1EEESI_SI_EEESC_SE_Li256ELb1ELb1ELb1ELb0EEENS1_36VarlenDynamicPersistentTileSchedulerILi128ELi64ELi256ELi256ELb1ELb1ELb0ELb1ELb1ELb1EEEEEEEEEvNT_6ParamsE,@function
        .size           _ZN7cutlass13device_kernelIN5flash19enable_sm80_to_sm89INS1_16FlashAttnFwdSm80INS1_25CollectiveMainloopFwdSm80ILi8ELi1ELb0EN4cute5tupleIJNS5_1CILi128EEENS7_ILi64EEENS7_ILi192EEEEEELi192ENS_10bfloat16_tEfNS_4arch4Sm80ELb1ELb0ELb1ELb1ELb0ELb1ELb1ELb1EEENS1_21CollectiveEpilogueFwdINS6_IJS8_SA_S9_EEENS6_IJNS7_ILi1EEESI_SI_EEESC_SE_Li256ELb1ELb1ELb1ELb0EEENS1_36VarlenDynamicPersistentTileSchedulerILi128ELi64ELi256ELi256ELb1ELb1ELb0ELb1ELb1ELb1EEEEEEEEEvNT_6ParamsE,(.L_x_44 - _ZN7cutlass13device_kernelIN5flash19enable_sm80_to_sm89INS1_16FlashAttnFwdSm80INS1_25CollectiveMainloopFwdSm80ILi8ELi1ELb0EN4cute5tupleIJNS5_1CILi128EEENS7_ILi64EEENS7_ILi192EEEEEELi192ENS_10bfloat16_tEfNS_4arch4Sm80ELb1ELb0ELb1ELb1ELb0ELb1ELb1ELb1EEENS1_21CollectiveEpilogueFwdINS6_IJS8_SA_S9_EEENS6_IJNS7_ILi1EEESI_SI_EEESC_SE_Li256ELb1ELb1ELb1ELb0EEENS1_36VarlenDynamicPersistentTileSchedulerILi128ELi64ELi256ELi256ELb1ELb1ELb0ELb1ELb1ELb1EEEEEEEEEvNT_6ParamsE)
        .other          _ZN7cutlass13device_kernelIN5flash19enable_sm80_to_sm89INS1_16FlashAttnFwdSm80INS1_25CollectiveMainloopFwdSm80ILi8ELi1ELb0EN4cute5tupleIJNS5_1CILi128EEENS7_ILi64EEENS7_ILi192EEEEEELi192ENS_10bfloat16_tEfNS_4arch4Sm80ELb1ELb0ELb1ELb1ELb0ELb1ELb1ELb1EEENS1_21CollectiveEpilogueFwdINS6_IJS8_SA_S9_EEENS6_IJNS7_ILi1EEESI_SI_EEESC_SE_Li256ELb1ELb1ELb1ELb0EEENS1_36VarlenDynamicPersistentTileSchedulerILi128ELi64ELi256ELi256ELb1ELb1ELb0ELb1ELb1ELb1EEEEEEEEEvNT_6ParamsE,@"STO_CUDA_ENTRY STV_DEFAULT"
_ZN7cutlass13device_kernelIN5flash19enable_sm80_to_sm89INS1_16FlashAttnFwdSm80INS1_25CollectiveMainloopFwdSm80ILi8ELi1ELb0EN4cute5tupleIJNS5_1CILi128EEENS7_ILi64EEENS7_ILi192EEEEEELi192ENS_10bfloat16_tEfNS_4arch4Sm80ELb1ELb0ELb1ELb1ELb0ELb1ELb1ELb1EEENS1_21CollectiveEpilogueFwdINS6_IJS8_SA_S9_EEENS6_IJNS7_ILi1EEESI_SI_EEESC_SE_Li256ELb1ELb1ELb1ELb0EEENS1_36VarlenDynamicPersistentTileSchedulerILi128ELi64ELi256ELi256ELb1ELb1ELb0ELb1ELb1ELb1EEEEEEEEEvNT_6ParamsE:
[----:B------:R-:W-:Y:S01]  /*0000*/  LDC R1, c[0x0][0x37c] ;  /* 0x0000df00ff017b82 */ /* 0x000fe20000000800 */
[----:B------:R-:W-:Y:S05]  /*0010*/  EXIT ;  /* 0x000000000000794d */ /* 0x000fea0003800000 */
.L_x_8:
        /* <DEDUP_REMOVED lines=14> */
.L_x_44:


//--------------------- .text._ZN7cutlass13device_kernelIN5flash19enable_sm80_to_sm89INS1_16FlashAttnFwdSm80INS1_25CollectiveMainloopFwdSm80ILi8ELi2ELb1EN4cute5tupleIJNS5_1CILi128EEENS7_ILi96EEENS7_ILi192EEEEEELi192ENS_10bfloat16_tEfNS_4arch4Sm80ELb0ELb0ELb1ELb0ELb0ELb0ELb1ELb1EEENS1_21CollectiveEpilogueFwdINS6_IJS8_SA_S9_EEENS6_IJNS7_ILi1EEESI_SI_EEESC_SE_Li256ELb0ELb1ELb1ELb0EEENS1_19SingleTileSchedulerILb0ELb1ELb1ELi128EEEEEEEEEvNT_6ParamsE --------------------------
	.section	.text._ZN7cutlass13device_kernelIN5flash19enable_sm80_to_sm89INS1_16FlashAttnFwdSm80INS1_25CollectiveMainloopFwdSm80ILi8ELi2ELb1EN4cute5tupleIJNS5_1CILi128EEENS7_ILi96EEENS7_ILi192EEEEEELi192ENS_10bfloat16_tEfNS_4arch4Sm80ELb0ELb0ELb1ELb0ELb0ELb0ELb1ELb1EEENS1_21CollectiveEpilogueFwdINS6_IJS8_SA_S9_EEENS6_IJNS7_ILi1EEESI_SI_EEESC_SE_Li256ELb0ELb1ELb1ELb0EEENS1_19SingleTileSchedulerILb0ELb1ELb1ELi128EEEEEEEEEvNT_6ParamsE,"ax",@progbits
	.align	128
.text._ZN7cutlass13device_kernelIN5flash19enable_sm80_to_sm89INS1_16FlashAttnFwdSm80INS1_25CollectiveMainloopFwdSm80ILi8ELi2ELb1EN4cute5tupleIJNS5_1CILi128EEENS7_ILi96EEENS7_ILi192EEEEEELi192ENS_10bfloat16_tEfNS_4arch4Sm80ELb0ELb0ELb1ELb0ELb0ELb0ELb1ELb1EEENS1_21CollectiveEpilogueFwdINS6_IJS8_SA_S9_EEENS6_IJNS7_ILi1EEESI_SI_EEESC_SE_Li256ELb0ELb1ELb1ELb0EEENS1_19SingleTileSchedulerILb0ELb1ELb1ELi128EEEEEEEEEvNT_6ParamsE:
        .type           _ZN7cutlass13device_kernelIN5flash19enable_sm80_to_sm89INS1_16FlashAttnFwdSm80INS1_25CollectiveMainloopFwdSm80ILi8ELi2ELb1EN4cute5tupleIJNS5_1CILi128EEENS7_ILi96EEENS7_ILi192EEEEEELi192ENS_10bfloat16_tEfNS_4arch4Sm80ELb0ELb0ELb1ELb0ELb0ELb0ELb1ELb1EEENS1_21CollectiveEpilogueFwdINS6_IJS8_SA_S9_EEENS6_IJNS7_ILi1EEESI_SI_EEESC_SE_Li256ELb0ELb1ELb1ELb0EEENS1_19SingleTileSchedulerILb0ELb1ELb1ELi128EEEEEEEEEvNT_6ParamsE,@function
        .size           _ZN7cutlass13device_kernelIN5flash19enable_sm80_to_sm89INS1_16FlashAttnFwdSm80INS1_25CollectiveMainloopFwdSm80ILi8ELi2ELb1EN4cute5tupleIJNS5_1CILi128EEENS7_ILi96EEENS7_ILi192EEEEEELi192ENS_10bfloat16_tEfNS_4arch4Sm80ELb0ELb0ELb1ELb0ELb0ELb0ELb1ELb1EEENS1_21CollectiveEpilogueFwdINS6_IJS8_SA_S9_EEENS6_IJNS7_ILi1EEESI_SI_EEESC_SE_Li256ELb0ELb1ELb1ELb0EEENS1_19SingleTileSchedulerILb0ELb1ELb1ELi128EEEEEEEEEvNT_6ParamsE,(.L_x_45 - _ZN7cutlass13device_kernelIN5flash19enable_sm80_to_sm89INS1_16FlashAttnFwdSm80INS1_25CollectiveMainloopFwdSm80ILi8ELi2ELb1EN4cute5tupleIJNS5_1CILi128EEENS7_ILi96EEENS7_ILi192EEEEEELi192ENS_10bfloat16_tEfNS_4arch4Sm80ELb0ELb0ELb1ELb0ELb0ELb0ELb1ELb1EEENS1_21CollectiveEpilogueFwdINS6_IJS8_SA_S9_EEENS6_IJNS7_ILi1EEESI_SI_EEESC_SE_Li256ELb0ELb1ELb1ELb0EEENS1_19SingleTileSchedulerILb0ELb1ELb1ELi128EEEEEEEEEvNT_6ParamsE)
        .other          _ZN7cutlass13device_kernelIN5flash19enable_sm80_to_sm89INS1_16FlashAttnFwdSm80INS1_25CollectiveMainloopFwdSm80ILi8ELi2ELb1EN4cute5tupleIJNS5_1CILi128EEENS7_ILi96EEENS7_ILi192EEEEEELi192ENS_10bfloat16_tEfNS_4arch4Sm80ELb0ELb0ELb1ELb0ELb0ELb0ELb1ELb1EEENS1_21CollectiveEpilogueFwdINS6_IJS8_SA_S9_EEENS6_IJNS7_ILi1EEESI_SI_EEESC_SE_Li256ELb0ELb1ELb1ELb0EEENS1_19SingleTileSchedulerILb0ELb1ELb1ELi128EEEEEEEEEvNT_6ParamsE,@"STO_CUDA_ENTRY STV_DEFAULT"
_ZN7cutlass13device_kernelIN5flash19enable_sm80_to_sm89INS1_16FlashAttnFwdSm80INS1_25CollectiveMainloopFwdSm80ILi8ELi2ELb1EN4cute5tupleIJNS5_1CILi128EEENS7_ILi96EEENS7_ILi192EEEEEELi192ENS_10bfloat16_tEfNS_4arch4Sm80ELb0ELb0ELb1ELb0ELb0ELb0ELb1ELb1EEENS1_21CollectiveEpilogueFwdINS6_IJS8_SA_S9_EEENS6_IJNS7_ILi1EEESI_SI_EEESC_SE_Li256ELb0ELb1ELb1ELb0EEENS1_19SingleTileSchedulerILb0ELb1ELb1ELi128EEEEEEEEEvNT_6ParamsE:
[----:B------:R-:W-:Y:S01]  /*0000*/  LDC R1, c[0x0][0x37c] ;  /* 0x0000df00ff017b82 */ /* 0x000fe20000000800 */
[----:B------:R-:W-:Y:S05]  /*0010*/  EXIT ;  /* 0x000000000000794d */ /* 0x000fea0003800000 */
.L_x_9:
        /* <DEDUP_REMOVED lines=14> */
.L_x_45:


//--------------------- .text._ZN7cutlass13device_kernelIN5flash19enable_sm80_to_sm89INS1_16FlashAttnFwdSm80INS1_25CollectiveMainloopFwdSm80ILi8ELi2ELb0EN4cute5tupleIJNS5_1CILi128EEENS7_ILi64EEENS7_ILi192EEEEEELi192ENS_10bfloat16_tEfNS_4arch4Sm80ELb0ELb0ELb1ELb1ELb0ELb0ELb1ELb1EEENS1_21CollectiveEpilogueFwdINS6_IJS8_SA_S9_EEENS6_IJNS7_ILi1EEESI_SI_EEESC_SE_Li256ELb1ELb1ELb1ELb0EEENS1_36VarlenDynamicPersistentTileSchedulerILi128ELi64ELi256ELi256ELb1ELb1ELb0ELb0ELb1ELb1EEEEEEEEEvNT_6ParamsE --------------------------
	.section	.text._ZN7cutlass13device_kernelIN5flash19enable_sm80_to_sm89INS1_16FlashAttnFwdSm80INS1_25CollectiveMainloopFwdSm80ILi8ELi2ELb0EN4cute5tupleIJNS5_1CILi128EEENS7_ILi64EEENS7_ILi192EEEEEELi192ENS_10bfloat16_tEfNS_4arch4Sm80ELb0ELb0ELb1ELb1ELb0ELb0ELb1ELb1EEENS1_21CollectiveEpilogueFwdINS6_IJS8_SA_S9_EEENS6_IJNS7_ILi1EEESI_SI_EEESC_SE_Li256ELb1ELb1ELb1ELb0EEENS1_36VarlenDynamicPersistentTileSchedulerILi128ELi64ELi256ELi256ELb1ELb1ELb0ELb0ELb1ELb1EEEEEEEEEvNT_6ParamsE,"ax",@progbits
	.align	128
.text._ZN7cutlass13device_kernelIN5flash19enable_sm80_to_sm89INS1_16FlashAttnFwdSm80INS1_25CollectiveMainloopFwdSm80ILi8ELi2ELb0EN4cute5tupleIJNS5_1CILi128EEENS7_ILi64EEENS7_ILi192EEEEEELi192ENS_10bfloat16_tEfNS_4arch4Sm80ELb0ELb0ELb1ELb1ELb0ELb0ELb1ELb1EEENS1_21CollectiveEpilogueFwdINS6_IJS8_SA_S9_EEENS6_IJNS7_ILi1EEESI_SI_EEESC_SE_Li256ELb1ELb1ELb1ELb0EEENS1_36VarlenDynamicPersistentTileSchedulerILi128ELi64ELi256ELi256ELb1ELb1ELb0ELb0ELb1ELb1EEEEEEEEEvNT_6ParamsE:
        .type           _ZN7cutlass13device_kernelIN5flash19enable_sm80_to_sm89INS1_16FlashAttnFwdSm80INS1_25CollectiveMainloopFwdSm80ILi8ELi2ELb0EN4cute5tupleIJNS5_1CILi128EEENS7_ILi64EEENS7_ILi192EEEEEELi192ENS_10bfloat16_tEfNS_4arch4Sm80ELb0ELb0ELb1ELb1ELb0ELb0ELb1ELb1EEENS1_21CollectiveEpilogueFwdINS6_IJS8_SA_S9_EEENS6_IJNS7_ILi1EEESI_SI_EEESC_SE_Li256ELb1ELb1ELb1ELb0EEENS1_36VarlenDynamicPersistentTileSchedulerILi128ELi64ELi256ELi256ELb1ELb1ELb0ELb0ELb1ELb1EEEEEEEEEvNT_6ParamsE,@function
        .size           _ZN7cutlass13device_kernelIN5flash19enable_sm80_to_sm89INS1_16FlashAttnFwdSm80INS1_25CollectiveMainloopFwdSm80ILi8ELi2ELb0EN4cute5tupleIJNS5_1CILi128EEENS7_ILi64EEENS7_ILi192EEEEEELi192ENS_10bfloat16_tEfNS_4arch4Sm80ELb0ELb0ELb1ELb1ELb0ELb0ELb1ELb1EEENS1_21CollectiveEpilogueFwdINS6_IJS8_SA_S9_EEENS6_IJNS7_ILi1EEESI_SI_EEESC_SE_Li256ELb1ELb1ELb1ELb0EEENS1_36VarlenDynamicPersistentTileSchedulerILi128ELi64ELi256ELi256ELb1ELb1ELb0ELb0ELb1ELb1EEEEEEEEEvNT_6ParamsE,(.L_x_46 - _ZN7cutlass13device_kernelIN5flash19enable_sm80_to_sm89INS1_16FlashAttnFwdSm80INS1_25CollectiveMainloopFwdSm80ILi8ELi2ELb0EN4cute5tupleIJNS5_1CILi128EEENS7_ILi64EEENS7_ILi192EEEEEELi192ENS_10bfloat16_tEfNS_4arch4Sm80ELb0ELb0ELb1ELb1ELb0ELb0ELb1ELb1EEENS1_21CollectiveEpilogueFwdINS6_IJS8_SA_S9_EEENS6_IJNS7_ILi1EEESI_SI_EEESC_SE_Li256ELb1ELb1ELb1ELb0EEENS1_36VarlenDynamicPersistentTileSchedulerILi128ELi64ELi256ELi256ELb1ELb1ELb0ELb0ELb1ELb1EEEEEEEEEvNT_6ParamsE)
        .other          _ZN7cutlass13device_kernelIN5flash19enable_sm80_to_sm89INS1_16FlashAttnFwdSm80INS1_25CollectiveMainloopFwdSm80ILi8ELi2ELb0EN4cute5tupleIJNS5_1CILi128EEENS7_ILi64EEENS7_ILi192EEEEEELi192ENS_10bfloat16_tEfNS_4arch4Sm80ELb0ELb0ELb1ELb1ELb0ELb0ELb1ELb1EEENS1_21CollectiveEpilogueFwdINS6_IJS8_SA_S9_EEENS6_IJNS7_ILi1EEESI_SI_EEESC_SE_Li256ELb1ELb1ELb1ELb0EEENS1_36VarlenDynamicPersistentTileSchedulerILi128ELi64ELi256ELi256ELb1ELb1ELb0ELb0ELb1ELb1EEEEEEEEEvNT_6ParamsE,@"STO_CUDA_ENTRY STV_DEFAULT"
_ZN7cutlass13device_kernelIN5flash19enable_sm80_to_sm89INS1_16FlashAttnFwdSm80INS1_25CollectiveMainloopFwdSm80ILi8ELi2ELb0EN4cute5tupleIJNS5_1CILi128EEENS7_ILi64EEENS7_ILi192EEEEEELi192ENS_10bfloat16_tEfNS_4arch4Sm80ELb0ELb0ELb1ELb1ELb0ELb0ELb1ELb1EEENS1_21CollectiveEpilogueFwdINS6_IJS8_SA_S9_EEENS6_IJNS7_ILi1EEESI_SI_EEESC_SE_Li256ELb1ELb1ELb1ELb0EEENS1_36VarlenDynamicPersistentTileSchedulerILi128ELi64ELi256ELi256ELb1ELb1ELb0ELb0ELb1ELb1EEEEEEEEEvNT_6ParamsE:
[----:B------:R-:W-:Y:S01]  /*0000*/  LDC R1, c[0x0][0x37c] ;  /* 0x0000df00ff017b82 */ /* 0x000fe20000000800 */
[----:B------:R-:W-:Y:S05]  /*0010*/  EXIT ;  /* 0x000000000000794d */ /* 0x000fea0003800000 */
.L_x_10:
        /* <DEDUP_REMOVED lines=14> */
.L_x_46:


//--------------------- .text._ZN7cutlass13device_kernelIN5flash19enable_sm80_to_sm89INS1_16FlashAttnFwdSm80INS1_25CollectiveMainloopFwdSm80ILi8ELi2ELb0EN4cute5tupleIJNS5_1CILi128EEENS7_ILi64EEENS7_ILi192EEEEEELi192ENS_10bfloat16_tEfNS_4arch4Sm80ELb0ELb0ELb1ELb1ELb0ELb1ELb1ELb1EEENS1_21CollectiveEpilogueFwdINS6_IJS8_SA_S9_EEENS6_IJNS7_ILi1EEESI_SI_EEESC_SE_Li256ELb1ELb1ELb1ELb0EEENS1_36VarlenDynamicPersistentTileSchedulerILi128ELi64ELi256ELi256ELb1ELb1ELb0ELb0ELb1ELb1EEEEEEEEEvNT_6ParamsE --------------------------
	.section	.text._ZN7cutlass13device_kernelIN5flash19enable_sm80_to_sm89INS1_16FlashAttnFwdSm80INS1_25CollectiveMainloopFwdSm80ILi8ELi2ELb0EN4cute5tupleIJNS5_1CILi128EEENS7_ILi64EEENS7_ILi192EEEEEELi192ENS_10bfloat16_tEfNS_4arch4Sm80ELb0ELb0ELb1ELb1ELb0ELb1ELb1ELb1EEENS1_21CollectiveEpilogueFwdINS6_IJS8_SA_S9_EEENS6_IJNS7_ILi1EEESI_SI_EEESC_SE_Li256ELb1ELb1ELb1ELb0EEENS1_36VarlenDynamicPersistentTileSchedulerILi128ELi64ELi256ELi256ELb1ELb1ELb0ELb0ELb1ELb1EEEEEEEEEvNT_6ParamsE,"ax",@progbits
	.align	128
.text._ZN7cutlass13device_kernelIN5flash19enable_sm80_to_sm89INS1_16FlashAttnFwdSm80INS1_25CollectiveMainloopFwdSm80ILi8ELi2ELb0EN4cute5tupleIJNS5_1CILi128EEENS7_ILi64EEENS7_ILi192EEEEEELi192ENS_10bfloat16_tEfNS_4arch4Sm80ELb0ELb0ELb1ELb1ELb0ELb1ELb1ELb1EEENS1_21CollectiveEpilogueFwdINS6_IJS8_SA_S9_EEENS6_IJNS7_ILi1EEESI_SI_EEESC_SE_Li256ELb1ELb1ELb1ELb0EEENS1_36VarlenDynamicPersistentTileSchedulerILi128ELi64ELi256ELi256ELb1ELb1ELb0ELb0ELb1ELb1EEEEEEEEEvNT_6ParamsE:
        .type           _ZN7cutlass13device_kernelIN5flash19enable_sm80_to_sm89INS1_16FlashAttnFwdSm80INS1_25CollectiveMainloopFwdSm80ILi8ELi2ELb0EN4cute5tupleIJNS5_1CILi128EEENS7_ILi64EEENS7_ILi192EEEEEELi192ENS_10bfloat16_tEfNS_4arch4Sm80ELb0ELb0ELb1ELb1ELb0ELb1ELb1ELb1EEENS1_21CollectiveEpilogueFwdINS6_IJS8_SA_S9_EEENS6_IJNS7_ILi1EEESI_SI_EEESC_SE_Li256ELb1ELb1ELb1ELb0EEENS1_36VarlenDynamicPersistentTileSchedulerILi128ELi64ELi256ELi256ELb1ELb1ELb0ELb0ELb1ELb1EEEEEEEEEvNT_6ParamsE,@function
        .size           _ZN7cutlass13device_kernelIN5flash19enable_sm80_to_sm89INS1_16FlashAttnFwdSm80INS1_25CollectiveMainloopFwdSm80ILi8ELi2ELb0EN4cute5tupleIJNS5_1CILi128EEENS7_ILi64EEENS7_ILi192EEEEEELi192ENS_10bfloat16_tEfNS_4arch4Sm80ELb0ELb0ELb1ELb1ELb0ELb1ELb1ELb1EEENS1_21CollectiveEpilogueFwdINS6_IJS8_SA_S9_EEENS6_IJNS7_ILi1EEESI_SI_EEESC_SE_Li256ELb1ELb1ELb1ELb0EEENS1_36VarlenDynamicPersistentTileSchedulerILi128ELi64ELi256ELi256ELb1ELb1ELb0ELb0ELb1ELb1EEEEEEEEEvNT_6ParamsE,(.L_x_47 - _ZN7cutlass13device_kernelIN5flash19enable_sm80_to_sm89INS1_16FlashAttnFwdSm80INS1_25CollectiveMainloopFwdSm80ILi8ELi2ELb0EN4cute5tupleIJNS5_1CILi128EEENS7_ILi64EEENS7_ILi192EEEEEELi192ENS_10bfloat16_tEfNS_4arch4Sm80ELb0ELb0ELb1ELb1ELb0ELb1ELb1ELb1EEENS1_21CollectiveEpilogueFwdINS6_IJS8_SA_S9_EEENS6_IJNS7_ILi1EEESI_SI_EEESC_SE_Li256ELb1ELb1ELb1ELb0EEENS1_36VarlenDynamicPersistentTileSchedulerILi128ELi64ELi256ELi256ELb1ELb1ELb0ELb0ELb1ELb1EEEEEEEEEvNT_6ParamsE)
        .other          _ZN7cutlass13device_kernelIN5flash19enable_sm80_to_sm89INS1_16FlashAttnFwdSm80INS1_25CollectiveMainloopFwdSm80ILi8ELi2ELb0EN4cute5tupleIJNS5_1CILi128EEENS7_ILi64EEENS7_ILi192EEEEEELi192ENS_10bfloat16_tEfNS_4arch4Sm80ELb0ELb0ELb1ELb1ELb0ELb1ELb1ELb1EEENS1_21CollectiveEpilogueFwdINS6_IJS8_SA_S9_EEENS6_IJNS7_ILi1EEESI_SI_EEESC_SE_Li256ELb1ELb1ELb1ELb0EEENS1_36VarlenDynamicPersistentTileSchedulerILi128ELi64ELi256ELi256ELb1ELb1ELb0ELb0ELb1ELb1EEEEEEEEEvNT_6ParamsE,@"STO_CUDA_ENTRY STV_DEFAULT"
_ZN7cutlass13device_kernelIN5flash19enable_sm80_to_sm89INS1_16FlashAttnFwdSm80INS1_25CollectiveMainloopFwdSm80ILi8ELi2ELb0EN4cute5tupleIJNS5_1CILi128EEENS7_ILi64EEENS7_ILi192EEEEEELi192ENS_10bfloat16_tEfNS_4arch4Sm80ELb0ELb0ELb1ELb1ELb0ELb1ELb1ELb1EEENS1_21CollectiveEpilogueFwdINS6_IJS8_SA_S9_EEENS6_IJNS7_ILi1EEESI_SI_EEESC_SE_Li256ELb1ELb1ELb1ELb0EEENS1_36VarlenDynamicPersistentTileSchedulerILi128ELi64ELi256ELi256ELb1ELb1ELb0ELb0ELb1ELb1EEEEEEEEEvNT_6ParamsE:
[----:B------:R-:W-:Y:S01]  /*0000*/  LDC R1, c[0x0][0x37c] ;  /* 0x0000df00ff017b82 */ /* 0x000fe20000000800 */
[----:B------:R-:W-:Y:S05]  /*0010*/  EXIT ;  /* 0x000000000000794d */ /* 0x000fea0003800000 */
.L_x_11:
        /* <DEDUP_REMOVED lines=14> */
.L_x_47:


//--------------------- .text._ZN7cutlass13device_kernelIN5flash19enable_sm80_to_sm89INS1_16FlashAttnFwdSm80INS1_25CollectiveMainloopFwdSm80ILi8ELi2ELb0EN4cute5tupleIJNS5_1CILi128EEENS7_ILi64EEENS7_ILi192EEEEEELi192ENS_10bfloat16_tEfNS_4arch4Sm80ELb0ELb1ELb1ELb0ELb0ELb0ELb1ELb1EEENS1_21CollectiveEpilogueFwdINS6_IJS8_SA_S9_EEENS6_IJNS7_ILi1EEESI_SI_EEESC_SE_Li256ELb0ELb1ELb1ELb0EEENS1_19SingleTileSchedulerILb0ELb1ELb1ELi128EEEEEEEEEvNT_6ParamsE --------------------------
	.section	.text._ZN7cutlass13device_kernelIN5flash19enable_sm80_to_sm89INS1_16FlashAttnFwdSm80INS1_25CollectiveMainloopFwdSm80ILi8ELi2ELb0EN4cute5tupleIJNS5_1CILi128EEENS7_ILi64EEENS7_ILi192EEEEEELi192ENS_10bfloat16_tEfNS_4arch4Sm80ELb0ELb1ELb1ELb0ELb0ELb0ELb1ELb1EEENS1_21CollectiveEpilogueFwdINS6_IJS8_SA_S9_EEENS6_IJNS7_ILi1EEESI_SI_EEESC_SE_Li256ELb0ELb1ELb1ELb0EEENS1_19SingleTileSchedulerILb0ELb1ELb1ELi128EEEEEEEEEvNT_6ParamsE,"ax",@progbits
	.align	128
.text._ZN7cutlass13device_kernelIN5flash19enable_sm80_to_sm89INS1_16FlashAttnFwdSm80INS1_25CollectiveMainloopFwdSm80ILi8ELi2ELb0EN4cute5tupleIJNS5_1CILi128EEENS7_ILi64EEENS7_ILi192EEEEEELi192ENS_10bfloat16_tEfNS_4arch4Sm80ELb0ELb1ELb1ELb0ELb0ELb0ELb1ELb1EEENS1_21CollectiveEpilogueFwdINS6_IJS8_SA_S9_EEENS6_IJNS7_ILi1EEESI_SI_EEESC_SE_Li256ELb0ELb1ELb1ELb0EEENS1_19SingleTileSchedulerILb0ELb1ELb1ELi128EEEEEEEEEvNT_6ParamsE:
        .type           _ZN7cutlass13device_kernelIN5flash19enable_sm80_to_sm89INS1_16FlashAttnFwdSm80INS1_25CollectiveMainloopFwdSm80ILi8ELi2ELb0EN4cute5tupleIJNS5_1CILi128EEENS7_ILi64EEENS7_ILi192EEEEEELi192ENS_10bfloat16_tEfNS_4arch4Sm80ELb0ELb1ELb1ELb0ELb0ELb0ELb1ELb1EEENS1_21CollectiveEpilogueFwdINS6_IJS8_SA_S9_EEENS6_IJNS7_ILi1EEESI_SI_EEESC_SE_Li256ELb0ELb1ELb1ELb0EEENS1_19SingleTileSchedulerILb0ELb1ELb1ELi128EEEEEEEEEvNT_6ParamsE,@function
        .size           _ZN7cutlass13device_kernelIN5flash19enable_sm80_to_sm89INS1_16FlashAttnFwdSm80INS1_25CollectiveMainloopFwdSm80ILi8ELi2ELb0EN4cute5tupleIJNS5_1CILi128EEENS7_ILi64EEENS7_ILi192EEEEEELi192ENS_10bfloat16_tEfNS_4arch4Sm80ELb0ELb1ELb1ELb0ELb0ELb0ELb1ELb1EEENS1_21CollectiveEpilogueFwdINS6_IJS8_SA_S9_EEENS6_IJNS7_ILi1EEESI_SI_EEESC_SE_Li256ELb0ELb1ELb1ELb0EEENS1_19SingleTileSchedulerILb0ELb1ELb1ELi128EEEEEEEEEvNT_6ParamsE,(.L_x_48 - _ZN7cutlass13device_kernelIN5flash19enable_sm80_to_sm89INS1_16FlashAttnFwdSm80INS1_25CollectiveMainloopFwdSm80ILi8ELi2ELb0EN4cute5tupleIJNS5_1CILi128EEENS7_ILi64EEENS7_ILi192EEEEEELi192ENS_10bfloat16_tEfNS_4arch4Sm80ELb0ELb1ELb1ELb0ELb0ELb0ELb1ELb1EEENS1_21CollectiveEpilogueFwdINS6_IJS8_SA_S9_EEENS6_IJNS7_ILi1EEESI_SI_EEESC_SE_Li256ELb0ELb1ELb1ELb0EEENS1_19SingleTileSchedulerILb0ELb1ELb1ELi128EEEEEEEEEvNT_6ParamsE)
        .other          _ZN7cutlass13device_kernelIN5flash19enable_sm80_to_sm89INS1_16FlashAttnFwdSm80INS1_25CollectiveMainloopFwdSm80ILi8ELi2ELb0EN4cute5tupleIJNS5_1CILi128EEENS7_ILi64EEENS7_ILi192EEEEEELi192ENS_10bfloat16_tEfNS_4arch4Sm80ELb0ELb1ELb1ELb0ELb0ELb0ELb1ELb1EEENS1_21CollectiveEpilogueFwdINS6_IJS8_SA_S9_EEENS6_IJNS7_ILi1EEESI_SI_EEESC_SE_Li256ELb0ELb1ELb1ELb0EEENS1_19SingleTileSchedulerILb0ELb1ELb1ELi128EEEEEEEEEvNT_6ParamsE,@"STO_CUDA_ENTRY STV_DEFAULT"
_ZN7cutlass13device_kernelIN5flash19enable_sm80_to_sm89INS1_16FlashAttnFwdSm80INS1_25CollectiveMainloopFwdSm80ILi8ELi2ELb0EN4cute5tupleIJNS5_1CILi128EEENS7_ILi64EEENS7_ILi192EEEEEELi192ENS_10bfloat16_tEfNS_4arch4Sm80ELb0ELb1ELb1ELb0ELb0ELb0ELb1ELb1EEENS1_21CollectiveEpilogueFwdINS6_IJS8_SA_S9_EEENS6_IJNS7_ILi1EEESI_SI_EEESC_SE_Li256ELb0ELb1ELb1ELb0EEENS1_19SingleTileSchedulerILb0ELb1ELb1ELi128EEEEEEEEEvNT_6ParamsE:
[----:B------:R-:W-:Y:S01]  /*0000*/  LDC R1, c[0x0][0x37c] ;  /* 0x0000df00ff017b82 */ /* 0x000fe20000000800 */
[----:B------:R-:W-:Y:S05]  /*0010*/  EXIT ;  /* 0x000000000000794d */ /* 0x000fea0003800000 */
.L_x_12:
        /* <DEDUP_REMOVED lines=14> */
.L_x_48:


//--------------------- .text._ZN7cutlass13device_kernelIN5flash19enable_sm80_to_sm89INS1_16FlashAttnFwdSm80INS1_25CollectiveMainloopFwdSm80ILi8ELi2ELb0EN4cute5tupleIJNS5_1CILi128EEENS7_ILi64EEENS7_ILi192EEEEEELi192ENS_10bfloat16_tEfNS_4arch4Sm80ELb0ELb1ELb1ELb1ELb0ELb0ELb1ELb1EEENS1_21CollectiveEpilogueFwdINS6_IJS8_SA_S9_EEENS6_IJNS7_ILi1EEESI_SI_EEESC_SE_Li256ELb1ELb1ELb1ELb0EEENS1_36VarlenDynamicPersistentTileSchedulerILi128ELi64ELi256ELi256ELb1ELb1ELb0ELb1ELb0ELb1EEEEEEEEEvNT_6ParamsE --------------------------
	.section	.text._ZN7cutlass13device_kernelIN5flash19enable_sm80_to_sm89INS1_16FlashAttnFwdSm80INS1_25CollectiveMainloopFwdSm80ILi8ELi2ELb0EN4cute5tupleIJNS5_1CILi128EEENS7_ILi64EEENS7_ILi192EEEEEELi192ENS_10bfloat16_tEfNS_4arch4Sm80ELb0ELb1ELb1ELb1ELb0ELb0ELb1ELb1EEENS1_21CollectiveEpilogueFwdINS6_IJS8_SA_S9_EEENS6_IJNS7_ILi1EEESI_SI_EEESC_SE_Li256ELb1ELb1ELb1ELb0EEENS1_36VarlenDynamicPersistentTileSchedulerILi128ELi64ELi256ELi256ELb1ELb1ELb0ELb1ELb0ELb1EEEEEEEEEvNT_6ParamsE,"ax",@progbits
	.align	128
.text._ZN7cutlass13device_kernelIN5flash19enable_sm80_to_sm89INS1_16FlashAttnFwdSm80INS1_25CollectiveMainloopFwdSm80ILi8ELi2ELb0EN4cute5tupleIJNS5_1CILi128EEENS7_ILi64EEENS7_ILi192EEEEEELi192ENS_10bfloat16_tEfNS_4arch4Sm80ELb0ELb1ELb1ELb1ELb0ELb0ELb1ELb1EEENS1_21CollectiveEpilogueFwdINS6_IJS8_SA_S9_EEENS6_IJNS7_ILi1EEESI_SI_EEESC_SE_Li256ELb1ELb1ELb1ELb0EEENS1_36VarlenDynamicPersistentTileSchedulerILi128ELi64ELi256ELi256ELb1ELb1ELb0ELb1ELb0ELb1EEEEEEEEEvNT_6ParamsE:
        .type           _ZN7cutlass13device_kernelIN5flash19enable_sm80_to_sm89INS1_16FlashAttnFwdSm80INS1_25CollectiveMainloopFwdSm80ILi8ELi2ELb0EN4cute5tupleIJNS5_1CILi128EEENS7_ILi64EEENS7_ILi192EEEEEELi192ENS_10bfloat16_tEfNS_4arch4Sm80ELb0ELb1ELb1ELb1ELb0ELb0ELb1ELb1EEENS1_21CollectiveEpilogueFwdINS6_IJS8_SA_S9_EEENS6_IJNS7_ILi1EEESI_SI_EEESC_SE_Li256ELb1ELb1ELb1ELb0EEENS1_36VarlenDynamicPersistentTileSchedulerILi128ELi64ELi256ELi256ELb1ELb1ELb0ELb1ELb0ELb1EEEEEEEEEvNT_6ParamsE,@function
        .size           _ZN7cutlass13device_kernelIN5flash19enable_sm80_to_sm89INS1_16FlashAttnFwdSm80INS1_25CollectiveMainloopFwdSm80ILi8ELi2ELb0EN4cute5tupleIJNS5_1CILi128EEENS7_ILi64EEENS7_ILi192EEEEEELi192ENS_10bfloat16_tEfNS_4arch4Sm80ELb0ELb1ELb1ELb1ELb0ELb0ELb1ELb1EEENS1_21CollectiveEpilogueFwdINS6_IJS8_SA_S9_EEENS6_IJNS7_ILi1EEESI_SI_EEESC_SE_Li256ELb1ELb1ELb1ELb0EEENS1_36VarlenDynamicPersistentTileSchedulerILi128ELi64ELi256ELi256ELb1ELb1ELb0ELb1ELb0ELb1EEEEEEEEEvNT_6ParamsE,(.L_x_49 - _ZN7cutlass13device_kernelIN5flash19enable_sm80_to_sm89INS1_16FlashAttnFwdSm80INS1_25CollectiveMainloopFwdSm80ILi8ELi2ELb0EN4cute5tupleIJNS5_1CILi128EEENS7_ILi64EEENS7_ILi192EEEEEELi192ENS_10bfloat16_tEfNS_4arch4Sm80ELb0ELb1ELb1ELb1ELb0ELb0ELb1ELb1EEENS1_21CollectiveEpilogueFwdINS6_IJS8_SA_S9_EEENS6_IJNS7_ILi1EEESI_SI_EEESC_SE_Li256ELb1ELb1ELb1ELb0EEENS1_36VarlenDynamicPersistentTileSchedulerILi128ELi64ELi256ELi256ELb1ELb1ELb0ELb1ELb0ELb1EEEEEEEEEvNT_6ParamsE)
        .other          _ZN7cutlass13device_kernelIN5flash19enable_sm80_to_sm89INS1_16FlashAttnFwdSm80INS1_25CollectiveMainloopFwdSm80ILi8ELi2ELb0EN4cute5tupleIJNS5_1CILi128EEENS7_ILi64EEENS7_ILi192EEEEEELi192ENS_10bfloat16_tEfNS_4arch4Sm80ELb0ELb1ELb1ELb1ELb0ELb0ELb1ELb1EEENS1_21CollectiveEpilogueFwdINS6_IJS8_SA_S9_EEENS6_IJNS7_ILi1EEESI_SI_EEESC_SE_Li256ELb1ELb1ELb1ELb0EEENS1_36VarlenDynamicPersistentTileSchedulerILi128ELi64ELi256ELi256ELb1ELb1ELb0ELb1ELb0ELb1EEEEEEEEEvNT_6ParamsE,@"STO_CUDA_ENTRY STV_DEFAULT"
_ZN7cutlass13device_kernelIN5flash19enable_sm80_to_sm89INS1_16FlashAttnFwdSm80INS1_25CollectiveMainloopFwdSm80ILi8ELi2ELb0EN4cute5tupleIJNS5_1CILi128EEENS7_ILi64EEENS7_ILi192EEEEEELi192ENS_10bfloat16_tEfNS_4arch4Sm80ELb0ELb1ELb1ELb1ELb0ELb0ELb1ELb1EEENS1_21CollectiveEpilogueFwdINS6_IJS8_SA_S9_EEENS6_IJNS7_ILi1EEESI_SI_EEESC_SE_Li256ELb1ELb1ELb1ELb0EEENS1_36VarlenDynamicPersistentTileSchedulerILi128ELi64ELi256ELi256ELb1ELb1ELb0ELb1ELb0ELb1EEEEEEEEEvNT_6ParamsE:
[----:B------:R-:W-:Y:S01]  /*0000*/  LDC R1, c[0x0][0x37c] ;  /* 0x0000df00ff017b82 */ /* 0x000fe20000000800 */
[----:B------:R-:W-:Y:S05]  /*0010*/  EXIT ;  /* 0x000000000000794d */ /* 0x000fea0003800000 */
.L_x_13:
        /* <DEDUP_REMOVED lines=14> */
.L_x_49:


//--------------------- .text._ZN7cutlass13device_kernelIN5flash19enable_sm80_to_sm89INS1_16FlashAttnFwdSm80INS1_25CollectiveMainloopFwdSm80ILi8ELi2ELb0EN4cute5tupleIJNS5_1CILi128EEENS7_ILi64EEENS7_ILi192EEEEEELi192ENS_10bfloat16_tEfNS_4arch4Sm80ELb0ELb1ELb1ELb1ELb0ELb1ELb1ELb1EEENS1_21CollectiveEpilogueFwdINS6_IJS8_SA_S9_EEENS6_IJNS7_ILi1EEESI_SI_EEESC_SE_Li256ELb1ELb1ELb1ELb0EEENS1_36VarlenDynamicPersistentTileSchedulerILi128ELi64ELi256ELi256ELb1ELb1ELb0ELb1ELb0ELb1EEEEEEEEEvNT_6ParamsE --------------------------
	.section	.text._ZN7cutlass13device_kernelIN5flash19enable_sm80_to_sm89INS1_16FlashAttnFwdSm80INS1_25CollectiveMainloopFwdSm80ILi8ELi2ELb0EN4cute5tupleIJNS5_1CILi128EEENS7_ILi64EEENS7_ILi192EEEEEELi192ENS_10bfloat16_tEfNS_4arch4Sm80ELb0ELb1ELb1ELb1ELb0ELb1ELb1ELb1EEENS1_21CollectiveEpilogueFwdINS6_IJS8_SA_S9_EEENS6_IJNS7_ILi1EEESI_SI_EEESC_SE_Li256ELb1ELb1ELb1ELb0EEENS1_36VarlenDynamicPersistentTileSchedulerILi128ELi64ELi256ELi256ELb1ELb1ELb0ELb1ELb0ELb1EEEEEEEEEvNT_6ParamsE,"ax",@progbits
	.align	128
.text._ZN7cutlass13device_kernelIN5flash19enable_sm80_to_sm89INS1_16FlashAttnFwdSm80INS1_25CollectiveMainloopFwdSm80ILi8ELi2ELb0EN4cute5tupleIJNS5_1CILi128EEENS7_ILi64EEENS7_ILi192EEEEEELi192ENS_10bfloat16_tEfNS_4arch4Sm80ELb0ELb1ELb1ELb1ELb0ELb1ELb1ELb1EEENS1_21CollectiveEpilogueFwdINS6_IJS8_SA_S9_EEENS6_IJNS7_ILi1EEESI_SI_EEESC_SE_Li256ELb1ELb1ELb1ELb0EEENS1_36VarlenDynamicPersistentTileSchedulerILi128ELi64ELi256ELi256ELb1ELb1ELb0ELb1ELb0ELb1EEEEEEEEEvNT_6ParamsE:
        .type           _ZN7cutlass13device_kernelIN5flash19enable_sm80_to_sm89INS1_16FlashAttnFwdSm80INS1_25CollectiveMainloopFwdSm80ILi8ELi2ELb0EN4cute5tupleIJNS5_1CILi128EEENS7_ILi64EEENS7_ILi192EEEEEELi192ENS_10bfloat16_tEfNS_4arch4Sm80ELb0ELb1ELb1ELb1ELb0ELb1ELb1ELb1EEENS1_21CollectiveEpilogueFwdINS6_IJS8_SA_S9_EEENS6_IJNS7_ILi1EEESI_SI_EEESC_SE_Li256ELb1ELb1ELb1ELb0EEENS1_36VarlenDynamicPersistentTileSchedulerILi128ELi64ELi256ELi256ELb1ELb1ELb0ELb1ELb0ELb1EEEEEEEEEvNT_6ParamsE,@function
        .size           _ZN7cutlass13device_kernelIN5flash19enable_sm80_to_sm89INS1_16FlashAttnFwdSm80INS1_25CollectiveMainloopFwdSm80ILi8ELi2ELb0EN4cute5tupleIJNS5_1CILi128EEENS7_ILi64EEENS7_ILi192EEEEEELi192ENS_10bfloat16_tEfNS_4arch4Sm80ELb0ELb1ELb1ELb1ELb0ELb1ELb1ELb1EEENS1_21CollectiveEpilogueFwdINS6_IJS8_SA_S9_EEENS6_IJNS7_ILi1EEESI_SI_EEESC_SE_Li256ELb1ELb1ELb1ELb0EEENS1_36VarlenDynamicPersistentTileSchedulerILi128ELi64ELi256ELi256ELb1ELb1ELb0ELb1ELb0ELb1EEEEEEEEEvNT_6ParamsE,(.L_x_50 - _ZN7cutlass13device_kernelIN5flash19enable_sm80_to_sm89INS1_16FlashAttnFwdSm80INS1_25CollectiveMainloopFwdSm80ILi8ELi2ELb0EN4cute5tupleIJNS5_1CILi128EEENS7_ILi64EEENS7_ILi192EEEEEELi192ENS_10bfloat16_tEfNS_4arch4Sm80ELb0ELb1ELb1ELb1ELb0ELb1ELb1ELb1EEENS1_21CollectiveEpilogueFwdINS6_IJS8_SA_S9_EEENS6_IJNS7_ILi1EEESI_SI_EEESC_SE_Li256ELb1ELb1ELb1ELb0EEENS1_36VarlenDynamicPersistentTileSchedulerILi128ELi64ELi256ELi256ELb1ELb1ELb0ELb1ELb0ELb1EEEEEEEEEvNT_6ParamsE)
        .other          _ZN7cutlass13device_kernelIN5flash19enable_sm80_to_sm89INS1_16FlashAttnFwdSm80INS1_25CollectiveMainloopFwdSm80ILi8ELi2ELb0EN4cute5tupleIJNS5_1CILi128EEENS7_ILi64EEENS7_ILi192EEEEEELi192ENS_10bfloat16_tEfNS_4arch4Sm80ELb0ELb1ELb1ELb1ELb0ELb1ELb1ELb1EEENS1_21CollectiveEpilogueFwdINS6_IJS8_SA_S9_EEENS6_IJNS7_ILi1EEESI_SI_EEESC_SE_Li256ELb1ELb1ELb1ELb0EEENS1_36VarlenDynamicPersistentTileSchedulerILi128ELi64ELi256ELi256ELb1ELb1ELb0ELb1ELb0ELb1EEEEEEEEEvNT_6ParamsE,@"STO_CUDA_ENTRY STV_DEFAULT"
_ZN7cutlass13device_kernelIN5flash19enable_sm80_to_sm89INS1_16FlashAttnFwdSm80INS1_25CollectiveMainloopFwdSm80ILi8ELi2ELb0EN4cute5tupleIJNS5_1CILi128EEENS7_ILi64EEENS7_ILi192EEEEEELi192ENS_10bfloat16_tEfNS_4arch4Sm80ELb0ELb1ELb1ELb1ELb0ELb1ELb1ELb1EEENS1_21CollectiveEpilogueFwdINS6_IJS8_SA_S9_EEENS6_IJNS7_ILi1EEESI_SI_EEESC_SE_Li256ELb1ELb1ELb1ELb0EEENS1_36VarlenDynamicPersistentTileSchedulerILi128ELi64ELi256ELi256ELb1ELb1ELb0ELb1ELb0ELb1EEEEEEEEEvNT_6ParamsE:
[----:B------:R-:W-:Y:S01]  /*0000*/  LDC R1, c[0x0][0x37c] ;  /* 0x0000df00ff017b82 */ /* 0x000fe20000000800 */
[----:B------:R-:W-:Y:S05]  /*0010*/  EXIT ;  /* 0x000000000000794d */ /* 0x000fea0003800000 */
.L_x_14:
        /* <DEDUP_REMOVED lines=14> */
.L_x_50:


//--------------------- .text._ZN7cutlass13device_kernelIN5flash19enable_sm80_to_sm89INS1_16FlashAttnFwdSm80INS1_25CollectiveMainloopFwdSm80ILi8ELi2ELb1EN4cute5tupleIJNS5_1CILi128EEENS7_ILi96EEENS7_ILi192EEEEEELi192ENS_10bfloat16_tEfNS_4arch4Sm80ELb1ELb0ELb1ELb0ELb0ELb0ELb1ELb1EEENS1_21CollectiveEpilogueFwdINS6_IJS8_SA_S9_EEENS6_IJNS7_ILi1EEESI_SI_EEESC_SE_Li256ELb0ELb1ELb1ELb0EEENS1_30DynamicPersistentTileSchedulerILi256ELi256ELb1ELb1ELb0EEEEEEEEEvNT_6ParamsE --------------------------
	.section	.text._ZN7cutlass13device_kernelIN5flash19enable_sm80_to_sm89INS1_16FlashAttnFwdSm80INS1_25CollectiveMainloopFwdSm80ILi8ELi2ELb1EN4cute5tupleIJNS5_1CILi128EEENS7_ILi96EEENS7_ILi192EEEEEELi192ENS_10bfloat16_tEfNS_4arch4Sm80ELb1ELb0ELb1ELb0ELb0ELb0ELb1ELb1EEENS1_21CollectiveEpilogueFwdINS6_IJS8_SA_S9_EEENS6_IJNS7_ILi1EEESI_SI_EEESC_SE_Li256ELb0ELb1ELb1ELb0EEENS1_30DynamicPersistentTileSchedulerILi256ELi256ELb1ELb1ELb0EEEEEEEEEvNT_6ParamsE,"ax",@progbits
	.align	128
.text._ZN7cutlass13device_kernelIN5flash19enable_sm80_to_sm89INS1_16FlashAttnFwdSm80INS1_25CollectiveMainloopFwdSm80ILi8ELi2ELb1EN4cute5tupleIJNS5_1CILi128EEENS7_ILi96EEENS7_ILi192EEEEEELi192ENS_10bfloat16_tEfNS_4arch4Sm80ELb1ELb0ELb1ELb0ELb0ELb0ELb1ELb1EEENS1_21CollectiveEpilogueFwdINS6_IJS8_SA_S9_EEENS6_IJNS7_ILi1EEESI_SI_EEESC_SE_Li256ELb0ELb1ELb1ELb0EEENS1_30DynamicPersistentTileSchedulerILi256ELi256ELb1ELb1ELb0EEEEEEEEEvNT_6ParamsE:
        .type           _ZN7cutlass13device_kernelIN5flash19enable_sm80_to_sm89INS1_16FlashAttnFwdSm80INS1_25CollectiveMainloopFwdSm80ILi8ELi2ELb1EN4cute5tupleIJNS5_1CILi128EEENS7_ILi96EEENS7_ILi192EEEEEELi192ENS_10bfloat16_tEfNS_4arch4Sm80ELb1ELb0ELb1ELb0ELb0ELb0ELb1ELb1EEENS1_21CollectiveEpilogueFwdINS6_IJS8_SA_S9_EEENS6_IJNS7_ILi1EEESI_SI_EEESC_SE_Li256ELb0ELb1ELb1ELb0EEENS1_30DynamicPersistentTileSchedulerILi256ELi256ELb1ELb1ELb0EEEEEEEEEvNT_6ParamsE,@function
        .size           _ZN7cutlass13device_kernelIN5flash19enable_sm80_to_sm89INS1_16FlashAttnFwdSm80INS1_25CollectiveMainloopFwdSm80ILi8ELi2ELb1EN4cute5tupleIJNS5_1CILi128EEENS7_ILi96EEENS7_ILi192EEEEEELi192ENS_10bfloat16_tEfNS_4arch4Sm80ELb1ELb0ELb1ELb0ELb0ELb0ELb1ELb1EEENS1_21CollectiveEpilogueFwdINS6_IJS8_SA_S9_EEENS6_IJNS7_ILi1EEESI_SI_EEESC_SE_Li256ELb0ELb1ELb1ELb0EEENS1_30DynamicPersistentTileSchedulerILi256ELi256ELb1ELb1ELb0EEEEEEEEEvNT_6ParamsE,(.L_x_51 - _ZN7cutlass13device_kernelIN5flash19enable_sm80_to_sm89INS1_16FlashAttnFwdSm80INS1_25CollectiveMainloopFwdSm80ILi8ELi2ELb1EN4cute5tupleIJNS5_1CILi128EEENS7_ILi96EEENS7_ILi192EEEEEELi192ENS_10bfloat16_tEfNS_4arch4Sm80ELb1ELb0ELb1ELb0ELb0ELb0ELb1ELb1EEENS1_21CollectiveEpilogueFwdINS6_IJS8_SA_S9_EEENS6_IJNS7_ILi1EEESI_SI_EEESC_SE_Li256ELb0ELb1ELb1ELb0EEENS1_30DynamicPersistentTileSchedulerILi256ELi256ELb1ELb1ELb0EEEEEEEEEvNT_6ParamsE)
        .other          _ZN7cutlass13device_kernelIN5flash19enable_sm80_to_sm89INS1_16FlashAttnFwdSm80INS1_25CollectiveMainloopFwdSm80ILi8ELi2ELb1EN4cute5tupleIJNS5_1CILi128EEENS7_ILi96EEENS7_ILi192EEEEEELi192ENS_10bfloat16_tEfNS_4arch4Sm80ELb1ELb0ELb1ELb0ELb0ELb0ELb1ELb1EEENS1_21CollectiveEpilogueFwdINS6_IJS8_SA_S9_EEENS6_IJNS7_ILi1EEESI_SI_EEESC_SE_Li256ELb0ELb1ELb1ELb0EEENS1_30DynamicPersistentTileSchedulerILi256ELi256ELb1ELb1ELb0EEEEEEEEEvNT_6ParamsE,@"STO_CUDA_ENTRY STV_DEFAULT"
_ZN7cutlass13device_kernelIN5flash19enable_sm80_to_sm89INS1_16FlashAttnFwdSm80INS1_25CollectiveMainloopFwdSm80ILi8ELi2ELb1EN4cute5tupleIJNS5_1CILi128EEENS7_ILi96EEENS7_ILi192EEEEEELi192ENS_10bfloat16_tEfNS_4arch4Sm80ELb1ELb0ELb1ELb0ELb0ELb0ELb1ELb1EEENS1_21CollectiveEpilogueFwdINS6_IJS8_SA_S9_EEENS6_IJNS7_ILi1EEESI_SI_EEESC_SE_Li256ELb0ELb1ELb1ELb0EEENS1_30DynamicPersistentTileSchedulerILi256ELi256ELb1ELb1ELb0EEEEEEEEEvNT_6ParamsE:
[----:B------:R-:W-:Y:S01]  /*0000*/  LDC R1, c[0x0][0x37c] ;  /* 0x0000df00ff017b82 */ /* 0x000fe20000000800 */
[----:B------:R-:W-:Y:S05]  /*0010*/  EXIT ;  /* 0x000000000000794d */ /* 0x000fea0003800000 */
.L_x_15:
        /* <DEDUP_REMOVED lines=14> */
.L_x_51:


//--------------------- .text._ZN7cutlass13device_kernelIN5flash19enable_sm80_to_sm89INS1_16FlashAttnFwdSm80INS1_25CollectiveMainloopFwdSm80ILi8ELi2ELb0EN4cute5tupleIJNS5_1CILi128EEENS7_ILi64EEENS7_ILi192EEEEEELi192ENS_10bfloat16_tEfNS_4arch4Sm80ELb1ELb0ELb1ELb1ELb0ELb0ELb1ELb1EEENS1_21CollectiveEpilogueFwdINS6_IJS8_SA_S9_EEENS6_IJNS7_ILi1EEESI_SI_EEESC_SE_Li256ELb1ELb1ELb1ELb0EEENS1_36VarlenDynamicPersistentTileSchedulerILi128ELi64ELi256ELi256ELb1ELb1ELb0ELb1ELb1ELb1EEEEEEEEEvNT_6ParamsE --------------------------
	.section	.text._ZN7cutlass13device_kernelIN5flash19enable_sm80_to_sm89INS1_16FlashAttnFwdSm80INS1_25CollectiveMainloopFwdSm80ILi8ELi2ELb0EN4cute5tupleIJNS5_1CILi128EEENS7_ILi64EEENS7_ILi192EEEEEELi192ENS_10bfloat16_tEfNS_4arch4Sm80ELb1ELb0ELb1ELb1ELb0ELb0ELb1ELb1EEENS1_21CollectiveEpilogueFwdINS6_IJS8_SA_S9_EEENS6_IJNS7_ILi1EEESI_SI_EEESC_SE_Li256ELb1ELb1ELb1ELb0EEENS1_36VarlenDynamicPersistentTileSchedulerILi128ELi64ELi256ELi256ELb1ELb1ELb0ELb1ELb1ELb1EEEEEEEEEvNT_6ParamsE,"ax",@progbits
	.align	128
.text._ZN7cutlass13device_kernelIN5flash19enable_sm80_to_sm89INS1_16FlashAttnFwdSm80INS1_25CollectiveMainloopFwdSm80ILi8ELi2ELb0EN4cute5tupleIJNS5_1CILi128EEENS7_ILi64EEENS7_ILi192EEEEEELi192ENS_10bfloat16_tEfNS_4arch4Sm80ELb1ELb0ELb1ELb1ELb0ELb0ELb1ELb1EEENS1_21CollectiveEpilogueFwdINS6_IJS8_SA_S9_EEENS6_IJNS7_ILi1EEESI_SI_EEESC_SE_Li256ELb1ELb1ELb1ELb0EEENS1_36VarlenDynamicPersistentTileSchedulerILi128ELi64ELi256ELi256ELb1ELb1ELb0ELb1ELb1ELb1EEEEEEEEEvNT_6ParamsE:
        .type           _ZN7cutlass13device_kernelIN5flash19enable_sm80_to_sm89INS1_16FlashAttnFwdSm80INS1_25CollectiveMainloopFwdSm80ILi8ELi2ELb0EN4cute5tupleIJNS5_1CILi128EEENS7_ILi64EEENS7_ILi192EEEEEELi192ENS_10bfloat16_tEfNS_4arch4Sm80ELb1ELb0ELb1ELb1ELb0ELb0ELb1ELb1EEENS1_21CollectiveEpilogueFwdINS6_IJS8_SA_S9_EEENS6_IJNS7_ILi1EEESI_SI_EEESC_SE_Li256ELb1ELb1ELb1ELb0EEENS1_36VarlenDynamicPersistentTileSchedulerILi128ELi64ELi256ELi256ELb1ELb1ELb0ELb1ELb1ELb1EEEEEEEEEvNT_6ParamsE,@function
        .size           _ZN7cutlass13device_kernelIN5flash19enable_sm80_to_sm89INS1_16FlashAttnFwdSm80INS1_25CollectiveMainloopFwdSm80ILi8ELi2ELb0EN4cute5tupleIJNS5_1CILi128EEENS7_ILi64EEENS7_ILi192EEEEEELi192ENS_10bfloat16_tEfNS_4arch4Sm80ELb1ELb0ELb1ELb1ELb0ELb0ELb1ELb1EEENS1_21CollectiveEpilogueFwdINS6_IJS8_SA_S9_EEENS6_IJNS7_ILi1EEESI_SI_EEESC_SE_Li256ELb1ELb1ELb1ELb0EEENS1_36VarlenDynamicPersistentTileSchedulerILi128ELi64ELi256ELi256ELb1ELb1ELb0ELb1ELb1ELb1EEEEEEEEEvNT_6ParamsE,(.L_x_52 - _ZN7cutlass13device_kernelIN5flash19enable_sm80_to_sm89INS1_16FlashAttnFwdSm80INS1_25CollectiveMainloopFwdSm80ILi8ELi2ELb0EN4cute5tupleIJNS5_1CILi128EEENS7_ILi64EEENS7_ILi192EEEEEELi192ENS_10bfloat16_tEfNS_4arch4Sm80ELb1ELb0ELb1ELb1ELb0ELb0ELb1ELb1EEENS1_21CollectiveEpilogueFwdINS6_IJS8_SA_S9_EEENS6_IJNS7_ILi1EEESI_SI_EEESC_SE_Li256ELb1ELb1ELb1ELb0EEENS1_36VarlenDynamicPersistentTileSchedulerILi128ELi64ELi256ELi256ELb1ELb1ELb0ELb1ELb1ELb1EEEEEEEEEvNT_6ParamsE)
        .other          _ZN7cutlass13device_kernelIN5flash19enable_sm80_to_sm89INS1_16FlashAttnFwdSm80INS1_25CollectiveMainloopFwdSm80ILi8ELi2ELb0EN4cute5tupleIJNS5_1CILi128EEENS7_ILi64EEENS7_ILi192EEEEEELi192ENS_10bfloat16_tEfNS_4arch4Sm80ELb1ELb0ELb1ELb1ELb0ELb0ELb1ELb1EEENS1_21CollectiveEpilogueFwdINS6_IJS8_SA_S9_EEENS6_IJNS7_ILi1EEESI_SI_EEESC_SE_Li256ELb1ELb1ELb1ELb0EEENS1_36VarlenDynamicPersistentTileSchedulerILi128ELi64ELi256ELi256ELb1ELb1ELb0ELb1ELb1ELb1EEEEEEEEEvNT_6ParamsE,@"STO_CUDA_ENTRY STV_DEFAULT"
_ZN7cutlass13device_kernelIN5flash19enable_sm80_to_sm89INS1_16FlashAttnFwdSm80INS1_25CollectiveMainloopFwdSm80ILi8ELi2ELb0EN4cute5tupleIJNS5_1CILi128EEENS7_ILi64EEENS7_ILi192EEEEEELi192ENS_10bfloat16_tEfNS_4arch4Sm80ELb1ELb0ELb1ELb1ELb0ELb0ELb1ELb1EEENS1_21CollectiveEpilogueFwdINS6_IJS8_SA_S9_EEENS6_IJNS7_ILi1EEESI_SI_EEESC_SE_Li256ELb1ELb1ELb1ELb0EEENS1_36VarlenDynamicPersistentTileSchedulerILi128ELi64ELi256ELi256ELb1ELb1ELb0ELb1ELb1ELb1EEEEEEEEEvNT_6ParamsE:
[----:B------:R-:W-:Y:S01]  /*0000*/  LDC R1, c[0x0][0x37c] ;  /* 0x0000df00ff017b82 */ /* 0x000fe20000000800 */
[----:B------:R-:W-:Y:S05]  /*0010*/  EXIT ;  /* 0x000000000000794d */ /* 0x000fea0003800000 */
.L_x_16:
        /* <DEDUP_REMOVED lines=14> */
.L_x_52:


//--------------------- .text._ZN7cutlass13device_kernelIN5flash19enable_sm80_to_sm89INS1_16FlashAttnFwdSm80INS1_25CollectiveMainloopFwdSm80ILi8ELi2ELb0EN4cute5tupleIJNS5_1CILi128EEENS7_ILi64EEENS7_ILi192EEEEEELi192ENS_10bfloat16_tEfNS_4arch4Sm80ELb1ELb0ELb1ELb1ELb0ELb1ELb1ELb1EEENS1_21CollectiveEpilogueFwdINS6_IJS8_SA_S9_EEENS6_IJNS7_ILi1EEESI_SI_EEESC_SE_Li256ELb1ELb1ELb1ELb0EEENS1_36VarlenDynamicPersistentTileSchedulerILi128ELi64ELi256ELi256ELb1ELb1ELb0ELb1ELb1ELb1EEEEEEEEEvNT_6ParamsE --------------------------
	.section	.text._ZN7cutlass13device_kernelIN5flash19enable_sm80_to_sm89INS1_16FlashAttnFwdSm80INS1_25CollectiveMainloopFwdSm80ILi8ELi2ELb0EN4cute5tupleIJNS5_1CILi128EEENS7_ILi64EEENS7_ILi192EEEEEELi192ENS_10bfloat16_tEfNS_4arch4Sm80ELb1ELb0ELb1ELb1ELb0ELb1ELb1ELb1EEENS1_21CollectiveEpilogueFwdINS6_IJS8_SA_S9_EEENS6_IJNS7_ILi1EEESI_SI_EEESC_SE_Li256ELb1ELb1ELb1ELb0EEENS1_36VarlenDynamicPersistentTileSchedulerILi128ELi64ELi256ELi256ELb1ELb1ELb0ELb1ELb1ELb1EEEEEEEEEvNT_6ParamsE,"ax",@progbits
	.align	128
.text._ZN7cutlass13device_kernelIN5flash19enable_sm80_to_sm89INS1_16FlashAttnFwdSm80INS1_25CollectiveMainloopFwdSm80ILi8ELi2ELb0EN4cute5tupleIJNS5_1CILi128EEENS7_ILi64EEENS7_ILi192EEEEEELi192ENS_10bfloat16_tEfNS_4arch4Sm80ELb1ELb0ELb1ELb1ELb0ELb1ELb1ELb1EEENS1_21CollectiveEpilogueFwdINS6_IJS8_SA_S9_EEENS6_IJNS7_ILi1EEESI_SI_EEESC_SE_Li256ELb1ELb1ELb1ELb0EEENS1_36VarlenDynamicPersistentTileSchedulerILi128ELi64ELi256ELi256ELb1ELb1ELb0ELb1ELb1ELb1EEEEEEEEEvNT_6ParamsE:
        .type           _ZN7cutlass13device_kernelIN5flash19enable_sm80_to_sm89INS1_16FlashAttnFwdSm80INS1_25CollectiveMainloopFwdSm80ILi8ELi2ELb0EN4cute5tupleIJNS5_1CILi128EEENS7_ILi64EEENS7_ILi192EEEEEELi192ENS_10bfloat16_tEfNS_4arch4Sm80ELb1ELb0ELb1ELb1ELb0ELb1ELb1ELb1EEENS1_21CollectiveEpilogueFwdINS6_IJS8_SA_S9_EEENS6_IJNS7_ILi1EEESI_SI_EEESC_SE_Li256ELb1ELb1ELb1ELb0EEENS1_36VarlenDynamicPersistentTileSchedulerILi128ELi64ELi256ELi256ELb1ELb1ELb0ELb1ELb1ELb1EEEEEEEEEvNT_6ParamsE,@function
        .size           _ZN7cutlass13device_kernelIN5flash19enable_sm80_to_sm89INS1_16FlashAttnFwdSm80INS1_25CollectiveMainloopFwdSm80ILi8ELi2ELb0EN4cute5tupleIJNS5_1CILi128EEENS7_ILi64EEENS7_ILi192EEEEEELi192ENS_10bfloat16_tEfNS_4arch4Sm80ELb1ELb0ELb1ELb1ELb0ELb1ELb1ELb1EEENS1_21CollectiveEpilogueFwdINS6_IJS8_SA_S9_EEENS6_IJNS7_ILi1EEESI_SI_EEESC_SE_Li256ELb1ELb1ELb1ELb0EEENS1_36VarlenDynamicPersistentTileSchedulerILi128ELi64ELi256ELi256ELb1ELb1ELb0ELb1ELb1ELb1EEEEEEEEEvNT_6ParamsE,(.L_x_53 - _ZN7cutlass13device_kernelIN5flash19enable_sm80_to_sm89INS1_16FlashAttnFwdSm80INS1_25CollectiveMainloopFwdSm80ILi8ELi2ELb0EN4cute5tupleIJNS5_1CILi128EEENS7_ILi64EEENS7_ILi192EEEEEELi192ENS_10bfloat16_tEfNS_4arch4Sm80ELb1ELb0ELb1ELb1ELb0ELb1ELb1ELb1EEENS1_21CollectiveEpilogueFwdINS6_IJS8_SA_S9_EEENS6_IJNS7_ILi1EEESI_SI_EEESC_SE_Li256ELb1ELb1ELb1ELb0EEENS1_36VarlenDynamicPersistentTileSchedulerILi128ELi64ELi256ELi256ELb1ELb1ELb0ELb1ELb1ELb1EEEEEEEEEvNT_6ParamsE)
        .other          _ZN7cutlass13device_kernelIN5flash19enable_sm80_to_sm89INS1_16FlashAttnFwdSm80INS1_25CollectiveMainloopFwdSm80ILi8ELi2ELb0EN4cute5tupleIJNS5_1CILi128EEENS7_ILi64EEENS7_ILi192EEEEEELi192ENS_10bfloat16_tEfNS_4arch4Sm80ELb1ELb0ELb1ELb1ELb0ELb1ELb1ELb1EEENS1_21CollectiveEpilogueFwdINS6_IJS8_SA_S9_EEENS6_IJNS7_ILi1EEESI_SI_EEESC_SE_Li256ELb1ELb1ELb1ELb0EEENS1_36VarlenDynamicPersistentTileSchedulerILi128ELi64ELi256ELi256ELb1ELb1ELb0ELb1ELb1ELb1EEEEEEEEEvNT_6ParamsE,@"STO_CUDA_ENTRY STV_DEFAULT"
_ZN7cutlass13device_kernelIN5flash19enable_sm80_to_sm89INS1_16FlashAttnFwdSm80INS1_25CollectiveMainloopFwdSm80ILi8ELi2ELb0EN4cute5tupleIJNS5_1CILi128EEENS7_ILi64EEENS7_ILi192EEEEEELi192ENS_10bfloat16_tEfNS_4arch4Sm80ELb1ELb0ELb1ELb1ELb0ELb1ELb1ELb1EEENS1_21CollectiveEpilogueFwdINS6_IJS8_SA_S9_EEENS6_IJNS7_ILi1EEESI_SI_EEESC_SE_Li256ELb1ELb1ELb1ELb0EEENS1_36VarlenDynamicPersistentTileSchedulerILi128ELi64ELi256ELi256ELb1ELb1ELb0ELb1ELb1ELb1EEEEEEEEEvNT_6ParamsE:
[----:B------:R-:W-:Y:S01]  /*0000*/  LDC R1, c[0x0][0x37c] ;  /* 0x0000df00ff017b82 */ /* 0x000fe20000000800 */
[----:B------:R-:W-:Y:S05]  /*0010*/  EXIT ;  /* 0x000000000000794d */ /* 0x000fea0003800000 */
.L_x_17:
        /* <DEDUP_REMOVED lines=14> */
.L_x_53:


//--------------------- .text._ZN7cutlass13device_kernelIN5flash19enable_sm80_to_sm89INS1_16FlashAttnFwdSm80INS1_25CollectiveMainloopFwdSm80ILi8ELi1ELb1EN4cute5tupleIJNS5_1CILi128EEENS7_ILi96EEENS7_ILi192EEEEEELi192ENS_10bfloat16_tEfNS_4arch4Sm80ELb0ELb0ELb0ELb0ELb0ELb0ELb1ELb1EEENS1_21CollectiveEpilogueFwdINS6_IJS8_SA_S9_EEENS6_IJNS7_ILi1EEESI_SI_EEESC_SE_Li256ELb0ELb1ELb1ELb0EEENS1_19SingleTileSchedulerILb0ELb1ELb1ELi128EEEEEEEEEvNT_6ParamsE --------------------------
	.section	.text._ZN7cutlass13device_kernelIN5flash19enable_sm80_to_sm89INS1_16FlashAttnFwdSm80INS1_25CollectiveMainloopFwdSm80ILi8ELi1ELb1EN4cute5tupleIJNS5_1CILi128EEENS7_ILi96EEENS7_ILi192EEEEEELi192ENS_10bfloat16_tEfNS_4arch4Sm80ELb0ELb0ELb0ELb0ELb0ELb0ELb1ELb1EEENS1_21CollectiveEpilogueFwdINS6_IJS8_SA_S9_EEENS6_IJNS7_ILi1EEESI_SI_EEESC_SE_Li256ELb0ELb1ELb1ELb0EEENS1_19SingleTileSchedulerILb0ELb1ELb1ELi128EEEEEEEEEvNT_6ParamsE,"ax",@progbits
	.align	128
.text._ZN7cutlass13device_kernelIN5flash19enable_sm80_to_sm89INS1_16FlashAttnFwdSm80INS1_25CollectiveMainloopFwdSm80ILi8ELi1ELb1EN4cute5tupleIJNS5_1CILi128EEENS7_ILi96EEENS7_ILi192EEEEEELi192ENS_10bfloat16_tEfNS_4arch4Sm80ELb0ELb0ELb0ELb0ELb0ELb0ELb1ELb1EEENS1_21CollectiveEpilogueFwdINS6_IJS8_SA_S9_EEENS6_IJNS7_ILi1EEESI_SI_EEESC_SE_Li256ELb0ELb1ELb1ELb0EEENS1_19SingleTileSchedulerILb0ELb1ELb1ELi128EEEEEEEEEvNT_6ParamsE:
        .type           _ZN7cutlass13device_kernelIN5flash19enable_sm80_to_sm89INS1_16FlashAttnFwdSm80INS1_25CollectiveMainloopFwdSm80ILi8ELi1ELb1EN4cute5tupleIJNS5_1CILi128EEENS7_ILi96EEENS7_ILi192EEEEEELi192ENS_10bfloat16_tEfNS_4arch4Sm80ELb0ELb0ELb0ELb0ELb0ELb0ELb1ELb1EEENS1_21CollectiveEpilogueFwdINS6_IJS8_SA_S9_EEENS6_IJNS7_ILi1EEESI_SI_EEESC_SE_Li256ELb0ELb1ELb1ELb0EEENS1_19SingleTileSchedulerILb0ELb1ELb1ELi128EEEEEEEEEvNT_6ParamsE,@function
        .size           _ZN7cutlass13device_kernelIN5flash19enable_sm80_to_sm89INS1_16FlashAttnFwdSm80INS1_25CollectiveMainloopFwdSm80ILi8ELi1ELb1EN4cute5tupleIJNS5_1CILi128EEENS7_ILi96EEENS7_ILi192EEEEEELi192ENS_10bfloat16_tEfNS_4arch4Sm80ELb0ELb0ELb0ELb0ELb0ELb0ELb1ELb1EEENS1_21CollectiveEpilogueFwdINS6_IJS8_SA_S9_EEENS6_IJNS7_ILi1EEESI_SI_EEESC_SE_Li256ELb0ELb1ELb1ELb0EEENS1_19SingleTileSchedulerILb0ELb1ELb1ELi128EEEEEEEEEvNT_6ParamsE,(.L_x_54 - _ZN7cutlass13device_kernelIN5flash19enable_sm80_to_sm89INS1_16FlashAttnFwdSm80INS1_25CollectiveMainloopFwdSm80ILi8ELi1ELb1EN4cute5tupleIJNS5_1CILi128EEENS7_ILi96EEENS7_ILi192EEEEEELi192ENS_10bfloat16_tEfNS_4arch4Sm80ELb0ELb0ELb0ELb0ELb0ELb0ELb1ELb1EEENS1_21CollectiveEpilogueFwdINS6_IJS8_SA_S9_EEENS6_IJNS7_ILi1EEESI_SI_EEESC_SE_Li256ELb0ELb1ELb1ELb0EEENS1_19SingleTileSchedulerILb0ELb1ELb1ELi128EEEEEEEEEvNT_6ParamsE)
        .other          _ZN7cutlass13device_kernelIN5flash19enable_sm80_to_sm89INS1_16FlashAttnFwdSm80INS1_25CollectiveMainloopFwdSm80ILi8ELi1ELb1EN4cute5tupleIJNS5_1CILi128EEENS7_ILi96EEENS7_ILi192EEEEEELi192ENS_10bfloat16_tEfNS_4arch4Sm80ELb0ELb0ELb0ELb0ELb0ELb0ELb1ELb1EEENS1_21CollectiveEpilogueFwdINS6_IJS8_SA_S9_EEENS6_IJNS7_ILi1EEESI_SI_EEESC_SE_Li256ELb0ELb1ELb1ELb0EEENS1_19SingleTileSchedulerILb0ELb1ELb1ELi128EEEEEEEEEvNT_6ParamsE,@"STO_CUDA_ENTRY STV_DEFAULT"
_ZN7cutlass13device_kernelIN5flash19enable_sm80_to_sm89INS1_16FlashAttnFwdSm80INS1_25CollectiveMainloopFwdSm80ILi8ELi1ELb1EN4cute5tupleIJNS5_1CILi128EEENS7_ILi96EEENS7_ILi192EEEEEELi192ENS_10bfloat16_tEfNS_4arch4Sm80ELb0ELb0ELb0ELb0ELb0ELb0ELb1ELb1EEENS1_21CollectiveEpilogueFwdINS6_IJS8_SA_S9_EEENS6_IJNS7_ILi1EEESI_SI_EEESC_SE_Li256ELb0ELb1ELb1ELb0EEENS1_19SingleTileSchedulerILb0ELb1ELb1ELi128EEEEEEEEEvNT_6ParamsE:
[----:B------:R-:W-:Y:S01]  /*0000*/  LDC R1, c[0x0][0x37c] ;  /* 0x0000df00ff017b82 */ /* 0x000fe20000000800 */
[----:B------:R-:W-:Y:S05]  /*0010*/  EXIT ;  /* 0x000000000000794d */ /* 0x000fea0003800000 */
.L_x_18:
        /* <DEDUP_REMOVED lines=14> */
.L_x_54:


//--------------------- .text._ZN7cutlass13device_kernelIN5flash19enable_sm80_to_sm89INS1_16FlashAttnFwdSm80INS1_25CollectiveMainloopFwdSm80ILi8ELi1ELb0EN4cute5tupleIJNS5_1CILi128EEENS7_ILi64EEENS7_ILi192EEEEEELi192ENS_10bfloat16_tEfNS_4arch4Sm80ELb0ELb0ELb0ELb1ELb0ELb0ELb1ELb1EEENS1_21CollectiveEpilogueFwdINS6_IJS8_SA_S9_EEENS6_IJNS7_ILi1EEESI_SI_EEESC_SE_Li256ELb1ELb1ELb1ELb0EEENS1_36VarlenDynamicPersistentTileSchedulerILi128ELi64ELi256ELi256ELb1ELb1ELb0ELb0ELb1ELb1EEEEEEEEEvNT_6ParamsE --------------------------
	.section	.text._ZN7cutlass13device_kernelIN5flash19enable_sm80_to_sm89INS1_16FlashAttnFwdSm80INS1_25CollectiveMainloopFwdSm80ILi8ELi1ELb0EN4cute5tupleIJNS5_1CILi128EEENS7_ILi64EEENS7_ILi192EEEEEELi192ENS_10bfloat16_tEfNS_4arch4Sm80ELb0ELb0ELb0ELb1ELb0ELb0ELb1ELb1EEENS1_21CollectiveEpilogueFwdINS6_IJS8_SA_S9_EEENS6_IJNS7_ILi1EEESI_SI_EEESC_SE_Li256ELb1ELb1ELb1ELb0EEENS1_36VarlenDynamicPersistentTileSchedulerILi128ELi64ELi256ELi256ELb1ELb1ELb0ELb0ELb1ELb1EEEEEEEEEvNT_6ParamsE,"ax",@progbits
	.align	128
.text._ZN7cutlass13device_kernelIN5flash19enable_sm80_to_sm89INS1_16FlashAttnFwdSm80INS1_25CollectiveMainloopFwdSm80ILi8ELi1ELb0EN4cute5tupleIJNS5_1CILi128EEENS7_ILi64EEENS7_ILi192EEEEEELi192ENS_10bfloat16_tEfNS_4arch4Sm80ELb0ELb0ELb0ELb1ELb0ELb0ELb1ELb1EEENS1_21CollectiveEpilogueFwdINS6_IJS8_SA_S9_EEENS6_IJNS7_ILi1EEESI_SI_EEESC_SE_Li256ELb1ELb1ELb1ELb0EEENS1_36VarlenDynamicPersistentTileSchedulerILi128ELi64ELi256ELi256ELb1ELb1ELb0ELb0ELb1ELb1EEEEEEEEEvNT_6ParamsE:
        .type           _ZN7cutlass13device_kernelIN5flash19enable_sm80_to_sm89INS1_16FlashAttnFwdSm80INS1_25CollectiveMainloopFwdSm80ILi8ELi1ELb0EN4cute5tupleIJNS5_1CILi128EEENS7_ILi64EEENS7_ILi192EEEEEELi192ENS_10bfloat16_tEfNS_4arch4Sm80ELb0ELb0ELb0ELb1ELb0ELb0ELb1ELb1EEENS1_21CollectiveEpilogueFwdINS6_IJS8_SA_S9_EEENS6_IJNS7_ILi1EEESI_SI_EEESC_SE_Li256ELb1ELb1ELb1ELb0EEENS1_36VarlenDynamicPersistentTileSchedulerILi128ELi64ELi256ELi256ELb1ELb1ELb0ELb0ELb1ELb1EEEEEEEEEvNT_6ParamsE,@function
        .size           _ZN7cutlass13device_kernelIN5flash19enable_sm80_to_sm89INS1_16FlashAttnFwdSm80INS1_25CollectiveMainloopFwdSm80ILi8ELi1ELb0EN4cute5tupleIJNS5_1CILi128EEENS7_ILi64EEENS7_ILi192EEEEEELi192ENS_10bfloat16_tEfNS_4arch4Sm80ELb0ELb0ELb0ELb1ELb0ELb0ELb1ELb1EEENS1_21CollectiveEpilogueFwdINS6_IJS8_SA_S9_EEENS6_IJNS7_ILi1EEESI_SI_EEESC_SE_Li256ELb1ELb1ELb1ELb0EEENS1_36VarlenDynamicPersistentTileSchedulerILi128ELi64ELi256ELi256ELb1ELb1ELb0ELb0ELb1ELb1EEEEEEEEEvNT_6ParamsE,(.L_x_55 - _ZN7cutlass13device_kernelIN5flash19enable_sm80_to_sm89INS1_16FlashAttnFwdSm80INS1_25CollectiveMainloopFwdSm80ILi8ELi1ELb0EN4cute5tupleIJNS5_1CILi128EEENS7_ILi64EEENS7_ILi192EEEEEELi192ENS_10bfloat16_tEfNS_4arch4Sm80ELb0ELb0ELb0ELb1ELb0ELb0ELb1ELb1EEENS1_21CollectiveEpilogueFwdINS6_IJS8_SA_S9_EEENS6_IJNS7_ILi1EEESI_SI_EEESC_SE_Li256ELb1ELb1ELb1ELb0EEENS1_36VarlenDynamicPersistentTileSchedulerILi128ELi64ELi256ELi256ELb1ELb1ELb0ELb0ELb1ELb1EEEEEEEEEvNT_6ParamsE)
        .other          _ZN7cutlass13device_kernelIN5flash19enable_sm80_to_sm89INS1_16FlashAttnFwdSm80INS1_25CollectiveMainloopFwdSm80ILi8ELi1ELb0EN4cute5tupleIJNS5_1CILi128EEENS7_ILi64EEENS7_ILi192EEEEEELi192ENS_10bfloat16_tEfNS_4arch4Sm80ELb0ELb0ELb0ELb1ELb0ELb0ELb1ELb1EEENS1_21CollectiveEpilogueFwdINS6_IJS8_SA_S9_EEENS6_IJNS7_ILi1EEESI_SI_EEESC_SE_Li256ELb1ELb1ELb1ELb0EEENS1_36VarlenDynamicPersistentTileSchedulerILi128ELi64ELi256ELi256ELb1ELb1ELb0ELb0ELb1ELb1EEEEEEEEEvNT_6ParamsE,@"STO_CUDA_ENTRY STV_DEFAULT"
_ZN7cutlass13device_kernelIN5flash19enable_sm80_to_sm89INS1_16FlashAttnFwdSm80INS1_25CollectiveMainloopFwdSm80ILi8ELi1ELb0EN4cute5tupleIJNS5_1CILi128EEENS7_ILi64EEENS7_ILi192EEEEEELi192ENS_10bfloat16_tEfNS_4arch4Sm80ELb0ELb0ELb0ELb1ELb0ELb0ELb1ELb1EEENS1_21CollectiveEpilogueFwdINS6_IJS8_SA_S9_EEENS6_IJNS7_ILi1EEESI_SI_EEESC_SE_Li256ELb1ELb1ELb1ELb0EEENS1_36VarlenDynamicPersistentTileSchedulerILi128ELi64ELi256ELi256ELb1ELb1ELb0ELb0ELb1ELb1EEEEEEEEEvNT_6ParamsE:
[----:B------:R-:W-:Y:S01]  /*0000*/  LDC R1, c[0x0][0x37c] ;  /* 0x0000df00ff017b82 */ /* 0x000fe20000000800 */
[----:B------:R-:W-:Y:S05]  /*0010*/  EXIT ;  /* 0x000000000000794d */ /* 0x000fea0003800000 */
.L_x_19:
        /* <DEDUP_REMOVED lines=14> */
.L_x_55:


//--------------------- .text._ZN7cutlass13device_kernelIN5flash19enable_sm80_to_sm89INS1_16FlashAttnFwdSm80INS1_25CollectiveMainloopFwdSm80ILi8ELi1ELb0EN4cute5tupleIJNS5_1CILi128EEENS7_ILi64EEENS7_ILi192EEEEEELi192ENS_10bfloat16_tEfNS_4arch4Sm80ELb0ELb0ELb0ELb1ELb0ELb1ELb1ELb1EEENS1_21CollectiveEpilogueFwdINS6_IJS8_SA_S9_EEENS6_IJNS7_ILi1EEESI_SI_EEESC_SE_Li256ELb1ELb1ELb1ELb0EEENS1_36VarlenDynamicPersistentTileSchedulerILi128ELi64ELi256ELi256ELb1ELb1ELb0ELb0ELb1ELb1EEEEEEEEEvNT_6ParamsE --------------------------
	.section	.text._ZN7cutlass13device_kernelIN5flash19enable_sm80_to_sm89INS1_16FlashAttnFwdSm80INS1_25CollectiveMainloopFwdSm80ILi8ELi1ELb0EN4cute5tupleIJNS5_1CILi128EEENS7_ILi64EEENS7_ILi192EEEEEELi192ENS_10bfloat16_tEfNS_4arch4Sm80ELb0ELb0ELb0ELb1ELb0ELb1ELb1ELb1EEENS1_21CollectiveEpilogueFwdINS6_IJS8_SA_S9_EEENS6_IJNS7_ILi1EEESI_SI_EEESC_SE_Li256ELb1ELb1ELb1ELb0EEENS1_36VarlenDynamicPersistentTileSchedulerILi128ELi64ELi256ELi256ELb1ELb1ELb0ELb0ELb1ELb1EEEEEEEEEvNT_6ParamsE,"ax",@progbits
	.align	128
.text._ZN7cutlass13device_kernelIN5flash19enable_sm80_to_sm89INS1_16FlashAttnFwdSm80INS1_25CollectiveMainloopFwdSm80ILi8ELi1ELb0EN4cute5tupleIJNS5_1CILi128EEENS7_ILi64EEENS7_ILi192EEEEEELi192ENS_10bfloat16_tEfNS_4arch4Sm80ELb0ELb0ELb0ELb1ELb0ELb1ELb1ELb1EEENS1_21CollectiveEpilogueFwdINS6_IJS8_SA_S9_EEENS6_IJNS7_ILi1EEESI_SI_EEESC_SE_Li256ELb1ELb1ELb1ELb0EEENS1_36VarlenDynamicPersistentTileSchedulerILi128ELi64ELi256ELi256ELb1ELb1ELb0ELb0ELb1ELb1EEEEEEEEEvNT_6ParamsE:
        .type           _ZN7cutlass13device_kernelIN5flash19enable_sm80_to_sm89INS1_16FlashAttnFwdSm80INS1_25CollectiveMainloopFwdSm80ILi8ELi1ELb0EN4cute5tupleIJNS5_1CILi128EEENS7_ILi64EEENS7_ILi192EEEEEELi192ENS_10bfloat16_tEfNS_4arch4Sm80ELb0ELb0ELb0ELb1ELb0ELb1ELb1ELb1EEENS1_21CollectiveEpilogueFwdINS6_IJS8_SA_S9_EEENS6_IJNS7_ILi1EEESI_SI_EEESC_SE_Li256ELb1ELb1ELb1ELb0EEENS1_36VarlenDynamicPersistentTileSchedulerILi128ELi64ELi256ELi256ELb1ELb1ELb0ELb0ELb1ELb1EEEEEEEEEvNT_6ParamsE,@function
        .size           _ZN7cutlass13device_kernelIN5flash19enable_sm80_to_sm89INS1_16FlashAttnFwdSm80INS1_25CollectiveMainloopFwdSm80ILi8ELi1ELb0EN4cute5tupleIJNS5_1CILi128EEENS7_ILi64EEENS7_ILi192EEEEEELi192ENS_10bfloat16_tEfNS_4arch4Sm80ELb0ELb0ELb0ELb1ELb0ELb1ELb1ELb1EEENS1_21CollectiveEpilogueFwdINS6_IJS8_SA_S9_EEENS6_IJNS7_ILi1EEESI_SI_EEESC_SE_Li256ELb1ELb1ELb1ELb0EEENS1_36VarlenDynamicPersistentTileSchedulerILi128ELi64ELi256ELi256ELb1ELb1ELb0ELb0ELb1ELb1EEEEEEEEEvNT_6ParamsE,(.L_x_56 - _ZN7cutlass13device_kernelIN5flash19enable_sm80_to_sm89INS1_16FlashAttnFwdSm80INS1_25CollectiveMainloopFwdSm80ILi8ELi1ELb0EN4cute5tupleIJNS5_1CILi128EEENS7_ILi64EEENS7_ILi192EEEEEELi192ENS_10bfloat16_tEfNS_4arch4Sm80ELb0ELb0ELb0ELb1ELb0ELb1ELb1ELb1EEENS1_21CollectiveEpilogueFwdINS6_IJS8_SA_S9_EEENS6_IJNS7_ILi1EEESI_SI_EEESC_SE_Li256ELb1ELb1ELb1ELb0EEENS1_36VarlenDynamicPersistentTileSchedulerILi128ELi64ELi256ELi256ELb1ELb1ELb0ELb0ELb1ELb1EEEEEEEEEvNT_6ParamsE)
        .other          _ZN7cutlass13device_kernelIN5flash19enable_sm80_to_sm89INS1_16FlashAttnFwdSm80INS1_25CollectiveMainloopFwdSm80ILi8ELi1ELb0EN4cute5tupleIJNS5_1CILi128EEENS7_ILi64EEENS7_ILi192EEEEEELi192ENS_10bfloat16_tEfNS_4arch4Sm80ELb0ELb0ELb0ELb1ELb0ELb1ELb1ELb1EEENS1_21CollectiveEpilogueFwdINS6_IJS8_SA_S9_EEENS6_IJNS7_ILi1EEESI_SI_EEESC_SE_Li256ELb1ELb1ELb1ELb0EEENS1_36VarlenDynamicPersistentTileSchedulerILi128ELi64ELi256ELi256ELb1ELb1ELb0ELb0ELb1ELb1EEEEEEEEEvNT_6ParamsE,@"STO_CUDA_ENTRY STV_DEFAULT"
_ZN7cutlass13device_kernelIN5flash19enable_sm80_to_sm89INS1_16FlashAttnFwdSm80INS1_25CollectiveMainloopFwdSm80ILi8ELi1ELb0EN4cute5tupleIJNS5_1CILi128EEENS7_ILi64EEENS7_ILi192EEEEEELi192ENS_10bfloat16_tEfNS_4arch4Sm80ELb0ELb0ELb0ELb1ELb0ELb1ELb1ELb1EEENS1_21CollectiveEpilogueFwdINS6_IJS8_SA_S9_EEENS6_IJNS7_ILi1EEESI_SI_EEESC_SE_Li256ELb1ELb1ELb1ELb0EEENS1_36VarlenDynamicPersistentTileSchedulerILi128ELi64ELi256ELi256ELb1ELb1ELb0ELb0ELb1ELb1EEEEEEEEEvNT_6ParamsE:
[----:B------:R-:W-:Y:S01]  /*0000*/  LDC R1, c[0x0][0x37c] ;  /* 0x0000df00ff017b82 */ /* 0x000fe20000000800 */
[----:B------:R-:W-:Y:S05]  /*0010*/  EXIT ;  /* 0x000000000000794d */ /* 0x000fea0003800000 */
.L_x_20:
        /* <DEDUP_REMOVED lines=14> */
.L_x_56:


//--------------------- .text._ZN7cutlass13device_kernelIN5flash19enable_sm80_to_sm89INS1_16FlashAttnFwdSm80INS1_25CollectiveMainloopFwdSm80ILi8ELi1ELb0EN4cute5tupleIJNS5_1CILi128EEENS7_ILi64EEENS7_ILi192EEEEEELi192ENS_10bfloat16_tEfNS_4arch4Sm80ELb0ELb1ELb0ELb0ELb0ELb0ELb1ELb1EEENS1_21CollectiveEpilogueFwdINS6_IJS8_SA_S9_EEENS6_IJNS7_ILi1EEESI_SI_EEESC_SE_Li256ELb0ELb1ELb1ELb0EEENS1_19SingleTileSchedulerILb0ELb1ELb1ELi128EEEEEEEEEvNT_6ParamsE --------------------------
	.section	.text._ZN7cutlass13device_kernelIN5flash19enable_sm80_to_sm89INS1_16FlashAttnFwdSm80INS1_25CollectiveMainloopFwdSm80ILi8ELi1ELb0EN4cute5tupleIJNS5_1CILi128EEENS7_ILi64EEENS7_ILi192EEEEEELi192ENS_10bfloat16_tEfNS_4arch4Sm80ELb0ELb1ELb0ELb0ELb0ELb0ELb1ELb1EEENS1_21CollectiveEpilogueFwdINS6_IJS8_SA_S9_EEENS6_IJNS7_ILi1EEESI_SI_EEESC_SE_Li256ELb0ELb1ELb1ELb0EEENS1_19SingleTileSchedulerILb0ELb1ELb1ELi128EEEEEEEEEvNT_6ParamsE,"ax",@progbits
	.align	128
.text._ZN7cutlass13device_kernelIN5flash19enable_sm80_to_sm89INS1_16FlashAttnFwdSm80INS1_25CollectiveMainloopFwdSm80ILi8ELi1ELb0EN4cute5tupleIJNS5_1CILi128EEENS7_ILi64EEENS7_ILi192EEEEEELi192ENS_10bfloat16_tEfNS_4arch4Sm80ELb0ELb1ELb0ELb0ELb0ELb0ELb1ELb1EEENS1_21CollectiveEpilogueFwdINS6_IJS8_SA_S9_EEENS6_IJNS7_ILi1EEESI_SI_EEESC_SE_Li256ELb0ELb1ELb1ELb0EEENS1_19SingleTileSchedulerILb0ELb1ELb1ELi128EEEEEEEEEvNT_6ParamsE:
        .type           _ZN7cutlass13device_kernelIN5flash19enable_sm80_to_sm89INS1_16FlashAttnFwdSm80INS1_25CollectiveMainloopFwdSm80ILi8ELi1ELb0EN4cute5tupleIJNS5_1CILi128EEENS7_ILi64EEENS7_ILi192EEEEEELi192ENS_10bfloat16_tEfNS_4arch4Sm80ELb0ELb1ELb0ELb0ELb0ELb0ELb1ELb1EEENS1_21CollectiveEpilogueFwdINS6_IJS8_SA_S9_EEENS6_IJNS7_ILi1EEESI_SI_EEESC_SE_Li256ELb0ELb1ELb1ELb0EEENS1_19SingleTileSchedulerILb0ELb1ELb1ELi128EEEEEEEEEvNT_6ParamsE,@function
        .size           _ZN7cutlass13device_kernelIN5flash19enable_sm80_to_sm89INS1_16FlashAttnFwdSm80INS1_25CollectiveMainloopFwdSm80ILi8ELi1ELb0EN4cute5tupleIJNS5_1CILi128EEENS7_ILi64EEENS7_ILi192EEEEEELi192ENS_10bfloat16_tEfNS_4arch4Sm80ELb0ELb1ELb0ELb0ELb0ELb0ELb1ELb1EEENS1_21CollectiveEpilogueFwdINS6_IJS8_SA_S9_EEENS6_IJNS7_ILi1EEESI_SI_EEESC_SE_Li256ELb0ELb1ELb1ELb0EEENS1_19SingleTileSchedulerILb0ELb1ELb1ELi128EEEEEEEEEvNT_6ParamsE,(.L_x_57 - _ZN7cutlass13device_kernelIN5flash19enable_sm80_to_sm89INS1_16FlashAttnFwdSm80INS1_25CollectiveMainloopFwdSm80ILi8ELi1ELb0EN4cute5tupleIJNS5_1CILi128EEENS7_ILi64EEENS7_ILi192EEEEEELi192ENS_10bfloat16_tEfNS_4arch4Sm80ELb0ELb1ELb0ELb0ELb0ELb0ELb1ELb1EEENS1_21CollectiveEpilogueFwdINS6_IJS8_SA_S9_EEENS6_IJNS7_ILi1EEESI_SI_EEESC_SE_Li256ELb0ELb1ELb1ELb0EEENS1_19SingleTileSchedulerILb0ELb1ELb1ELi128EEEEEEEEEvNT_6ParamsE)
        .other          _ZN7cutlass13device_kernelIN5flash19enable_sm80_to_sm89INS1_16FlashAttnFwdSm80INS1_25CollectiveMainloopFwdSm80ILi8ELi1ELb0EN4cute5tupleIJNS5_1CILi128EEENS7_ILi64EEENS7_ILi192EEEEEELi192ENS_10bfloat16_tEfNS_4arch4Sm80ELb0ELb1ELb0ELb0ELb0ELb0ELb1ELb1EEENS1_21CollectiveEpilogueFwdINS6_IJS8_SA_S9_EEENS6_IJNS7_ILi1EEESI_SI_EEESC_SE_Li256ELb0ELb1ELb1ELb0EEENS1_19SingleTileSchedulerILb0ELb1ELb1ELi128EEEEEEEEEvNT_6ParamsE,@"STO_CUDA_ENTRY STV_DEFAULT"
_ZN7cutlass13device_kernelIN5flash19enable_sm80_to_sm89INS1_16FlashAttnFwdSm80INS1_25CollectiveMainloopFwdSm80ILi8ELi1ELb0EN4cute5tupleIJNS5_1CILi128EEENS7_ILi64EEENS7_ILi192EEEEEELi192ENS_10bfloat16_tEfNS_4arch4Sm80ELb0ELb1ELb0ELb0ELb0ELb0ELb1ELb1EEENS1_21CollectiveEpilogueFwdINS6_IJS8_SA_S9_EEENS6_IJNS7_ILi1EEESI_SI_EEESC_SE_Li256ELb0ELb1ELb1ELb0EEENS1_19SingleTileSchedulerILb0ELb1ELb1ELi128EEEEEEEEEvNT_6ParamsE:
[----:B------:R-:W-:Y:S01]  /*0000*/  LDC R1, c[0x0][0x37c] ;  /* 0x0000df00ff017b82 */ /* 0x000fe20000000800 */
[----:B------:R-:W-:Y:S05]  /*0010*/  EXIT ;  /* 0x000000000000794d */ /* 0x000fea0003800000 */
.L_x_21:
        /* <DEDUP_REMOVED lines=14> */
.L_x_57:


//--------------------- .text._ZN7cutlass13device_kernelIN5flash19enable_sm80_to_sm89INS1_16FlashAttnFwdSm80INS1_25CollectiveMainloopFwdSm80ILi8ELi1ELb0EN4cute5tupleIJNS5_1CILi128EEENS7_ILi64EEENS7_ILi192EEEEEELi192ENS_10bfloat16_tEfNS_4arch4Sm80ELb0ELb1ELb0ELb1ELb0ELb0ELb1ELb1EEENS1_21CollectiveEpilogueFwdINS6_IJS8_SA_S9_EEENS6_IJNS7_ILi1EEESI_SI_EEESC_SE_Li256ELb1ELb1ELb1ELb0EEENS1_36VarlenDynamicPersistentTileSchedulerILi128ELi64ELi256ELi256ELb1ELb1ELb0ELb1ELb0ELb1EEEEEEEEEvNT_6ParamsE --------------------------
	.section	.text._ZN7cutlass13device_kernelIN5flash19enable_sm80_to_sm89INS1_16FlashAttnFwdSm80INS1_25CollectiveMainloopFwdSm80ILi8ELi1ELb0EN4cute5tupleIJNS5_1CILi128EEENS7_ILi64EEENS7_ILi192EEEEEELi192ENS_10bfloat16_tEfNS_4arch4Sm80ELb0ELb1ELb0ELb1ELb0ELb0ELb1ELb1EEENS1_21CollectiveEpilogueFwdINS6_IJS8_SA_S9_EEENS6_IJNS7_ILi1EEESI_SI_EEESC_SE_Li256ELb1ELb1ELb1ELb0EEENS1_36VarlenDynamicPersistentTileSchedulerILi128ELi64ELi256ELi256ELb1ELb1ELb0ELb1ELb0ELb1EEEEEEEEEvNT_6ParamsE,"ax",@progbits
	.align	128
.text._ZN7cutlass13device_kernelIN5flash19enable_sm80_to_sm89INS1_16FlashAttnFwdSm80INS1_25CollectiveMainloopFwdSm80ILi8ELi1ELb0EN4cute5tupleIJNS5_1CILi128EEENS7_ILi64EEENS7_ILi192EEEEEELi192ENS_10bfloat16_tEfNS_4arch4Sm80ELb0ELb1ELb0ELb1ELb0ELb0ELb1ELb1EEENS1_21CollectiveEpilogueFwdINS6_IJS8_SA_S9_EEENS6_IJNS7_ILi1EEESI_SI_EEESC_SE_Li256ELb1ELb1ELb1ELb0EEENS1_36VarlenDynamicPersistentTileSchedulerILi128ELi64ELi256ELi256ELb1ELb1ELb0ELb1ELb0ELb1EEEEEEEEEvNT_6ParamsE:
        .type           _ZN7cutlass13device_kernelIN5flash19enable_sm80_to_sm89INS1_16FlashAttnFwdSm80INS1_25CollectiveMainloopFwdSm80ILi8ELi1ELb0EN4cute5tupleIJNS5_1CILi128EEENS7_ILi64EEENS7_ILi192EEEEEELi192ENS_10bfloat16_tEfNS_4arch4Sm80ELb0ELb1ELb0ELb1ELb0ELb0ELb1ELb1EEENS1_21CollectiveEpilogueFwdINS6_IJS8_SA_S9_EEENS6_IJNS7_ILi1EEESI_SI_EEESC_SE_Li256ELb1ELb1ELb1ELb0EEENS1_36VarlenDynamicPersistentTileSchedulerILi128ELi64ELi256ELi256ELb1ELb1ELb0ELb1ELb0ELb1EEEEEEEEEvNT_6ParamsE,@function
        .size           _ZN7cutlass13device_kernelIN5flash19enable_sm80_to_sm89INS1_16FlashAttnFwdSm80INS1_25CollectiveMainloopFwdSm80ILi8ELi1ELb0EN4cute5tupleIJNS5_1CILi128EEENS7_ILi64EEENS7_ILi192EEEEEELi192ENS_10bfloat16_tEfNS_4arch4Sm80ELb0ELb1ELb0ELb1ELb0ELb0ELb1ELb1EEENS1_21CollectiveEpilogueFwdINS6_IJS8_SA_S9_EEENS6_IJNS7_ILi1EEESI_SI_EEESC_SE_Li256ELb1ELb1ELb1ELb0EEENS1_36VarlenDynamicPersistentTileSchedulerILi128ELi64ELi256ELi256ELb1ELb1ELb0ELb1ELb0ELb1EEEEEEEEEvNT_6ParamsE,(.L_x_58 - _ZN7cutlass13device_kernelIN5flash19enable_sm80_to_sm89INS1_16FlashAttnFwdSm80INS1_25CollectiveMainloopFwdSm80ILi8ELi1ELb0EN4cute5tupleIJNS5_1CILi128EEENS7_ILi64EEENS7_ILi192EEEEEELi192ENS_10bfloat16_tEfNS_4arch4Sm80ELb0ELb1ELb0ELb1ELb0ELb0ELb1ELb1EEENS1_21CollectiveEpilogueFwdINS6_IJS8_SA_S9_EEENS6_IJNS7_ILi1EEESI_SI_EEESC_SE_Li256ELb1ELb1ELb1ELb0EEENS1_36VarlenDynamicPersistentTileSchedulerILi128ELi64ELi256ELi256ELb1ELb1ELb0ELb1ELb0ELb1EEEEEEEEEvNT_6ParamsE)
        .other          _ZN7cutlass13device_kernelIN5flash19enable_sm80_to_sm89INS1_16FlashAttnFwdSm80INS1_25CollectiveMainloopFwdSm80ILi8ELi1ELb0EN4cute5tupleIJNS5_1CILi128EEENS7_ILi64EEENS7_ILi192EEEEEELi192ENS_10bfloat16_tEfNS_4arch4Sm80ELb0ELb1ELb0ELb1ELb0ELb0ELb1ELb1EEENS1_21CollectiveEpilogueFwdINS6_IJS8_SA_S9_EEENS6_IJNS7_ILi1EEESI_SI_EEESC_SE_Li256ELb1ELb1ELb1ELb0EEENS1_36VarlenDynamicPersistentTileSchedulerILi128ELi64ELi256ELi256ELb1ELb1ELb0ELb1ELb0ELb1EEEEEEEEEvNT_6ParamsE,@"STO_CUDA_ENTRY STV_DEFAULT"
_ZN7cutlass13device_kernelIN5flash19enable_sm80_to_sm89INS1_16FlashAttnFwdSm80INS1_25CollectiveMainloopFwdSm80ILi8ELi1ELb0EN4cute5tupleIJNS5_1CILi128EEENS7_ILi64EEENS7_ILi192EEEEEELi192ENS_10bfloat16_tEfNS_4arch4Sm80ELb0ELb1ELb0ELb1ELb0ELb0ELb1ELb1EEENS1_21CollectiveEpilogueFwdINS6_IJS8_SA_S9_EEENS6_IJNS7_ILi1EEESI_SI_EEESC_SE_Li256ELb1ELb1ELb1ELb0EEENS1_36VarlenDynamicPersistentTileSchedulerILi128ELi64ELi256ELi256ELb1ELb1ELb0ELb1ELb0ELb1EEEEEEEEEvNT_6ParamsE:
[----:B------:R-:W-:Y:S01]  /*0000*/  LDC R1, c[0x0][0x37c] ;  /* 0x0000df00ff017b82 */ /* 0x000fe20000000800 */
[----:B------:R-:W-:Y:S05]  /*0010*/  EXIT ;  /* 0x000000000000794d */ /* 0x000fea0003800000 */
.L_x_22:
        /* <DEDUP_REMOVED lines=14> */
.L_x_58:


//--------------------- .text._ZN7cutlass13device_kernelIN5flash19enable_sm80_to_sm89INS1_16FlashAttnFwdSm80INS1_25CollectiveMainloopFwdSm80ILi8ELi1ELb0EN4cute5tupleIJNS5_1CILi128EEENS7_ILi64EEENS7_ILi192EEEEEELi192ENS_10bfloat16_tEfNS_4arch4Sm80ELb0ELb1ELb0ELb1ELb0ELb1ELb1ELb1EEENS1_21CollectiveEpilogueFwdINS6_IJS8_SA_S9_EEENS6_IJNS7_ILi1EEESI_SI_EEESC_SE_Li256ELb1ELb1ELb1ELb0EEENS1_36VarlenDynamicPersistentTileSchedulerILi128ELi64ELi256ELi256ELb1ELb1ELb0ELb1ELb0ELb1EEEEEEEEEvNT_6ParamsE --------------------------
	.section	.text._ZN7cutlass13device_kernelIN5flash19enable_sm80_to_sm89INS1_16FlashAttnFwdSm80INS1_25CollectiveMainloopFwdSm80ILi8ELi1ELb0EN4cute5tupleIJNS5_1CILi128EEENS7_ILi64EEENS7_ILi192EEEEEELi192ENS_10bfloat16_tEfNS_4arch4Sm80ELb0ELb1ELb0ELb1ELb0ELb1ELb1ELb1EEENS1_21CollectiveEpilogueFwdINS6_IJS8_SA_S9_EEENS6_IJNS7_ILi1EEESI_SI_EEESC_SE_Li256ELb1ELb1ELb1ELb0EEENS1_36VarlenDynamicPersistentTileSchedulerILi128ELi64ELi256ELi256ELb1ELb1ELb0ELb1ELb0ELb1EEEEEEEEEvNT_6ParamsE,"ax",@progbits
	.align	128
.text._ZN7cutlass13device_kernelIN5flash19enable_sm80_to_sm89INS1_16FlashAttnFwdSm80INS1_25CollectiveMainloopFwdSm80ILi8ELi1ELb0EN4cute5tupleIJNS5_1CILi128EEENS7_ILi64EEENS7_ILi192EEEEEELi192ENS_10bfloat16_tEfNS_4arch4Sm80ELb0ELb1ELb0ELb1ELb0ELb1ELb1ELb1EEENS1_21CollectiveEpilogueFwdINS6_IJS8_SA_S9_EEENS6_IJNS7_ILi1EEESI_SI_EEESC_SE_Li256ELb1ELb1ELb1ELb0EEENS1_36VarlenDynamicPersistentTileSchedulerILi128ELi64ELi256ELi256ELb1ELb1ELb0ELb1ELb0ELb1EEEEEEEEEvNT_6ParamsE:
        .type           _ZN7cutlass13device_kernelIN5flash19enable_sm80_to_sm89INS1_16FlashAttnFwdSm80INS1_25CollectiveMainloopFwdSm80ILi8ELi1ELb0EN4cute5tupleIJNS5_1CILi128EEENS7_ILi64EEENS7_ILi192EEEEEELi192ENS_10bfloat16_tEfNS_4arch4Sm80ELb0ELb1ELb0ELb1ELb0ELb1ELb1ELb1EEENS1_21CollectiveEpilogueFwdINS6_IJS8_SA_S9_EEENS6_IJNS7_ILi1EEESI_SI_EEESC_SE_Li256ELb1ELb1ELb1ELb0EEENS1_36VarlenDynamicPersistentTileSchedulerILi128ELi64ELi256ELi256ELb1ELb1ELb0ELb1ELb0ELb1EEEEEEEEEvNT_6ParamsE,@function
        .size           _ZN7cutlass13device_kernelIN5flash19enable_sm80_to_sm89INS1_16FlashAttnFwdSm80INS1_25CollectiveMainloopFwdSm80ILi8ELi1ELb0EN4cute5tupleIJNS5_1CILi128EEENS7_ILi64EEENS7_ILi192EEEEEELi192ENS_10bfloat16_tEfNS_4arch4Sm80ELb0ELb1ELb0ELb1ELb0ELb1ELb1ELb1EEENS1_21CollectiveEpilogueFwdINS6_IJS8_SA_S9_EEENS6_IJNS7_ILi1EEESI_SI_EEESC_SE_Li256ELb1ELb1ELb1ELb0EEENS1_36VarlenDynamicPersistentTileSchedulerILi128ELi64ELi256ELi256ELb1ELb1ELb0ELb1ELb0ELb1EEEEEEEEEvNT_6ParamsE,(.L_x_59 - _ZN7cutlass13device_kernelIN5flash19enable_sm80_to_sm89INS1_16FlashAttnFwdSm80INS1_25CollectiveMainloopFwdSm80ILi8ELi1ELb0EN4cute5tupleIJNS5_1CILi128EEENS7_ILi64EEENS7_ILi192EEEEEELi192ENS_10bfloat16_tEfNS_4arch4Sm80ELb0ELb1ELb0ELb1ELb0ELb1ELb1ELb1EEENS1_21CollectiveEpilogueFwdINS6_IJS8_SA_S9_EEENS6_IJNS7_ILi1EEESI_SI_EEESC_SE_Li256ELb1ELb1ELb1ELb0EEENS1_36VarlenDynamicPersistentTileSchedulerILi128ELi64ELi256ELi256ELb1ELb1ELb0ELb1ELb0ELb1EEEEEEEEEvNT_6ParamsE)
        .other          _ZN7cutlass13device_kernelIN5flash19enable_sm80_to_sm89INS1_16FlashAttnFwdSm80INS1_25CollectiveMainloopFwdSm80ILi8ELi1ELb0EN4cute5tupleIJNS5_1CILi128EEENS7_ILi64EEENS7_ILi192EEEEEELi192ENS_10bfloat16_tEfNS_4arch4Sm80ELb0ELb1ELb0ELb1ELb0ELb1ELb1ELb1EEENS1_21CollectiveEpilogueFwdINS6_IJS8_SA_S9_EEENS6_IJNS7_ILi1EEESI_SI_EEESC_SE_Li256ELb1ELb1ELb1ELb0EEENS1_36VarlenDynamicPersistentTileSchedulerILi128ELi64ELi256ELi256ELb1ELb1ELb0ELb1ELb0ELb1EEEEEEEEEvNT_6ParamsE,@"STO_CUDA_ENTRY STV_DEFAULT"
_ZN7cutlass13device_kernelIN5flash19enable_sm80_to_sm89INS1_16FlashAttnFwdSm80INS1_25CollectiveMainloopFwdSm80ILi8ELi1ELb0EN4cute5tupleIJNS5_1CILi128EEENS7_ILi64EEENS7_ILi192EEEEEELi192ENS_10bfloat16_tEfNS_4arch4Sm80ELb0ELb1ELb0ELb1ELb0ELb1ELb1ELb1EEENS1_21CollectiveEpilogueFwdINS6_IJS8_SA_S9_EEENS6_IJNS7_ILi1EEESI_SI_EEESC_SE_Li256ELb1ELb1ELb1ELb0EEENS1_36VarlenDynamicPersistentTileSchedulerILi128ELi64ELi256ELi256ELb1ELb1ELb0ELb1ELb0ELb1EEEEEEEEEvNT_6ParamsE:
[----:B------:R-:W-:Y:S01]  /*0000*/  LDC R1, c[0x0][0x37c] ;  /* 0x0000df00ff017b82 */ /* 0x000fe20000000800 */
[----:B------:R-:W-:Y:S05]  /*0010*/  EXIT ;  /* 0x000000000000794d */ /* 0x000fea0003800000 */
.L_x_23:
        /* <DEDUP_REMOVED lines=14> */
.L_x_59:


//--------------------- .text._ZN7cutlass13device_kernelIN5flash19enable_sm80_to_sm89INS1_16FlashAttnFwdSm80INS1_25CollectiveMainloopFwdSm80ILi8ELi1ELb1EN4cute5tupleIJNS5_1CILi128EEENS7_ILi96EEENS7_ILi192EEEEEELi192ENS_10bfloat16_tEfNS_4arch4Sm80ELb1ELb0ELb0ELb0ELb0ELb0ELb1ELb1EEENS1_21CollectiveEpilogueFwdINS6_IJS8_SA_S9_EEENS6_IJNS7_ILi1EEESI_SI_EEESC_SE_Li256ELb0ELb1ELb1ELb0EEENS1_30DynamicPersistentTileSchedulerILi256ELi256ELb1ELb1ELb0EEEEEEEEEvNT_6ParamsE --------------------------
	.section	.text._ZN7cutlass13device_kernelIN5flash19enable_sm80_to_sm89INS1_16FlashAttnFwdSm80INS1_25CollectiveMainloopFwdSm80ILi8ELi1ELb1EN4cute5tupleIJNS5_1CILi128EEENS7_ILi96EEENS7_ILi192EEEEEELi192ENS_10bfloat16_tEfNS_4arch4Sm80ELb1ELb0ELb0ELb0ELb0ELb0ELb1ELb1EEENS1_21CollectiveEpilogueFwdINS6_IJS8_SA_S9_EEENS6_IJNS7_ILi1EEESI_SI_EEESC_SE_Li256ELb0ELb1ELb1ELb0EEENS1_30DynamicPersistentTileSchedulerILi256ELi256ELb1ELb1ELb0EEEEEEEEEvNT_6ParamsE,"ax",@progbits
	.align	128
.text._ZN7cutlass13device_kernelIN5flash19enable_sm80_to_sm89INS1_16FlashAttnFwdSm80INS1_25CollectiveMainloopFwdSm80ILi8ELi1ELb1EN4cute5tupleIJNS5_1CILi128EEENS7_ILi96EEENS7_ILi192EEEEEELi192ENS_10bfloat16_tEfNS_4arch4Sm80ELb1ELb0ELb0ELb0ELb0ELb0ELb1ELb1EEENS1_21CollectiveEpilogueFwdINS6_IJS8_SA_S9_EEENS6_IJNS7_ILi1EEESI_SI_EEESC_SE_Li256ELb0ELb1ELb1ELb0EEENS1_30DynamicPersistentTileSchedulerILi256ELi256ELb1ELb1ELb0EEEEEEEEEvNT_6ParamsE:
        .type           _ZN7cutlass13device_kernelIN5flash19enable_sm80_to_sm89INS1_16FlashAttnFwdSm80INS1_25CollectiveMainloopFwdSm80ILi8ELi1ELb1EN4cute5tupleIJNS5_1CILi128EEENS7_ILi96EEENS7_ILi192EEEEEELi192ENS_10bfloat16_tEfNS_4arch4Sm80ELb1ELb0ELb0ELb0ELb0ELb0ELb1ELb1EEENS1_21CollectiveEpilogueFwdINS6_IJS8_SA_S9_EEENS6_IJNS7_ILi1EEESI_SI_EEESC_SE_Li256ELb0ELb1ELb1ELb0EEENS1_30DynamicPersistentTileSchedulerILi256ELi256ELb1ELb1ELb0EEEEEEEEEvNT_6ParamsE,@function
        .size           _ZN7cutlass13device_kernelIN5flash19enable_sm80_to_sm89INS1_16FlashAttnFwdSm80INS1_25CollectiveMainloopFwdSm80ILi8ELi1ELb1EN4cute5tupleIJNS5_1CILi128EEENS7_ILi96EEENS7_ILi192EEEEEELi192ENS_10bfloat16_tEfNS_4arch4Sm80ELb1ELb0ELb0ELb0ELb0ELb0ELb1ELb1EEENS1_21CollectiveEpilogueFwdINS6_IJS8_SA_S9_EEENS6_IJNS7_ILi1EEESI_SI_EEESC_SE_Li256ELb0ELb1ELb1ELb0EEENS1_30DynamicPersistentTileSchedulerILi256ELi256ELb1ELb1ELb0EEEEEEEEEvNT_6ParamsE,(.L_x_60 - _ZN7cutlass13device_kernelIN5flash19enable_sm80_to_sm89INS1_16FlashAttnFwdSm80INS1_25CollectiveMainloopFwdSm80ILi8ELi1ELb1EN4cute5tupleIJNS5_1CILi128EEENS7_ILi96EEENS7_ILi192EEEEEELi192ENS_10bfloat16_tEfNS_4arch4Sm80ELb1ELb0ELb0ELb0ELb0ELb0ELb1ELb1EEENS1_21CollectiveEpilogueFwdINS6_IJS8_SA_S9_EEENS6_IJNS7_ILi1EEESI_SI_EEESC_SE_Li256ELb0ELb1ELb1ELb0EEENS1_30DynamicPersistentTileSchedulerILi256ELi256ELb1ELb1ELb0EEEEEEEEEvNT_6ParamsE)
        .other          _ZN7cutlass13device_kernelIN5flash19enable_sm80_to_sm89INS1_16FlashAttnFwdSm80INS1_25CollectiveMainloopFwdSm80ILi8ELi1ELb1EN4cute5tupleIJNS5_1CILi128EEENS7_ILi96EEENS7_ILi192EEEEEELi192ENS_10bfloat16_tEfNS_4arch4Sm80ELb1ELb0ELb0ELb0ELb0ELb0ELb1ELb1EEENS1_21CollectiveEpilogueFwdINS6_IJS8_SA_S9_EEENS6_IJNS7_ILi1EEESI_SI_EEESC_SE_Li256ELb0ELb1ELb1ELb0EEENS1_30DynamicPersistentTileSchedulerILi256ELi256ELb1ELb1ELb0EEEEEEEEEvNT_6ParamsE,@"STO_CUDA_ENTRY STV_DEFAULT"
_ZN7cutlass13device_kernelIN5flash19enable_sm80_to_sm89INS1_16FlashAttnFwdSm80INS1_25CollectiveMainloopFwdSm80ILi8ELi1ELb1EN4cute5tupleIJNS5_1CILi128EEENS7_ILi96EEENS7_ILi192EEEEEELi192ENS_10bfloat16_tEfNS_4arch4Sm80ELb1ELb0ELb0ELb0ELb0ELb0ELb1ELb1EEENS1_21CollectiveEpilogueFwdINS6_IJS8_SA_S9_EEENS6_IJNS7_ILi1EEESI_SI_EEESC_SE_Li256ELb0ELb1ELb1ELb0EEENS1_30DynamicPersistentTileSchedulerILi256ELi256ELb1ELb1ELb0EEEEEEEEEvNT_6ParamsE:
[----:B------:R-:W-:Y:S01]  /*0000*/  LDC R1, c[0x0][0x37c] ;  /* 0x0000df00ff017b82 */ /* 0x000fe20000000800 */
[----:B------:R-:W-:Y:S05]  /*0010*/  EXIT ;  /* 0x000000000000794d */ /* 0x000fea0003800000 */
.L_x_24:
        /* <DEDUP_REMOVED lines=14> */
.L_x_60:


//--------------------- .text._ZN7cutlass13device_kernelIN5flash19enable_sm80_to_sm89INS1_16FlashAttnFwdSm80INS1_25CollectiveMainloopFwdSm80ILi8ELi1ELb0EN4cute5tupleIJNS5_1CILi128EEENS7_ILi64EEENS7_ILi192EEEEEELi192ENS_10bfloat16_tEfNS_4arch4Sm80ELb1ELb0ELb0ELb1ELb0ELb0ELb1ELb1EEENS1_21CollectiveEpilogueFwdINS6_IJS8_SA_S9_EEENS6_IJNS7_ILi1EEESI_SI_EEESC_SE_Li256ELb1ELb1ELb1ELb0EEENS1_36VarlenDynamicPersistentTileSchedulerILi128ELi64ELi256ELi256ELb1ELb1ELb0ELb1ELb1ELb1EEEEEEEEEvNT_6ParamsE --------------------------
	.section	.text._ZN7cutlass13device_kernelIN5flash19enable_sm80_to_sm89INS1_16FlashAttnFwdSm80INS1_25CollectiveMainloopFwdSm80ILi8ELi1ELb0EN4cute5tupleIJNS5_1CILi128EEENS7_ILi64EEENS7_ILi192EEEEEELi192ENS_10bfloat16_tEfNS_4arch4Sm80ELb1ELb0ELb0ELb1ELb0ELb0ELb1ELb1EEENS1_21CollectiveEpilogueFwdINS6_IJS8_SA_S9_EEENS6_IJNS7_ILi1EEESI_SI_EEESC_SE_Li256ELb1ELb1ELb1ELb0EEENS1_36VarlenDynamicPersistentTileSchedulerILi128ELi64ELi256ELi256ELb1ELb1ELb0ELb1ELb1ELb1EEEEEEEEEvNT_6ParamsE,"ax",@progbits
	.align	128
.text._ZN7cutlass13device_kernelIN5flash19enable_sm80_to_sm89INS1_16FlashAttnFwdSm80INS1_25CollectiveMainloopFwdSm80ILi8ELi1ELb0EN4cute5tupleIJNS5_1CILi128EEENS7_ILi64EEENS7_ILi192EEEEEELi192ENS_10bfloat16_tEfNS_4arch4Sm80ELb1ELb0ELb0ELb1ELb0ELb0ELb1ELb1EEENS1_21CollectiveEpilogueFwdINS6_IJS8_SA_S9_EEENS6_IJNS7_ILi1EEESI_SI_EEESC_SE_Li256ELb1ELb1ELb1ELb0EEENS1_36VarlenDynamicPersistentTileSchedulerILi128ELi64ELi256ELi256ELb1ELb1ELb0ELb1ELb1ELb1EEEEEEEEEvNT_6ParamsE:
        .type           _ZN7cutlass13device_kernelIN5flash19enable_sm80_to_sm89INS1_16FlashAttnFwdSm80INS1_25CollectiveMainloopFwdSm80ILi8ELi1ELb0EN4cute5tupleIJNS5_1CILi128EEENS7_ILi64EEENS7_ILi192EEEEEELi192ENS_10bfloat16_tEfNS_4arch4Sm80ELb1ELb0ELb0ELb1ELb0ELb0ELb1ELb1EEENS1_21CollectiveEpilogueFwdINS6_IJS8_SA_S9_EEENS6_IJNS7_ILi1EEESI_SI_EEESC_SE_Li256ELb1ELb1ELb1ELb0EEENS1_36VarlenDynamicPersistentTileSchedulerILi128ELi64ELi256ELi256ELb1ELb1ELb0ELb1ELb1ELb1EEEEEEEEEvNT_6ParamsE,@function
        .size           _ZN7cutlass13device_kernelIN5flash19enable_sm80_to_sm89INS1_16FlashAttnFwdSm80INS1_25CollectiveMainloopFwdSm80ILi8ELi1ELb0EN4cute5tupleIJNS5_1CILi128EEENS7_ILi64EEENS7_ILi192EEEEEELi192ENS_10bfloat16_tEfNS_4arch4Sm80ELb1ELb0ELb0ELb1ELb0ELb0ELb1ELb1EEENS1_21CollectiveEpilogueFwdINS6_IJS8_SA_S9_EEENS6_IJNS7_ILi1EEESI_SI_EEESC_SE_Li256ELb1ELb1ELb1ELb0EEENS1_36VarlenDynamicPersistentTileSchedulerILi128ELi64ELi256ELi256ELb1ELb1ELb0ELb1ELb1ELb1EEEEEEEEEvNT_6ParamsE,(.L_x_61 - _ZN7cutlass13device_kernelIN5flash19enable_sm80_to_sm89INS1_16FlashAttnFwdSm80INS1_25CollectiveMainloopFwdSm80ILi8ELi1ELb0EN4cute5tupleIJNS5_1CILi128EEENS7_ILi64EEENS7_ILi192EEEEEELi192ENS_10bfloat16_tEfNS_4arch4Sm80ELb1ELb0ELb0ELb1ELb0ELb0ELb1ELb1EEENS1_21CollectiveEpilogueFwdINS6_IJS8_SA_S9_EEENS6_IJNS7_ILi1EEESI_SI_EEESC_SE_Li256ELb1ELb1ELb1ELb0EEENS1_36VarlenDynamicPersistentTileSchedulerILi128ELi64ELi256ELi256ELb1ELb1ELb0ELb1ELb1ELb1EEEEEEEEEvNT_6ParamsE)
        .other          _ZN7cutlass13device_kernelIN5flash19enable_sm80_to_sm89INS1_16FlashAttnFwdSm80INS1_25CollectiveMainloopFwdSm80ILi8ELi1ELb0EN4cute5tupleIJNS5_1CILi128EEENS7_ILi64EEENS7_ILi192EEEEEELi192ENS_10bfloat16_tEfNS_4arch4Sm80ELb1ELb0ELb0ELb1ELb0ELb0ELb1ELb1EEENS1_21CollectiveEpilogueFwdINS6_IJS8_SA_S9_EEENS6_IJNS7_ILi1EEESI_SI_EEESC_SE_Li256ELb1ELb1ELb1ELb0EEENS1_36VarlenDynamicPersistentTileSchedulerILi128ELi64ELi256ELi256ELb1ELb1ELb0ELb1ELb1ELb1EEEEEEEEEvNT_6ParamsE,@"STO_CUDA_ENTRY STV_DEFAULT"
_ZN7cutlass13device_kernelIN5flash19enable_sm80_to_sm89INS1_16FlashAttnFwdSm80INS1_25CollectiveMainloopFwdSm80ILi8ELi1ELb0EN4cute5tupleIJNS5_1CILi128EEENS7_ILi64EEENS7_ILi192EEEEEELi192ENS_10bfloat16_tEfNS_4arch4Sm80ELb1ELb0ELb0ELb1ELb0ELb0ELb1ELb1EEENS1_21CollectiveEpilogueFwdINS6_IJS8_SA_S9_EEENS6_IJNS7_ILi1EEESI_SI_EEESC_SE_Li256ELb1ELb1ELb1ELb0EEENS1_36VarlenDynamicPersistentTileSchedulerILi128ELi64ELi256ELi256ELb1ELb1ELb0ELb1ELb1ELb1EEEEEEEEEvNT_6ParamsE:
[----:B------:R-:W-:Y:S01]  /*0000*/  LDC R1, c[0x0][0x37c] ;  /* 0x0000df00ff017b82 */ /* 0x000fe20000000800 */
[----:B------:R-:W-:Y:S05]  /*0010*/  EXIT ;  /* 0x000000000000794d */ /* 0x000fea0003800000 */
.L_x_25:
        /* <DEDUP_REMOVED lines=14> */
.L_x_61:


//--------------------- .text._ZN7cutlass13device_kernelIN5flash19enable_sm80_to_sm89INS1_16FlashAttnFwdSm80INS1_25CollectiveMainloopFwdSm80ILi8ELi1ELb0EN4cute5tupleIJNS5_1CILi128EEENS7_ILi64EEENS7_ILi192EEEEEELi192ENS_10bfloat16_tEfNS_4arch4Sm80ELb1ELb0ELb0ELb1ELb0ELb1ELb1ELb1EEENS1_21CollectiveEpilogueFwdINS6_IJS8_SA_S9_EEENS6_IJNS7_ILi1EEESI_SI_EEESC_SE_Li256ELb1ELb1ELb1ELb0EEENS1_36VarlenDynamicPersistentTileSchedulerILi128ELi64ELi256ELi256ELb1ELb1ELb0ELb1ELb1ELb1EEEEEEEEEvNT_6ParamsE --------------------------
	.section	.text._ZN7cutlass13device_kernelIN5flash19enable_sm80_to_sm89INS1_16FlashAttnFwdSm80INS1_25CollectiveMainloopFwdSm80ILi8ELi1ELb0EN4cute5tupleIJNS5_1CILi128EEENS7_ILi64EEENS7_ILi192EEEEEELi192ENS_10bfloat16_tEfNS_4arch4Sm80ELb1ELb0ELb0ELb1ELb0ELb1ELb1ELb1EEENS1_21CollectiveEpilogueFwdINS6_IJS8_SA_S9_EEENS6_IJNS7_ILi1EEESI_SI_EEESC_SE_Li256ELb1ELb1ELb1ELb0EEENS1_36VarlenDynamicPersistentTileSchedulerILi128ELi64ELi256ELi256ELb1ELb1ELb0ELb1ELb1ELb1EEEEEEEEEvNT_6ParamsE,"ax",@progbits
	.align	128
.text._ZN7cutlass13device_kernelIN5flash19enable_sm80_to_sm89INS1_16FlashAttnFwdSm80INS1_25CollectiveMainloopFwdSm80ILi8ELi1ELb0EN4cute5tupleIJNS5_1CILi128EEENS7_ILi64EEENS7_ILi192EEEEEELi192ENS_10bfloat16_tEfNS_4arch4Sm80ELb1ELb0ELb0ELb1ELb0ELb1ELb1ELb1EEENS1_21CollectiveEpilogueFwdINS6_IJS8_SA_S9_EEENS6_IJNS7_ILi1EEESI_SI_EEESC_SE_Li256ELb1ELb1ELb1ELb0EEENS1_36VarlenDynamicPersistentTileSchedulerILi128ELi64ELi256ELi256ELb1ELb1ELb0ELb1ELb1ELb1EEEEEEEEEvNT_6ParamsE:
        .type           _ZN7cutlass13device_kernelIN5flash19enable_sm80_to_sm89INS1_16FlashAttnFwdSm80INS1_25CollectiveMainloopFwdSm80ILi8ELi1ELb0EN4cute5tupleIJNS5_1CILi128EEENS7_ILi64EEENS7_ILi192EEEEEELi192ENS_10bfloat16_tEfNS_4arch4Sm80ELb1ELb0ELb0ELb1ELb0ELb1ELb1ELb1EEENS1_21CollectiveEpilogueFwdINS6_IJS8_SA_S9_EEENS6_IJNS7_ILi1EEESI_SI_EEESC_SE_Li256ELb1ELb1ELb1ELb0EEENS1_36VarlenDynamicPersistentTileSchedulerILi128ELi64ELi256ELi256ELb1ELb1ELb0ELb1ELb1ELb1EEEEEEEEEvNT_6ParamsE,@function
        .size           _ZN7cutlass13device_kernelIN5flash19enable_sm80_to_sm89INS1_16FlashAttnFwdSm80INS1_25CollectiveMainloopFwdSm80ILi8ELi1ELb0EN4cute5tupleIJNS5_1CILi128EEENS7_ILi64EEENS7_ILi192EEEEEELi192ENS_10bfloat16_tEfNS_4arch4Sm80ELb1ELb0ELb0ELb1ELb0ELb1ELb1ELb1EEENS1_21CollectiveEpilogueFwdINS6_IJS8_SA_S9_EEENS6_IJNS7_ILi1EEESI_SI_EEESC_SE_Li256ELb1ELb1ELb1ELb0EEENS1_36VarlenDynamicPersistentTileSchedulerILi128ELi64ELi256ELi256ELb1ELb1ELb0ELb1ELb1ELb1EEEEEEEEEvNT_6ParamsE,(.L_x_62 - _ZN7cutlass13device_kernelIN5flash19enable_sm80_to_sm89INS1_16FlashAttnFwdSm80INS1_25CollectiveMainloopFwdSm80ILi8ELi1ELb0EN4cute5tupleIJNS5_1CILi128EEENS7_ILi64EEENS7_ILi192EEEEEELi192ENS_10bfloat16_tEfNS_4arch4Sm80ELb1ELb0ELb0ELb1ELb0ELb1ELb1ELb1EEENS1_21CollectiveEpilogueFwdINS6_IJS8_SA_S9_EEENS6_IJNS7_ILi1EEESI_SI_EEESC_SE_Li256ELb1ELb1ELb1ELb0EEENS1_36VarlenDynamicPersistentTileSchedulerILi128ELi64ELi256ELi256ELb1ELb1ELb0ELb1ELb1ELb1EEEEEEEEEvNT_6ParamsE)
        .other          _ZN7cutlass13device_kernelIN5flash19enable_sm80_to_sm89INS1_16FlashAttnFwdSm80INS1_25CollectiveMainloopFwdSm80ILi8ELi1ELb0EN4cute5tupleIJNS5_1CILi128EEENS7_ILi64EEENS7_ILi192EEEEEELi192ENS_10bfloat16_tEfNS_4arch4Sm80ELb1ELb0ELb0ELb1ELb0ELb1ELb1ELb1EEENS1_21CollectiveEpilogueFwdINS6_IJS8_SA_S9_EEENS6_IJNS7_ILi1EEESI_SI_EEESC_SE_Li256ELb1ELb1ELb1ELb0EEENS1_36VarlenDynamicPersistentTileSchedulerILi128ELi64ELi256ELi256ELb1ELb1ELb0ELb1ELb1ELb1EEEEEEEEEvNT_6ParamsE,@"STO_CUDA_ENTRY STV_DEFAULT"
_ZN7cutlass13device_kernelIN5flash19enable_sm80_to_sm89INS1_16FlashAttnFwdSm80INS1_25CollectiveMainloopFwdSm80ILi8ELi1ELb0EN4cute5tupleIJNS5_1CILi128EEENS7_ILi64EEENS7_ILi192EEEEEELi192ENS_10bfloat16_tEfNS_4arch4Sm80ELb1ELb0ELb0ELb1ELb0ELb1ELb1ELb1EEENS1_21CollectiveEpilogueFwdINS6_IJS8_SA_S9_EEENS6_IJNS7_ILi1EEESI_SI_EEESC_SE_Li256ELb1ELb1ELb1ELb0EEENS1_36VarlenDynamicPersistentTileSchedulerILi128ELi64ELi256ELi256ELb1ELb1ELb0ELb1ELb1ELb1EEEEEEEEEvNT_6ParamsE:
[----:B------:R-:W-:Y:S01]  /*0000*/  LDC R1, c[0x0][0x37c] ;  /* 0x0000df00ff017b82 */ /* 0x000fe20000000800 */
[----:B------:R-:W-:Y:S05]  /*0010*/  EXIT ;  /* 0x000000000000794d */ /* 0x000fea0003800000 */
.L_x_26:
        /* <DEDUP_REMOVED lines=14> */
.L_x_62:


//--------------------- .text._ZN7cutlass13device_kernelIN5flash19enable_sm80_to_sm89INS1_16FlashAttnFwdSm80INS1_25CollectiveMainloopFwdSm80ILi8ELi2ELb1EN4cute5tupleIJNS5_1CILi128EEENS7_ILi96EEENS7_ILi192EEEEEELi192ENS_10bfloat16_tEfNS_4arch4Sm80ELb0ELb0ELb0ELb0ELb0ELb0ELb1ELb1EEENS1_21CollectiveEpilogueFwdINS6_IJS8_SA_S9_EEENS6_IJNS7_ILi1EEESI_SI_EEESC_SE_Li256ELb0ELb1ELb1ELb0EEENS1_19SingleTileSchedulerILb0ELb1ELb1ELi128EEEEEEEEEvNT_6ParamsE --------------------------
	.section	.text._ZN7cutlass13device_kernelIN5flash19enable_sm80_to_sm89INS1_16FlashAttnFwdSm80INS1_25CollectiveMainloopFwdSm80ILi8ELi2ELb1EN4cute5tupleIJNS5_1CILi128EEENS7_ILi96EEENS7_ILi192EEEEEELi192ENS_10bfloat16_tEfNS_4arch4Sm80ELb0ELb0ELb0ELb0ELb0ELb0ELb1ELb1EEENS1_21CollectiveEpilogueFwdINS6_IJS8_SA_S9_EEENS6_IJNS7_ILi1EEESI_SI_EEESC_SE_Li256ELb0ELb1ELb1ELb0EEENS1_19SingleTileSchedulerILb0ELb1ELb1ELi128EEEEEEEEEvNT_6ParamsE,"ax",@progbits
	.align	128
.text._ZN7cutlass13device_kernelIN5flash19enable_sm80_to_sm89INS1_16FlashAttnFwdSm80INS1_25CollectiveMainloopFwdSm80ILi8ELi2ELb1EN4cute5tupleIJNS5_1CILi128EEENS7_ILi96EEENS7_ILi192EEEEEELi192ENS_10bfloat16_tEfNS_4arch4Sm80ELb0ELb0ELb0ELb0ELb0ELb0ELb1ELb1EEENS1_21CollectiveEpilogueFwdINS6_IJS8_SA_S9_EEENS6_IJNS7_ILi1EEESI_SI_EEESC_SE_Li256ELb0ELb1ELb1ELb0EEENS1_19SingleTileSchedulerILb0ELb1ELb1ELi128EEEEEEEEEvNT_6ParamsE:
        .type           _ZN7cutlass13device_kernelIN5flash19enable_sm80_to_sm89INS1_16FlashAttnFwdSm80INS1_25CollectiveMainloopFwdSm80ILi8ELi2ELb1EN4cute5tupleIJNS5_1CILi128EEENS7_ILi96EEENS7_ILi192EEEEEELi192ENS_10bfloat16_tEfNS_4arch4Sm80ELb0ELb0ELb0ELb0ELb0ELb0ELb1ELb1EEENS1_21CollectiveEpilogueFwdINS6_IJS8_SA_S9_EEENS6_IJNS7_ILi1EEESI_SI_EEESC_SE_Li256ELb0ELb1ELb1ELb0EEENS1_19SingleTileSchedulerILb0ELb1ELb1ELi128EEEEEEEEEvNT_6ParamsE,@function
        .size           _ZN7cutlass13device_kernelIN5flash19enable_sm80_to_sm89INS1_16FlashAttnFwdSm80INS1_25CollectiveMainloopFwdSm80ILi8ELi2ELb1EN4cute5tupleIJNS5_1CILi128EEENS7_ILi96EEENS7_ILi192EEEEEELi192ENS_10bfloat16_tEfNS_4arch4Sm80ELb0ELb0ELb0ELb0ELb0ELb0ELb1ELb1EEENS1_21CollectiveEpilogueFwdINS6_IJS8_SA_S9_EEENS6_IJNS7_ILi1EEESI_SI_EEESC_SE_Li256ELb0ELb1ELb1ELb0EEENS1_19SingleTileSchedulerILb0ELb1ELb1ELi128EEEEEEEEEvNT_6ParamsE,(.L_x_63 - _ZN7cutlass13device_kernelIN5flash19enable_sm80_to_sm89INS1_16FlashAttnFwdSm80INS1_25CollectiveMainloopFwdSm80ILi8ELi2ELb1EN4cute5tupleIJNS5_1CILi128EEENS7_ILi96EEENS7_ILi192EEEEEELi192ENS_10bfloat16_tEfNS_4arch4Sm80ELb0ELb0ELb0ELb0ELb0ELb0ELb1ELb1EEENS1_21CollectiveEpilogueFwdINS6_IJS8_SA_S9_EEENS6_IJNS7_ILi1EEESI_SI_EEESC_SE_Li256ELb0ELb1ELb1ELb0EEENS1_19SingleTileSchedulerILb0ELb1ELb1ELi128EEEEEEEEEvNT_6ParamsE)
        .other          _ZN7cutlass13device_kernelIN5flash19enable_sm80_to_sm89INS1_16FlashAttnFwdSm80INS1_25CollectiveMainloopFwdSm80ILi8ELi2ELb1EN4cute5tupleIJNS5_1CILi128EEENS7_ILi96EEENS7_ILi192EEEEEELi192ENS_10bfloat16_tEfNS_4arch4Sm80ELb0ELb0ELb0ELb0ELb0ELb0ELb1ELb1EEENS1_21CollectiveEpilogueFwdINS6_IJS8_SA_S9_EEENS6_IJNS7_ILi1EEESI_SI_EEESC_SE_Li256ELb0ELb1ELb1ELb0EEENS1_19SingleTileSchedulerILb0ELb1ELb1ELi128EEEEEEEEEvNT_6ParamsE,@"STO_CUDA_ENTRY STV_DEFAULT"
_ZN7cutlass13device_kernelIN5flash19enable_sm80_to_sm89INS1_16FlashAttnFwdSm80INS1_25CollectiveMainloopFwdSm80ILi8ELi2ELb1EN4cute5tupleIJNS5_1CILi128EEENS7_ILi96EEENS7_ILi192EEEEEELi192ENS_10bfloat16_tEfNS_4arch4Sm80ELb0ELb0ELb0ELb0ELb0ELb0ELb1ELb1EEENS1_21CollectiveEpilogueFwdINS6_IJS8_SA_S9_EEENS6_IJNS7_ILi1EEESI_SI_EEESC_SE_Li256ELb0ELb1ELb1ELb0EEENS1_19SingleTileSchedulerILb0ELb1ELb1ELi128EEEEEEEEEvNT_6ParamsE:
[----:B------:R-:W-:Y:S01]  /*0000*/  LDC R1, c[0x0][0x37c] ;  /* 0x0000df00ff017b82 */ /* 0x000fe20000000800 */
[----:B------:R-:W-:Y:S05]  /*0010*/  EXIT ;  /* 0x000000000000794d */ /* 0x000fea0003800000 */
.L_x_27:
        /* <DEDUP_REMOVED lines=14> */
.L_x_63:


//--------------------- .text._ZN7cutlass13device_kernelIN5flash19enable_sm80_to_sm89INS1_16FlashAttnFwdSm80INS1_25CollectiveMainloopFwdSm80ILi8ELi2ELb0EN4cute5tupleIJNS5_1CILi128EEENS7_ILi64EEENS7_ILi192EEEEEELi192ENS_10bfloat16_tEfNS_4arch4Sm80ELb0ELb0ELb0ELb1ELb0ELb0ELb1ELb1EEENS1_21CollectiveEpilogueFwdINS6_IJS8_SA_S9_EEENS6_IJNS7_ILi1EEESI_SI_EEESC_SE_Li256ELb1ELb1ELb1ELb0EEENS1_36VarlenDynamicPersistentTileSchedulerILi128ELi64ELi256ELi256ELb1ELb1ELb0ELb0ELb1ELb1EEEEEEEEEvNT_6ParamsE --------------------------
	.section	.text._ZN7cutlass13device_kernelIN5flash19enable_sm80_to_sm89INS1_16FlashAttnFwdSm80INS1_25CollectiveMainloopFwdSm80ILi8ELi2ELb0EN4cute5tupleIJNS5_1CILi128EEENS7_ILi64EEENS7_ILi192EEEEEELi192ENS_10bfloat16_tEfNS_4arch4Sm80ELb0ELb0ELb0ELb1ELb0ELb0ELb1ELb1EEENS1_21CollectiveEpilogueFwdINS6_IJS8_SA_S9_EEENS6_IJNS7_ILi1EEESI_SI_EEESC_SE_Li256ELb1ELb1ELb1ELb0EEENS1_36VarlenDynamicPersistentTileSchedulerILi128ELi64ELi256ELi256ELb1ELb1ELb0ELb0ELb1ELb1EEEEEEEEEvNT_6ParamsE,"ax",@progbits
	.align	128
.text._ZN7cutlass13device_kernelIN5flash19enable_sm80_to_sm89INS1_16FlashAttnFwdSm80INS1_25CollectiveMainloopFwdSm80ILi8ELi2ELb0EN4cute5tupleIJNS5_1CILi128EEENS7_ILi64EEENS7_ILi192EEEEEELi192ENS_10bfloat16_tEfNS_4arch4Sm80ELb0ELb0ELb0ELb1ELb0ELb0ELb1ELb1EEENS1_21CollectiveEpilogueFwdINS6_IJS8_SA_S9_EEENS6_IJNS7_ILi1EEESI_SI_EEESC_SE_Li256ELb1ELb1ELb1ELb0EEENS1_36VarlenDynamicPersistentTileSchedulerILi128ELi64ELi256ELi256ELb1ELb1ELb0ELb0ELb1ELb1EEEEEEEEEvNT_6ParamsE:
        .type           _ZN7cutlass13device_kernelIN5flash19enable_sm80_to_sm89INS1_16FlashAttnFwdSm80INS1_25CollectiveMainloopFwdSm80ILi8ELi2ELb0EN4cute5tupleIJNS5_1CILi128EEENS7_ILi64EEENS7_ILi192EEEEEELi192ENS_10bfloat16_tEfNS_4arch4Sm80ELb0ELb0ELb0ELb1ELb0ELb0ELb1ELb1EEENS1_21CollectiveEpilogueFwdINS6_IJS8_SA_S9_EEENS6_IJNS7_ILi1EEESI_SI_EEESC_SE_Li256ELb1ELb1ELb1ELb0EEENS1_36VarlenDynamicPersistentTileSchedulerILi128ELi64ELi256ELi256ELb1ELb1ELb0ELb0ELb1ELb1EEEEEEEEEvNT_6ParamsE,@function
        .size           _ZN7cutlass13device_kernelIN5flash19enable_sm80_to_sm89INS1_16FlashAttnFwdSm80INS1_25CollectiveMainloopFwdSm80ILi8ELi2ELb0EN4cute5tupleIJNS5_1CILi128EEENS7_ILi64EEENS7_ILi192EEEEEELi192ENS_10bfloat16_tEfNS_4arch4Sm80ELb0ELb0ELb0ELb1ELb0ELb0ELb1ELb1EEENS1_21CollectiveEpilogueFwdINS6_IJS8_SA_S9_EEENS6_IJNS7_ILi1EEESI_SI_EEESC_SE_Li256ELb1ELb1ELb1ELb0EEENS1_36VarlenDynamicPersistentTileSchedulerILi128ELi64ELi256ELi256ELb1ELb1ELb0ELb0ELb1ELb1EEEEEEEEEvNT_6ParamsE,(.L_x_64 - _ZN7cutlass13device_kernelIN5flash19enable_sm80_to_sm89INS1_16FlashAttnFwdSm80INS1_25CollectiveMainloopFwdSm80ILi8ELi2ELb0EN4cute5tupleIJNS5_1CILi128EEENS7_ILi64EEENS7_ILi192EEEEEELi192ENS_10bfloat16_tEfNS_4arch4Sm80ELb0ELb0ELb0ELb1ELb0ELb0ELb1ELb1EEENS1_21CollectiveEpilogueFwdINS6_IJS8_SA_S9_EEENS6_IJNS7_ILi1EEESI_SI_EEESC_SE_Li256ELb1ELb1ELb1ELb0EEENS1_36VarlenDynamicPersistentTileSchedulerILi128ELi64ELi256ELi256ELb1ELb1ELb0ELb0ELb1ELb1EEEEEEEEEvNT_6ParamsE)
        .other          _ZN7cutlass13device_kernelIN5flash19enable_sm80_to_sm89INS1_16FlashAttnFwdSm80INS1_25CollectiveMainloopFwdSm80ILi8ELi2ELb0EN4cute5tupleIJNS5_1CILi128EEENS7_ILi64EEENS7_ILi192EEEEEELi192ENS_10bfloat16_tEfNS_4arch4Sm80ELb0ELb0ELb0ELb1ELb0ELb0ELb1ELb1EEENS1_21CollectiveEpilogueFwdINS6_IJS8_SA_S9_EEENS6_IJNS7_ILi1EEESI_SI_EEESC_SE_Li256ELb1ELb1ELb1ELb0EEENS1_36VarlenDynamicPersistentTileSchedulerILi128ELi64ELi256ELi256ELb1ELb1ELb0ELb0ELb1ELb1EEEEEEEEEvNT_6ParamsE,@"STO_CUDA_ENTRY STV_DEFAULT"
_ZN7cutlass13device_kernelIN5flash19enable_sm80_to_sm89INS1_16FlashAttnFwdSm80INS1_25CollectiveMainloopFwdSm80ILi8ELi2ELb0EN4cute5tupleIJNS5_1CILi128EEENS7_ILi64EEENS7_ILi192EEEEEELi192ENS_10bfloat16_tEfNS_4arch4Sm80ELb0ELb0ELb0ELb1ELb0ELb0ELb1ELb1EEENS1_21CollectiveEpilogueFwdINS6_IJS8_SA_S9_EEENS6_IJNS7_ILi1EEESI_SI_EEESC_SE_Li256ELb1ELb1ELb1ELb0EEENS1_36VarlenDynamicPersistentTileSchedulerILi128ELi64ELi256ELi256ELb1ELb1ELb0ELb0ELb1ELb1EEEEEEEEEvNT_6ParamsE:
[----:B------:R-:W-:Y:S01]  /*0000*/  LDC R1, c[0x0][0x37c] ;  /* 0x0000df00ff017b82 */ /* 0x000fe20000000800 */
[----:B------:R-:W-:Y:S05]  /*0010*/  EXIT ;  /* 0x000000000000794d */ /* 0x000fea0003800000 */
.L_x_28:
        /* <DEDUP_REMOVED lines=14> */
.L_x_64:


//--------------------- .text._ZN7cutlass13device_kernelIN5flash19enable_sm80_to_sm89INS1_16FlashAttnFwdSm80INS1_25CollectiveMainloopFwdSm80ILi8ELi2ELb0EN4cute5tupleIJNS5_1CILi128EEENS7_ILi64EEENS7_ILi192EEEEEELi192ENS_10bfloat16_tEfNS_4arch4Sm80ELb0ELb0ELb0ELb1ELb0ELb1ELb1ELb1EEENS1_21CollectiveEpilogueFwdINS6_IJS8_SA_S9_EEENS6_IJNS7_ILi1EEESI_SI_EEESC_SE_Li256ELb1ELb1ELb1ELb0EEENS1_36VarlenDynamicPersistentTileSchedulerILi128ELi64ELi256ELi256ELb1ELb1ELb0ELb0ELb1ELb1EEEEEEEEEvNT_6ParamsE --------------------------
	.section	.text._ZN7cutlass13device_kernelIN5flash19enable_sm80_to_sm89INS1_16FlashAttnFwdSm80INS1_25CollectiveMainloopFwdSm80ILi8ELi2ELb0EN4cute5tupleIJNS5_1CILi128EEENS7_ILi64EEENS7_ILi192EEEEEELi192ENS_10bfloat16_tEfNS_4arch4Sm80ELb0ELb0ELb0ELb1ELb0ELb1ELb1ELb1EEENS1_21CollectiveEpilogueFwdINS6_IJS8_SA_S9_EEENS6_IJNS7_ILi1EEESI_SI_EEESC_SE_Li256ELb1ELb1ELb1ELb0EEENS1_36VarlenDynamicPersistentTileSchedulerILi128ELi64ELi256ELi256ELb1ELb1ELb0ELb0ELb1ELb1EEEEEEEEEvNT_6ParamsE,"ax",@progbits
	.align	128
.text._ZN7cutlass13device_kernelIN5flash19enable_sm80_to_sm89INS1_16FlashAttnFwdSm80INS1_25CollectiveMainloopFwdSm80ILi8ELi2ELb0EN4cute5tupleIJNS5_1CILi128EEENS7_ILi64EEENS7_ILi192EEEEEELi192ENS_10bfloat16_tEfNS_4arch4Sm80ELb0ELb0ELb0ELb1ELb0ELb1ELb1ELb1EEENS1_21CollectiveEpilogueFwdINS6_IJS8_SA_S9_EEENS6_IJNS7_ILi1EEESI_SI_EEESC_SE_Li256ELb1ELb1ELb1ELb0EEENS1_36VarlenDynamicPersistentTileSchedulerILi128ELi64ELi256ELi256ELb1ELb1ELb0ELb0ELb1ELb1EEEEEEEEEvNT_6ParamsE:
        .type           _ZN7cutlass13device_kernelIN5flash19enable_sm80_to_sm89INS1_16FlashAttnFwdSm80INS1_25CollectiveMainloopFwdSm80ILi8ELi2ELb0EN4cute5tupleIJNS5_1CILi128EEENS7_ILi64EEENS7_ILi192EEEEEELi192ENS_10bfloat16_tEfNS_4arch4Sm80ELb0ELb0ELb0ELb1ELb0ELb1ELb1ELb1EEENS1_21CollectiveEpilogueFwdINS6_IJS8_SA_S9_EEENS6_IJNS7_ILi1EEESI_SI_EEESC_SE_Li256ELb1ELb1ELb1ELb0EEENS1_36VarlenDynamicPersistentTileSchedulerILi128ELi64ELi256ELi256ELb1ELb1ELb0ELb0ELb1ELb1EEEEEEEEEvNT_6ParamsE,@function
        .size           _ZN7cutlass13device_kernelIN5flash19enable_sm80_to_sm89INS1_16FlashAttnFwdSm80INS1_25CollectiveMainloopFwdSm80ILi8ELi2ELb0EN4cute5tupleIJNS5_1CILi128EEENS7_ILi64EEENS7_ILi192EEEEEELi192ENS_10bfloat16_tEfNS_4arch4Sm80ELb0ELb0ELb0ELb1ELb0ELb1ELb1ELb1EEENS1_21CollectiveEpilogueFwdINS6_IJS8_SA_S9_EEENS6_IJNS7_ILi1EEESI_SI_EEESC_SE_Li256ELb1ELb1ELb1ELb0EEENS1_36VarlenDynamicPersistentTileSchedulerILi128ELi64ELi256ELi256ELb1ELb1ELb0ELb0ELb1ELb1EEEEEEEEEvNT_6ParamsE,(.L_x_65 - _ZN7cutlass13device_kernelIN5flash19enable_sm80_to_sm89INS1_16FlashAttnFwdSm80INS1_25CollectiveMainloopFwdSm80ILi8ELi2ELb0EN4cute5tupleIJNS5_1CILi128EEENS7_ILi64EEENS7_ILi192EEEEEELi192ENS_10bfloat16_tEfNS_4arch4Sm80ELb0ELb0ELb0ELb1ELb0ELb1ELb1ELb1EEENS1_21CollectiveEpilogueFwdINS6_IJS8_SA_S9_EEENS6_IJNS7_ILi1EEESI_SI_EEESC_SE_Li256ELb1ELb1ELb1ELb0EEENS1_36VarlenDynamicPersistentTileSchedulerILi128ELi64ELi256ELi256ELb1ELb1ELb0ELb0ELb1ELb1EEEEEEEEEvNT_6ParamsE)
        .other          _ZN7cutlass13device_kernelIN5flash19enable_sm80_to_sm89INS1_16FlashAttnFwdSm80INS1_25CollectiveMainloopFwdSm80ILi8ELi2ELb0EN4cute5tupleIJNS5_1CILi128EEENS7_ILi64EEENS7_ILi192EEEEEELi192ENS_10bfloat16_tEfNS_4arch4Sm80ELb0ELb0ELb0ELb1ELb0ELb1ELb1ELb1EEENS1_21CollectiveEpilogueFwdINS6_IJS8_SA_S9_EEENS6_IJNS7_ILi1EEESI_SI_EEESC_SE_Li256ELb1ELb1ELb1ELb0EEENS1_36VarlenDynamicPersistentTileSchedulerILi128ELi64ELi256ELi256ELb1ELb1ELb0ELb0ELb1ELb1EEEEEEEEEvNT_6ParamsE,@"STO_CUDA_ENTRY STV_DEFAULT"
_ZN7cutlass13device_kernelIN5flash19enable_sm80_to_sm89INS1_16FlashAttnFwdSm80INS1_25CollectiveMainloopFwdSm80ILi8ELi2ELb0EN4cute5tupleIJNS5_1CILi128EEENS7_ILi64EEENS7_ILi192EEEEEELi192ENS_10bfloat16_tEfNS_4arch4Sm80ELb0ELb0ELb0ELb1ELb0ELb1ELb1ELb1EEENS1_21CollectiveEpilogueFwdINS6_IJS8_SA_S9_EEENS6_IJNS7_ILi1EEESI_SI_EEESC_SE_Li256ELb1ELb1ELb1ELb0EEENS1_36VarlenDynamicPersistentTileSchedulerILi128ELi64ELi256ELi256ELb1ELb1ELb0ELb0ELb1ELb1EEEEEEEEEvNT_6ParamsE:
[----:B------:R-:W-:Y:S01]  /*0000*/  LDC R1, c[0x0][0x37c] ;  /* 0x0000df00ff017b82 */ /* 0x000fe20000000800 */
[----:B------:R-:W-:Y:S05]  /*0010*/  EXIT ;  /* 0x000000000000794d */ /* 0x000fea0003800000 */
.L_x_29:
        /* <DEDUP_REMOVED lines=14> */
.L_x_65:


//--------------------- .text._ZN7cutlass13device_kernelIN5flash19enable_sm80_to_sm89INS1_16FlashAttnFwdSm80INS1_25CollectiveMainloopFwdSm80ILi8ELi2ELb0EN4cute5tupleIJNS5_1CILi128EEENS7_ILi64EEENS7_ILi192EEEEEELi192ENS_10bfloat16_tEfNS_4arch4Sm80ELb0ELb1ELb0ELb0ELb0ELb0ELb1ELb1EEENS1_21CollectiveEpilogueFwdINS6_IJS8_SA_S9_EEENS6_IJNS7_ILi1EEESI_SI_EEESC_SE_Li256ELb0ELb1ELb1ELb0EEENS1_19SingleTileSchedulerILb0ELb1ELb1ELi128EEEEEEEEEvNT_6ParamsE --------------------------
	.section	.text._ZN7cutlass13device_kernelIN5flash19enable_sm80_to_sm89INS1_16FlashAttnFwdSm80INS1_25CollectiveMainloopFwdSm80ILi8ELi2ELb0EN4cute5tupleIJNS5_1CILi128EEENS7_ILi64EEENS7_ILi192EEEEEELi192ENS_10bfloat16_tEfNS_4arch4Sm80ELb0ELb1ELb0ELb0ELb0ELb0ELb1ELb1EEENS1_21CollectiveEpilogueFwdINS6_IJS8_SA_S9_EEENS6_IJNS7_ILi1EEESI_SI_EEESC_SE_Li256ELb0ELb1ELb1ELb0EEENS1_19SingleTileSchedulerILb0ELb1ELb1ELi128EEEEEEEEEvNT_6ParamsE,"ax",@progbits
	.align	128
.text._ZN7cutlass13device_kernelIN5flash19enable_sm80_to_sm89INS1_16FlashAttnFwdSm80INS1_25CollectiveMainloopFwdSm80ILi8ELi2ELb0EN4cute5tupleIJNS5_1CILi128EEENS7_ILi64EEENS7_ILi192EEEEEELi192ENS_10bfloat16_tEfNS_4arch4Sm80ELb0ELb1ELb0ELb0ELb0ELb0ELb1ELb1EEENS1_21CollectiveEpilogueFwdINS6_IJS8_SA_S9_EEENS6_IJNS7_ILi1EEESI_SI_EEESC_SE_Li256ELb0ELb1ELb1ELb0EEENS1_19SingleTileSchedulerILb0ELb1ELb1ELi128EEEEEEEEEvNT_6ParamsE:
        .type           _ZN7cutlass13device_kernelIN5flash19enable_sm80_to_sm89INS1_16FlashAttnFwdSm80INS1_25CollectiveMainloopFwdSm80ILi8ELi2ELb0EN4cute5tupleIJNS5_1CILi128EEENS7_ILi64EEENS7_ILi192EEEEEELi192ENS_10bfloat16_tEfNS_4arch4Sm80ELb0ELb1ELb0ELb0ELb0ELb0ELb1ELb1EEENS1_21CollectiveEpilogueFwdINS6_IJS8_SA_S9_EEENS6_IJNS7_ILi1EEESI_SI_EEESC_SE_Li256ELb0ELb1ELb1ELb0EEENS1_19SingleTileSchedulerILb0ELb1ELb1ELi128EEEEEEEEEvNT_6ParamsE,@function
        .size           _ZN7cutlass13device_kernelIN5flash19enable_sm80_to_sm89INS1_16FlashAttnFwdSm80INS1_25CollectiveMainloopFwdSm80ILi8ELi2ELb0EN4cute5tupleIJNS5_1CILi128EEENS7_ILi64EEENS7_ILi192EEEEEELi192ENS_10bfloat16_tEfNS_4arch4Sm80ELb0ELb1ELb0ELb0ELb0ELb0ELb1ELb1EEENS1_21CollectiveEpilogueFwdINS6_IJS8_SA_S9_EEENS6_IJNS7_ILi1EEESI_SI_EEESC_SE_Li256ELb0ELb1ELb1ELb0EEENS1_19SingleTileSchedulerILb0ELb1ELb1ELi128EEEEEEEEEvNT_6ParamsE,(.L_x_66 - _ZN7cutlass13device_kernelIN5flash19enable_sm80_to_sm89INS1_16FlashAttnFwdSm80INS1_25CollectiveMainloopFwdSm80ILi8ELi2ELb0EN4cute5tupleIJNS5_1CILi128EEENS7_ILi64EEENS7_ILi192EEEEEELi192ENS_10bfloat16_tEfNS_4arch4Sm80ELb0ELb1ELb0ELb0ELb0ELb0ELb1ELb1EEENS1_21CollectiveEpilogueFwdINS6_IJS8_SA_S9_EEENS6_IJNS7_ILi1EEESI_SI_EEESC_SE_Li256ELb0ELb1ELb1ELb0EEENS1_19SingleTileSchedulerILb0ELb1ELb1ELi128EEEEEEEEEvNT_6ParamsE)
        .other          _ZN7cutlass13device_kernelIN5flash19enable_sm80_to_sm89INS1_16FlashAttnFwdSm80INS1_25CollectiveMainloopFwdSm80ILi8ELi2ELb0EN4cute5tupleIJNS5_1CILi128EEENS7_ILi64EEENS7_ILi192EEEEEELi192ENS_10bfloat16_tEfNS_4arch4Sm80ELb0ELb1ELb0ELb0ELb0ELb0ELb1ELb1EEENS1_21CollectiveEpilogueFwdINS6_IJS8_SA_S9_EEENS6_IJNS7_ILi1EEESI_SI_EEESC_SE_Li256ELb0ELb1ELb1ELb0EEENS1_19SingleTileSchedulerILb0ELb1ELb1ELi128EEEEEEEEEvNT_6ParamsE,@"STO_CUDA_ENTRY STV_DEFAULT"
_ZN7cutlass13device_kernelIN5flash19enable_sm80_to_sm89INS1_16FlashAttnFwdSm80INS1_25CollectiveMainloopFwdSm80ILi8ELi2ELb0EN4cute5tupleIJNS5_1CILi128EEENS7_ILi64EEENS7_ILi192EEEEEELi192ENS_10bfloat16_tEfNS_4arch4Sm80ELb0ELb1ELb0ELb0ELb0ELb0ELb1ELb1EEENS1_21CollectiveEpilogueFwdINS6_IJS8_SA_S9_EEENS6_IJNS7_ILi1EEESI_SI_EEESC_SE_Li256ELb0ELb1ELb1ELb0EEENS1_19SingleTileSchedulerILb0ELb1ELb1ELi128EEEEEEEEEvNT_6ParamsE:
[----:B------:R-:W-:Y:S01]  /*0000*/  LDC R1, c[0x0][0x37c] ;  /* 0x0000df00ff017b82 */ /* 0x000fe20000000800 */
[----:B------:R-:W-:Y:S05]  /*0010*/  EXIT ;  /* 0x000000000000794d */ /* 0x000fea0003800000 */
.L_x_30:
        /* <DEDUP_REMOVED lines=14> */
.L_x_66:


//--------------------- .text._ZN7cutlass13device_kernelIN5flash19enable_sm80_to_sm89INS1_16FlashAttnFwdSm80INS1_25CollectiveMainloopFwdSm80ILi8ELi2ELb0EN4cute5tupleIJNS5_1CILi128EEENS7_ILi64EEENS7_ILi192EEEEEELi192ENS_10bfloat16_tEfNS_4arch4Sm80ELb0ELb1ELb0ELb1ELb0ELb0ELb1ELb1EEENS1_21CollectiveEpilogueFwdINS6_IJS8_SA_S9_EEENS6_IJNS7_ILi1EEESI_SI_EEESC_SE_Li256ELb1ELb1ELb1ELb0EEENS1_36VarlenDynamicPersistentTileSchedulerILi128ELi64ELi256ELi256ELb1ELb1ELb0ELb1ELb0ELb1EEEEEEEEEvNT_6ParamsE --------------------------
	.section	.text._ZN7cutlass13device_kernelIN5flash19enable_sm80_to_sm89INS1_16FlashAttnFwdSm80INS1_25CollectiveMainloopFwdSm80ILi8ELi2ELb0EN4cute5tupleIJNS5_1CILi128EEENS7_ILi64EEENS7_ILi192EEEEEELi192ENS_10bfloat16_tEfNS_4arch4Sm80ELb0ELb1ELb0ELb1ELb0ELb0ELb1ELb1EEENS1_21CollectiveEpilogueFwdINS6_IJS8_SA_S9_EEENS6_IJNS7_ILi1EEESI_SI_EEESC_SE_Li256ELb1ELb1ELb1ELb0EEENS1_36VarlenDynamicPersistentTileSchedulerILi128ELi64ELi256ELi256ELb1ELb1ELb0ELb1ELb0ELb1EEEEEEEEEvNT_6ParamsE,"ax",@progbits
	.align	128
.text._ZN7cutlass13device_kernelIN5flash19enable_sm80_to_sm89INS1_16FlashAttnFwdSm80INS1_25CollectiveMainloopFwdSm80ILi8ELi2ELb0EN4cute5tupleIJNS5_1CILi128EEENS7_ILi64EEENS7_ILi192EEEEEELi192ENS_10bfloat16_tEfNS_4arch4Sm80ELb0ELb1ELb0ELb1ELb0ELb0ELb1ELb1EEENS1_21CollectiveEpilogueFwdINS6_IJS8_SA_S9_EEENS6_IJNS7_ILi1EEESI_SI_EEESC_SE_Li256ELb1ELb1ELb1ELb0EEENS1_36VarlenDynamicPersistentTileSchedulerILi128ELi64ELi256ELi256ELb1ELb1ELb0ELb1ELb0ELb1EEEEEEEEEvNT_6ParamsE:
        .type           _ZN7cutlass13device_kernelIN5flash19enable_sm80_to_sm89INS1_16FlashAttnFwdSm80INS1_25CollectiveMainloopFwdSm80ILi8ELi2ELb0EN4cute5tupleIJNS5_1CILi128EEENS7_ILi64EEENS7_ILi192EEEEEELi192ENS_10bfloat16_tEfNS_4arch4Sm80ELb0ELb1ELb0ELb1ELb0ELb0ELb1ELb1EEENS1_21CollectiveEpilogueFwdINS6_IJS8_SA_S9_EEENS6_IJNS7_ILi1EEESI_SI_EEESC_SE_Li256ELb1ELb1ELb1ELb0EEENS1_36VarlenDynamicPersistentTileSchedulerILi128ELi64ELi256ELi256ELb1ELb1ELb0ELb1ELb0ELb1EEEEEEEEEvNT_6ParamsE,@function
        .size           _ZN7cutlass13device_kernelIN5flash19enable_sm80_to_sm89INS1_16FlashAttnFwdSm80INS1_25CollectiveMainloopFwdSm80ILi8ELi2ELb0EN4cute5tupleIJNS5_1CILi128EEENS7_ILi64EEENS7_ILi192EEEEEELi192ENS_10bfloat16_tEfNS_4arch4Sm80ELb0ELb1ELb0ELb1ELb0ELb0ELb1ELb1EEENS1_21CollectiveEpilogueFwdINS6_IJS8_SA_S9_EEENS6_IJNS7_ILi1EEESI_SI_EEESC_SE_Li256ELb1ELb1ELb1ELb0EEENS1_36VarlenDynamicPersistentTileSchedulerILi128ELi64ELi256ELi256ELb1ELb1ELb0ELb1ELb0ELb1EEEEEEEEEvNT_6ParamsE,(.L_x_67 - _ZN7cutlass13device_kernelIN5flash19enable_sm80_to_sm89INS1_16FlashAttnFwdSm80INS1_25CollectiveMainloopFwdSm80ILi8ELi2ELb0EN4cute5tupleIJNS5_1CILi128EEENS7_ILi64EEENS7_ILi192EEEEEELi192ENS_10bfloat16_tEfNS_4arch4Sm80ELb0ELb1ELb0ELb1ELb0ELb0ELb1ELb1EEENS1_21CollectiveEpilogueFwdINS6_IJS8_SA_S9_EEENS6_IJNS7_ILi1EEESI_SI_EEESC_SE_Li256ELb1ELb1ELb1ELb0EEENS1_36VarlenDynamicPersistentTileSchedulerILi128ELi64ELi256ELi256ELb1ELb1ELb0ELb1ELb0ELb1EEEEEEEEEvNT_6ParamsE)
        .other          _ZN7cutlass13device_kernelIN5flash19enable_sm80_to_sm89INS1_16FlashAttnFwdSm80INS1_25CollectiveMainloopFwdSm80ILi8ELi2ELb0EN4cute5tupleIJNS5_1CILi128EEENS7_ILi64EEENS7_ILi192EEEEEELi192ENS_10bfloat16_tEfNS_4arch4Sm80ELb0ELb1ELb0ELb1ELb0ELb0ELb1ELb1EEENS1_21CollectiveEpilogueFwdINS6_IJS8_SA_S9_EEENS6_IJNS7_ILi1EEESI_SI_EEESC_SE_Li256ELb1ELb1ELb1ELb0EEENS1_36VarlenDynamicPersistentTileSchedulerILi128ELi64ELi256ELi256ELb1ELb1ELb0ELb1ELb0ELb1EEEEEEEEEvNT_6ParamsE,@"STO_CUDA_ENTRY STV_DEFAULT"
_ZN7cutlass13device_kernelIN5flash19enable_sm80_to_sm89INS1_16FlashAttnFwdSm80INS1_25CollectiveMainloopFwdSm80ILi8ELi2ELb0EN4cute5tupleIJNS5_1CILi128EEENS7_ILi64EEENS7_ILi192EEEEEELi192ENS_10bfloat16_tEfNS_4arch4Sm80ELb0ELb1ELb0ELb1ELb0ELb0ELb1ELb1EEENS1_21CollectiveEpilogueFwdINS6_IJS8_SA_S9_EEENS6_IJNS7_ILi1EEESI_SI_EEESC_SE_Li256ELb1ELb1ELb1ELb0EEENS1_36VarlenDynamicPersistentTileSchedulerILi128ELi64ELi256ELi256ELb1ELb1ELb0ELb1ELb0ELb1EEEEEEEEEvNT_6ParamsE:
[----:B------:R-:W-:Y:S01]  /*0000*/  LDC R1, c[0x0][0x37c] ;  /* 0x0000df00ff017b82 */ /* 0x000fe20000000800 */
[----:B------:R-:W-:Y:S05]  /*0010*/  EXIT ;  /* 0x000000000000794d */ /* 0x000fea0003800000 */
.L_x_31:
        /* <DEDUP_REMOVED lines=14> */
.L_x_67:


//--------------------- .text._ZN7cutlass13device_kernelIN5flash19enable_sm80_to_sm89INS1_16FlashAttnFwdSm80INS1_25CollectiveMainloopFwdSm80ILi8ELi2ELb0EN4cute5tupleIJNS5_1CILi128EEENS7_ILi64EEENS7_ILi192EEEEEELi192ENS_10bfloat16_tEfNS_4arch4Sm80ELb0ELb1ELb0ELb1ELb0ELb1ELb1ELb1EEENS1_21CollectiveEpilogueFwdINS6_IJS8_SA_S9_EEENS6_IJNS7_ILi1EEESI_SI_EEESC_SE_Li256ELb1ELb1ELb1ELb0EEENS1_36VarlenDynamicPersistentTileSchedulerILi128ELi64ELi256ELi256ELb1ELb1ELb0ELb1ELb0ELb1EEEEEEEEEvNT_6ParamsE --------------------------
	.section	.text._ZN7cutlass13device_kernelIN5flash19enable_sm80_to_sm89INS1_16FlashAttnFwdSm80INS1_25CollectiveMainloopFwdSm80ILi8ELi2ELb0EN4cute5tupleIJNS5_1CILi128EEENS7_ILi64EEENS7_ILi192EEEEEELi192ENS_10bfloat16_tEfNS_4arch4Sm80ELb0ELb1ELb0ELb1ELb0ELb1ELb1ELb1EEENS1_21CollectiveEpilogueFwdINS6_IJS8_SA_S9_EEENS6_IJNS7_ILi1EEESI_SI_EEESC_SE_Li256ELb1ELb1ELb1ELb0EEENS1_36VarlenDynamicPersistentTileSchedulerILi128ELi64ELi256ELi256ELb1ELb1ELb0ELb1ELb0ELb1EEEEEEEEEvNT_6ParamsE,"ax",@progbits
	.align	128
.text._ZN7cutlass13device_kernelIN5flash19enable_sm80_to_sm89INS1_16FlashAttnFwdSm80INS1_25CollectiveMainloopFwdSm80ILi8ELi2ELb0EN4cute5tupleIJNS5_1CILi128EEENS7_ILi64EEENS7_ILi192EEEEEELi192ENS_10bfloat16_tEfNS_4arch4Sm80ELb0ELb1ELb0ELb1ELb0ELb1ELb1ELb1EEENS1_21CollectiveEpilogueFwdINS6_IJS8_SA_S9_EEENS6_IJNS7_ILi1EEESI_SI_EEESC_SE_Li256ELb1ELb1ELb1ELb0EEENS1_36VarlenDynamicPersistentTileSchedulerILi128ELi64ELi256ELi256ELb1ELb1ELb0ELb1ELb0ELb1EEEEEEEEEvNT_6ParamsE:
        .type           _ZN7cutlass13device_kernelIN5flash19enable_sm80_to_sm89INS1_16FlashAttnFwdSm80INS1_25CollectiveMainloopFwdSm80ILi8ELi2ELb0EN4cute5tupleIJNS5_1CILi128EEENS7_ILi64EEENS7_ILi192EEEEEELi192ENS_10bfloat16_tEfNS_4arch4Sm80ELb0ELb1ELb0ELb1ELb0ELb1ELb1ELb1EEENS1_21CollectiveEpilogueFwdINS6_IJS8_SA_S9_EEENS6_IJNS7_ILi1EEESI_SI_EEESC_SE_Li256ELb1ELb1ELb1ELb0EEENS1_36VarlenDynamicPersistentTileSchedulerILi128ELi64ELi256ELi256ELb1ELb1ELb0ELb1ELb0ELb1EEEEEEEEEvNT_6ParamsE,@function
        .size           _ZN7cutlass13device_kernelIN5flash19enable_sm80_to_sm89INS1_16FlashAttnFwdSm80INS1_25CollectiveMainloopFwdSm80ILi8ELi2ELb0EN4cute5tupleIJNS5_1CILi128EEENS7_ILi64EEENS7_ILi192EEEEEELi192ENS_10bfloat16_tEfNS_4arch4Sm80ELb0ELb1ELb0ELb1ELb0ELb1ELb1ELb1EEENS1_21CollectiveEpilogueFwdINS6_IJS8_SA_S9_EEENS6_IJNS7_ILi1EEESI_SI_EEESC_SE_Li256ELb1ELb1ELb1ELb0EEENS1_36VarlenDynamicPersistentTileSchedulerILi128ELi64ELi256ELi256ELb1ELb1ELb0ELb1ELb0ELb1EEEEEEEEEvNT_6ParamsE,(.L_x_68 - _ZN7cutlass13device_kernelIN5flash19enable_sm80_to_sm89INS1_16FlashAttnFwdSm80INS1_25CollectiveMainloopFwdSm80ILi8ELi2ELb0EN4cute5tupleIJNS5_1CILi128EEENS7_ILi64EEENS7_ILi192EEEEEELi192ENS_10bfloat16_tEfNS_4arch4Sm80ELb0ELb1ELb0ELb1ELb0ELb1ELb1ELb1EEENS1_21CollectiveEpilogueFwdINS6_IJS8_SA_S9_EEENS6_IJNS7_ILi1EEESI_SI_EEESC_SE_Li256ELb1ELb1ELb1ELb0EEENS1_36VarlenDynamicPersistentTileSchedulerILi128ELi64ELi256ELi256ELb1ELb1ELb0ELb1ELb0ELb1EEEEEEEEEvNT_6ParamsE)
        .other          _ZN7cutlass13device_kernelIN5flash19enable_sm80_to_sm89INS1_16FlashAttnFwdSm80INS1_25CollectiveMainloopFwdSm80ILi8ELi2ELb0EN4cute5tupleIJNS5_1CILi128EEENS7_ILi64EEENS7_ILi192EEEEEELi192ENS_10bfloat16_tEfNS_4arch4Sm80ELb0ELb1ELb0ELb1ELb0ELb1ELb1ELb1EEENS1_21CollectiveEpilogueFwdINS6_IJS8_SA_S9_EEENS6_IJNS7_ILi1EEESI_SI_EEESC_SE_Li256ELb1ELb1ELb1ELb0EEENS1_36VarlenDynamicPersistentTileSchedulerILi128ELi64ELi256ELi256ELb1ELb1ELb0ELb1ELb0ELb1EEEEEEEEEvNT_6ParamsE,@"STO_CUDA_ENTRY STV_DEFAULT"
_ZN7cutlass13device_kernelIN5flash19enable_sm80_to_sm89INS1_16FlashAttnFwdSm80INS1_25CollectiveMainloopFwdSm80ILi8ELi2ELb0EN4cute5tupleIJNS5_1CILi128EEENS7_ILi64EEENS7_ILi192EEEEEELi192ENS_10bfloat16_tEfNS_4arch4Sm80ELb0ELb1ELb0ELb1ELb0ELb1ELb1ELb1EEENS1_21CollectiveEpilogueFwdINS6_IJS8_SA_S9_EEENS6_IJNS7_ILi1EEESI_SI_EEESC_SE_Li256ELb1ELb1ELb1ELb0EEENS1_36VarlenDynamicPersistentTileSchedulerILi128ELi64ELi256ELi256ELb1ELb1ELb0ELb1ELb0ELb1EEEEEEEEEvNT_6ParamsE:
[----:B------:R-:W-:Y:S01]  /*0000*/  LDC R1, c[0x0][0x37c] ;  /* 0x0000df00ff017b82 */ /* 0x000fe20000000800 */
[----:B------:R-:W-:Y:S05]  /*0010*/  EXIT ;  /* 0x000000000000794d */ /* 0x000fea0003800000 */
.L_x_32:
        /* <DEDUP_REMOVED lines=14> */
.L_x_68:


//--------------------- .text._ZN7cutlass13device_kernelIN5flash19enable_sm80_to_sm89INS1_16FlashAttnFwdSm80INS1_25CollectiveMainloopFwdSm80ILi8ELi2ELb1EN4cute5tupleIJNS5_1CILi128EEENS7_ILi96EEENS7_ILi192EEEEEELi192ENS_10bfloat16_tEfNS_4arch4Sm80ELb1ELb0ELb0ELb0ELb0ELb0ELb1ELb1EEENS1_21CollectiveEpilogueFwdINS6_IJS8_SA_S9_EEENS6_IJNS7_ILi1EEESI_SI_EEESC_SE_Li256ELb0ELb1ELb1ELb0EEENS1_30DynamicPersistentTileSchedulerILi256ELi256ELb1ELb1ELb0EEEEEEEEEvNT_6ParamsE --------------------------
	.section	.text._ZN7cutlass13device_kernelIN5flash19enable_sm80_to_sm89INS1_16FlashAttnFwdSm80INS1_25CollectiveMainloopFwdSm80ILi8ELi2ELb1EN4cute5tupleIJNS5_1CILi128EEENS7_ILi96EEENS7_ILi192EEEEEELi192ENS_10bfloat16_tEfNS_4arch4Sm80ELb1ELb0ELb0ELb0ELb0ELb0ELb1ELb1EEENS1_21CollectiveEpilogueFwdINS6_IJS8_SA_S9_EEENS6_IJNS7_ILi1EEESI_SI_EEESC_SE_Li256ELb0ELb1ELb1ELb0EEENS1_30DynamicPersistentTileSchedulerILi256ELi256ELb1ELb1ELb0EEEEEEEEEvNT_6ParamsE,"ax",@progbits
	.align	128
.text._ZN7cutlass13device_kernelIN5flash19enable_sm80_to_sm89INS1_16FlashAttnFwdSm80INS1_25CollectiveMainloopFwdSm80ILi8ELi2ELb1EN4cute5tupleIJNS5_1CILi128EEENS7_ILi96EEENS7_ILi192EEEEEELi192ENS_10bfloat16_tEfNS_4arch4Sm80ELb1ELb0ELb0ELb0ELb0ELb0ELb1ELb1EEENS1_21CollectiveEpilogueFwdINS6_IJS8_SA_S9_EEENS6_IJNS7_ILi1EEESI_SI_EEESC_SE_Li256ELb0ELb1ELb1ELb0EEENS1_30DynamicPersistentTileSchedulerILi256ELi256ELb1ELb1ELb0EEEEEEEEEvNT_6ParamsE:
        .type           _ZN7cutlass13device_kernelIN5flash19enable_sm80_to_sm89INS1_16FlashAttnFwdSm80INS1_25CollectiveMainloopFwdSm80ILi8ELi2ELb1EN4cute5tupleIJNS5_1CILi128EEENS7_ILi96EEENS7_ILi192EEEEEELi192ENS_10bfloat16_tEfNS_4arch4Sm80ELb1ELb0ELb0ELb0ELb0ELb0ELb1ELb1EEENS1_21CollectiveEpilogueFwdINS6_IJS8_SA_S9_EEENS6_IJNS7_ILi1EEESI_SI_EEESC_SE_Li256ELb0ELb1ELb1ELb0EEENS1_30DynamicPersistentTileSchedulerILi256ELi256ELb1ELb1ELb0EEEEEEEEEvNT_6ParamsE,@function
        .size           _ZN7cutlass13device_kernelIN5flash19enable_sm80_to_sm89INS1_16FlashAttnFwdSm80INS1_25CollectiveMainloopFwdSm80ILi8ELi2ELb1EN4cute5tupleIJNS5_1CILi128EEENS7_ILi96EEENS7_ILi192EEEEEELi192ENS_10bfloat16_tEfNS_4arch4Sm80ELb1ELb0ELb0ELb0ELb0ELb0ELb1ELb1EEENS1_21CollectiveEpilogueFwdINS6_IJS8_SA_S9_EEENS6_IJNS7_ILi1EEESI_SI_EEESC_SE_Li256ELb0ELb1ELb1ELb0EEENS1_30DynamicPersistentTileSchedulerILi256ELi256ELb1ELb1ELb0EEEEEEEEEvNT_6ParamsE,(.L_x_69 - _ZN7cutlass13device_kernelIN5flash19enable_sm80_to_sm89INS1_16FlashAttnFwdSm80INS1_25CollectiveMainloopFwdSm80ILi8ELi2ELb1EN4cute5tupleIJNS5_1CILi128EEENS7_ILi96EEENS7_ILi192EEEEEELi192ENS_10bfloat16_tEfNS_4arch4Sm80ELb1ELb0ELb0ELb0ELb0ELb0ELb1ELb1EEENS1_21CollectiveEpilogueFwdINS6_IJS8_SA_S9_EEENS6_IJNS7_ILi1EEESI_SI_EEESC_SE_Li256ELb0ELb1ELb1ELb0EEENS1_30DynamicPersistentTileSchedulerILi256ELi256ELb1ELb1ELb0EEEEEEEEEvNT_6ParamsE)
        .other          _ZN7cutlass13device_kernelIN5flash19enable_sm80_to_sm89INS1_16FlashAttnFwdSm80INS1_25CollectiveMainloopFwdSm80ILi8ELi2ELb1EN4cute5tupleIJNS5_1CILi128EEENS7_ILi96EEENS7_ILi192EEEEEELi192ENS_10bfloat16_tEfNS_4arch4Sm80ELb1ELb0ELb0ELb0ELb0ELb0ELb1ELb1EEENS1_21CollectiveEpilogueFwdINS6_IJS8_SA_S9_EEENS6_IJNS7_ILi1EEESI_SI_EEESC_SE_Li256ELb0ELb1ELb1ELb0EEENS1_30DynamicPersistentTileSchedulerILi256ELi256ELb1ELb1ELb0EEEEEEEEEvNT_6ParamsE,@"STO_CUDA_ENTRY STV_DEFAULT"
_ZN7cutlass13device_kernelIN5flash19enable_sm80_to_sm89INS1_16FlashAttnFwdSm80INS1_25CollectiveMainloopFwdSm80ILi8ELi2ELb1EN4cute5tupleIJNS5_1CILi128EEENS7_ILi96EEENS7_ILi192EEEEEELi192ENS_10bfloat16_tEfNS_4arch4Sm80ELb1ELb0ELb0ELb0ELb0ELb0ELb1ELb1EEENS1_21CollectiveEpilogueFwdINS6_IJS8_SA_S9_EEENS6_IJNS7_ILi1EEESI_SI_EEESC_SE_Li256ELb0ELb1ELb1ELb0EEENS1_30DynamicPersistentTileSchedulerILi256ELi256ELb1ELb1ELb0EEEEEEEEEvNT_6ParamsE:
[----:B------:R-:W-:Y:S01]  /*0000*/  LDC R1, c[0x0][0x37c] ;  /* 0x0000df00ff017b82 */ /* 0x000fe20000000800 */
[----:B------:R-:W-:Y:S05]  /*0010*/  EXIT ;  /* 0x000000000000794d */ /* 0x000fea0003800000 */
.L_x_33:
        /* <DEDUP_REMOVED lines=14> */
.L_x_69:


//--------------------- .text._ZN7cutlass13device_kernelIN5flash19enable_sm80_to_sm89INS1_16FlashAttnFwdSm80INS1_25CollectiveMainloopFwdSm80ILi8ELi2ELb0EN4cute5tupleIJNS5_1CILi128EEENS7_ILi64EEENS7_ILi192EEEEEELi192ENS_10bfloat16_tEfNS_4arch4Sm80ELb1ELb0ELb0ELb1ELb0ELb0ELb1ELb1EEENS1_21CollectiveEpilogueFwdINS6_IJS8_SA_S9_EEENS6_IJNS7_ILi1EEESI_SI_EEESC_SE_Li256ELb1ELb1ELb1ELb0EEENS1_36VarlenDynamicPersistentTileSchedulerILi128ELi64ELi256ELi256ELb1ELb1ELb0ELb1ELb1ELb1EEEEEEEEEvNT_6ParamsE --------------------------
	.section	.text._ZN7cutlass13device_kernelIN5flash19enable_sm80_to_sm89INS1_16FlashAttnFwdSm80INS1_25CollectiveMainloopFwdSm80ILi8ELi2ELb0EN4cute5tupleIJNS5_1CILi128EEENS7_ILi64EEENS7_ILi192EEEEEELi192ENS_10bfloat16_tEfNS_4arch4Sm80ELb1ELb0ELb0ELb1ELb0ELb0ELb1ELb1EEENS1_21CollectiveEpilogueFwdINS6_IJS8_SA_S9_EEENS6_IJNS7_ILi1EEESI_SI_EEESC_SE_Li256ELb1ELb1ELb1ELb0EEENS1_36VarlenDynamicPersistentTileSchedulerILi128ELi64ELi256ELi256ELb1ELb1ELb0ELb1ELb1ELb1EEEEEEEEEvNT_6ParamsE,"ax",@progbits
	.align	128
.text._ZN7cutlass13device_kernelIN5flash19enable_sm80_to_sm89INS1_16FlashAttnFwdSm80INS1_25CollectiveMainloopFwdSm80ILi8ELi2ELb0EN4cute5tupleIJNS5_1CILi128EEENS7_ILi64EEENS7_ILi192EEEEEELi192ENS_10bfloat16_tEfNS_4arch4Sm80ELb1ELb0ELb0ELb1ELb0ELb0ELb1ELb1EEENS1_21CollectiveEpilogueFwdINS6_IJS8_SA_S9_EEENS6_IJNS7_ILi1EEESI_SI_EEESC_SE_Li256ELb1ELb1ELb1ELb0EEENS1_36VarlenDynamicPersistentTileSchedulerILi128ELi64ELi256ELi256ELb1ELb1ELb0ELb1ELb1ELb1EEEEEEEEEvNT_6ParamsE:
        .type           _ZN7cutlass13device_kernelIN5flash19enable_sm80_to_sm89INS1_16FlashAttnFwdSm80INS1_25CollectiveMainloopFwdSm80ILi8ELi2ELb0EN4cute5tupleIJNS5_1CILi128EEENS7_ILi64EEENS7_ILi192EEEEEELi192ENS_10bfloat16_tEfNS_4arch4Sm80ELb1ELb0ELb0ELb1ELb0ELb0ELb1ELb1EEENS1_21CollectiveEpilogueFwdINS6_IJS8_SA_S9_EEENS6_IJNS7_ILi1EEESI_SI_EEESC_SE_Li256ELb1ELb1ELb1ELb0EEENS1_36VarlenDynamicPersistentTileSchedulerILi128ELi64ELi256ELi256ELb1ELb1ELb0ELb1ELb1ELb1EEEEEEEEEvNT_6ParamsE,@function
        .size           _ZN7cutlass13device_kernelIN5flash19enable_sm80_to_sm89INS1_16FlashAttnFwdSm80INS1_25CollectiveMainloopFwdSm80ILi8ELi2ELb0EN4cute5tupleIJNS5_1CILi128EEENS7_ILi64EEENS7_ILi192EEEEEELi192ENS_10bfloat16_tEfNS_4arch4Sm80ELb1ELb0ELb0ELb1ELb0ELb0ELb1ELb1EEENS1_21CollectiveEpilogueFwdINS6_IJS8_SA_S9_EEENS6_IJNS7_ILi1EEESI_SI_EEESC_SE_Li256ELb1ELb1ELb1ELb0EEENS1_36VarlenDynamicPersistentTileSchedulerILi128ELi64ELi256ELi256ELb1ELb1ELb0ELb1ELb1ELb1EEEEEEEEEvNT_6ParamsE,(.L_x_70 - _ZN7cutlass13device_kernelIN5flash19enable_sm80_to_sm89INS1_16FlashAttnFwdSm80INS1_25CollectiveMainloopFwdSm80ILi8ELi2ELb0EN4cute5tupleIJNS5_1CILi128EEENS7_ILi64EEENS7_ILi192EEEEEELi192ENS_10bfloat16_tEfNS_4arch4Sm80ELb1ELb0ELb0ELb1ELb0ELb0ELb1ELb1EEENS1_21CollectiveEpilogueFwdINS6_IJS8_SA_S9_EEENS6_IJNS7_ILi1EEESI_SI_EEESC_SE_Li256ELb1ELb1ELb1ELb0EEENS1_36VarlenDynamicPersistentTileSchedulerILi128ELi64ELi256ELi256ELb1ELb1ELb0ELb1ELb1ELb1EEEEEEEEEvNT_6ParamsE)
        .other          _ZN7cutlass13device_kernelIN5flash19enable_sm80_to_sm89INS1_16FlashAttnFwdSm80INS1_25CollectiveMainloopFwdSm80ILi8ELi2ELb0EN4cute5tupleIJNS5_1CILi128EEENS7_ILi64EEENS7_ILi192EEEEEELi192ENS_10bfloat16_tEfNS_4arch4Sm80ELb1ELb0ELb0ELb1ELb0ELb0ELb1ELb1EEENS1_21CollectiveEpilogueFwdINS6_IJS8_SA_S9_EEENS6_IJNS7_ILi1EEESI_SI_EEESC_SE_Li256ELb1ELb1ELb1ELb0EEENS1_36VarlenDynamicPersistentTileSchedulerILi128ELi64ELi256ELi256ELb1ELb1ELb0ELb1ELb1ELb1EEEEEEEEEvNT_6ParamsE,@"STO_CUDA_ENTRY STV_DEFAULT"
_ZN7cutlass13device_kernelIN5flash19enable_sm80_to_sm89INS1_16FlashAttnFwdSm80INS1_25CollectiveMainloopFwdSm80ILi8ELi2ELb0EN4cute5tupleIJNS5_1CILi128EEENS7_ILi64EEENS7_ILi192EEEEEELi192ENS_10bfloat16_tEfNS_4arch4Sm80ELb1ELb0ELb0ELb1ELb0ELb0ELb1ELb1EEENS1_21CollectiveEpilogueFwdINS6_IJS8_SA_S9_EEENS6_IJNS7_ILi1EEESI_SI_EEESC_SE_Li256ELb1ELb1ELb1ELb0EEENS1_36VarlenDynamicPersistentTileSchedulerILi128ELi64ELi256ELi256ELb1ELb1ELb0ELb1ELb1ELb1EEEEEEEEEvNT_6ParamsE:
[----:B------:R-:W-:Y:S01]  /*0000*/  LDC R1, c[0x0][0x37c] ;  /* 0x0000df00ff017b82 */ /* 0x000fe20000000800 */
[----:B------:R-:W-:Y:S05]  /*0010*/  EXIT ;  /* 0x000000000000794d */ /* 0x000fea0003800000 */
.L_x_34:
        /* <DEDUP_REMOVED lines=14> */
.L_x_70:


//--------------------- .text._ZN7cutlass13device_kernelIN5flash19enable_sm80_to_sm89INS1_16FlashAttnFwdSm80INS1_25CollectiveMainloopFwdSm80ILi8ELi2ELb0EN4cute5tupleIJNS5_1CILi128EEENS7_ILi64EEENS7_ILi192EEEEEELi192ENS_10bfloat16_tEfNS_4arch4Sm80ELb1ELb0ELb0ELb1ELb0ELb1ELb1ELb1EEENS1_21CollectiveEpilogueFwdINS6_IJS8_SA_S9_EEENS6_IJNS7_ILi1EEESI_SI_EEESC_SE_Li256ELb1ELb1ELb1ELb0EEENS1_36VarlenDynamicPersistentTileSchedulerILi128ELi64ELi256ELi256ELb1ELb1ELb0ELb1ELb1ELb1EEEEEEEEEvNT_6ParamsE --------------------------
	.section	.text._ZN7cutlass13device_kernelIN5flash19enable_sm80_to_sm89INS1_16FlashAttnFwdSm80INS1_25CollectiveMainloopFwdSm80ILi8ELi2ELb0EN4cute5tupleIJNS5_1CILi128EEENS7_ILi64EEENS7_ILi192EEEEEELi192ENS_10bfloat16_tEfNS_4arch4Sm80ELb1ELb0ELb0ELb1ELb0ELb1ELb1ELb1EEENS1_21CollectiveEpilogueFwdINS6_IJS8_SA_S9_EEENS6_IJNS7_ILi1EEESI_SI_EEESC_SE_Li256ELb1ELb1ELb1ELb0EEENS1_36VarlenDynamicPersistentTileSchedulerILi128ELi64ELi256ELi256ELb1ELb1ELb0ELb1ELb1ELb1EEEEEEEEEvNT_6ParamsE,"ax",@progbits
	.align	128
.text._ZN7cutlass13device_kernelIN5flash19enable_sm80_to_sm89INS1_16FlashAttnFwdSm80INS1_25CollectiveMainloopFwdSm80ILi8ELi2ELb0EN4cute5tupleIJNS5_1CILi128EEENS7_ILi64EEENS7_ILi192EEEEEELi192ENS_10bfloat16_tEfNS_4arch4Sm80ELb1ELb0ELb0ELb1ELb0ELb1ELb1ELb1EEENS1_21CollectiveEpilogueFwdINS6_IJS8_SA_S9_EEENS6_IJNS7_ILi1EEESI_SI_EEESC_SE_Li256ELb1ELb1ELb1ELb0EEENS1_36VarlenDynamicPersistentTileSchedulerILi128ELi64ELi256ELi256ELb1ELb1ELb0ELb1ELb1ELb1EEEEEEEEEvNT_6ParamsE:
        .type           _ZN7cutlass13device_kernelIN5flash19enable_sm80_to_sm89INS1_16FlashAttnFwdSm80INS1_25CollectiveMainloopFwdSm80ILi8ELi2ELb0EN4cute5tupleIJNS5_1CILi128EEENS7_ILi64EEENS7_ILi192EEEEEELi192ENS_10bfloat16_tEfNS_4arch4Sm80ELb1ELb0ELb0ELb1ELb0ELb1ELb1ELb1EEENS1_21CollectiveEpilogueFwdINS6_IJS8_SA_S9_EEENS6_IJNS7_ILi1EEESI_SI_EEESC_SE_Li256ELb1ELb1ELb1ELb0EEENS1_36VarlenDynamicPersistentTileSchedulerILi128ELi64ELi256ELi256ELb1ELb1ELb0ELb1ELb1ELb1EEEEEEEEEvNT_6ParamsE,@function
        .size           _ZN7cutlass13device_kernelIN5flash19enable_sm80_to_sm89INS1_16FlashAttnFwdSm80INS1_25CollectiveMainloopFwdSm80ILi8ELi2ELb0EN4cute5tupleIJNS5_1CILi128EEENS7_ILi64EEENS7_ILi192EEEEEELi192ENS_10bfloat16_tEfNS_4arch4Sm80ELb1ELb0ELb0ELb1ELb0ELb1ELb1ELb1EEENS1_21CollectiveEpilogueFwdINS6_IJS8_SA_S9_EEENS6_IJNS7_ILi1EEESI_SI_EEESC_SE_Li256ELb1ELb1ELb1ELb0EEENS1_36VarlenDynamicPersistentTileSchedulerILi128ELi64ELi256ELi256ELb1ELb1ELb0ELb1ELb1ELb1EEEEEEEEEvNT_6ParamsE,(.L_x_71 - _ZN7cutlass13device_kernelIN5flash19enable_sm80_to_sm89INS1_16FlashAttnFwdSm80INS1_25CollectiveMainloopFwdSm80ILi8ELi2ELb0EN4cute5tupleIJNS5_1CILi128EEENS7_ILi64EEENS7_ILi192EEEEEELi192ENS_10bfloat16_tEfNS_4arch4Sm80ELb1ELb0ELb0ELb1ELb0ELb1ELb1ELb1EEENS1_21CollectiveEpilogueFwdINS6_IJS8_SA_S9_EEENS6_IJNS7_ILi1EEESI_SI_EEESC_SE_Li256ELb1ELb1ELb1ELb0EEENS1_36VarlenDynamicPersistentTileSchedulerILi128ELi64ELi256ELi256ELb1ELb1ELb0ELb1ELb1ELb1EEEEEEEEEvNT_6ParamsE)
        .other          _ZN7cutlass13device_kernelIN5flash19enable_sm80_to_sm89INS1_16FlashAttnFwdSm80INS1_25CollectiveMainloopFwdSm80ILi8ELi2ELb0EN4cute5tupleIJNS5_1CILi128EEENS7_ILi64EEENS7_ILi192EEEEEELi192ENS_10bfloat16_tEfNS_4arch4Sm80ELb1ELb0ELb0ELb1ELb0ELb1ELb1ELb1EEENS1_21CollectiveEpilogueFwdINS6_IJS8_SA_S9_EEENS6_IJNS7_ILi1EEESI_SI_EEESC_SE_Li256ELb1ELb1ELb1ELb0EEENS1_36VarlenDynamicPersistentTileSchedulerILi128ELi64ELi256ELi256ELb1ELb1ELb0ELb1ELb1ELb1EEEEEEEEEvNT_6ParamsE,@"STO_CUDA_ENTRY STV_DEFAULT"
_ZN7cutlass13device_kernelIN5flash19enable_sm80_to_sm89INS1_16FlashAttnFwdSm80INS1_25CollectiveMainloopFwdSm80ILi8ELi2ELb0EN4cute5tupleIJNS5_1CILi128EEENS7_ILi64EEENS7_ILi192EEEEEELi192ENS_10bfloat16_tEfNS_4arch4Sm80ELb1ELb0ELb0ELb1ELb0ELb1ELb1ELb1EEENS1_21CollectiveEpilogueFwdINS6_IJS8_SA_S9_EEENS6_IJNS7_ILi1EEESI_SI_EEESC_SE_Li256ELb1ELb1ELb1ELb0EEENS1_36VarlenDynamicPersistentTileSchedulerILi128ELi64ELi256ELi256ELb1ELb1ELb0ELb1ELb1ELb1EEEEEEEEEvNT_6ParamsE:
[----:B------:R-:W-:Y:S01]  /*0000*/  LDC R1, c[0x0][0x37c] ;  /* 0x0000df00ff017b82 */ /* 0x000fe20000000800 */
[----:B------:R-:W-:Y:S05]  /*0010*/  EXIT ;  /* 0x000000000000794d */ /* 0x000fea0003800000 */
.L_x_35:
        /* <DEDUP_REMOVED lines=14> */
.L_x_71:


//--------------------- .nv.shared.reserved.0     --------------------------
	.section	.nv.shared.reserved.0,"aw",@nobits
	.weak		__nv_reservedSMEM_offset_0_alias
	.size		__nv_reservedSMEM_offset_0_alias, 0, 64
	.other		__nv_reservedSMEM_offset_0_alias,@"STO_CUDA_RESERVED_SHARED STV_DEFAULT"
__nv_reservedSMEM_offset_0_alias:
	.zero		0
	.zero		64


//--------------------- .nv.global                --------------------------
	.section	.nv.global,"aw",@nobits
.nv.global:
	.type		_ZN83_INTERNAL_d8715712_47_flash_fwd_hdim192_bf16_split_softcapall_sm80_cu_e763cb1e_29134cute1_E,@object
	.size		_ZN83_INTERNAL_d8715712_47_flash_fwd_hdim192_bf16_split_softcapall_sm80_cu_e763cb1e_29134cute1_E,(_ZN83_INTERNAL_d8715712_47_flash_fwd_hdim192_bf16_split_softcapall_sm80_cu_e763cb1e_29134cuda3std3__45__cpo6cbeginE - _ZN83_INTERNAL_d8715712_47_flash_fwd_hdim192_bf16_split_softcapall_sm80_cu_e763cb1e_29134cute1_E)
_ZN83_INTERNAL_d8715712_47_flash_fwd_hdim192_bf16_split_softcapall_sm80_cu_e763cb1e_29134cute1_E:
	.zero		1
	.type		_ZN83_INTERNAL_d8715712_47_flash_fwd_hdim192_bf16_split_softcapall_sm80_cu_e763cb1e_29134cuda3std3__45__cpo6cbeginE,@object
	.size		_ZN83_INTERNAL_d8715712_47_flash_fwd_hdim192_bf16_split_softcapall_sm80_cu_e763cb1e_29134cuda3std3__45__cpo6cbeginE,(_ZN83_INTERNAL_d8715712_47_flash_fwd_hdim192_bf16_split_softcapall_sm80_cu_e763cb1e_29134cuda3std3__48in_placeE - _ZN83_INTERNAL_d8715712_47_flash_fwd_hdim192_bf16_split_softcapall_sm80_cu_e763cb1e_29134cuda3std3__45__cpo6cbeginE)
_ZN83_INTERNAL_d8715712_47_flash_fwd_hdim192_bf16_split_softcapall_sm80_cu_e763cb1e_29134cuda3std3__45__cpo6cbeginE:
	.zero		1
	.type		_ZN83_INTERNAL_d8715712_47_flash_fwd_hdim192_bf16_split_softcapall_sm80_cu_e763cb1e_29134cuda3std3__48in_placeE,@object
	.size		_ZN83_INTERNAL_d8715712_47_flash_fwd_hdim192_bf16_split_softcapall_sm80_cu_e763cb1e_29134cuda3std3__48in_placeE,(_ZN83_INTERNAL_d8715712_47_flash_fwd_hdim192_bf16_split_softcapall_sm80_cu_e763cb1e_29134cuda3std6ranges3__45__cpo9iter_moveE - _ZN83_INTERNAL_d8715712_47_flash_fwd_hdim192_bf16_split_softcapall_sm80_cu_e763cb1e_29134cuda3std3__48in_placeE)
_ZN83_INTERNAL_d8715712_47_flash_fwd_hdim192_bf16_split_softcapall_sm80_cu_e763cb1e_29134cuda3std3__48in_placeE:
	.zero		1
	.type		_ZN83_INTERNAL_d8715712_47_flash_fwd_hdim192_bf16_split_softcapall_sm80_cu_e763cb1e_29134cuda3std6ranges3__45__cpo9iter_moveE,@object
	.size		_ZN83_INTERNAL_d8715712_47_flash_fwd_hdim192_bf16_split_softcapall_sm80_cu_e763cb1e_29134cuda3std6ranges3__45__cpo9iter_moveE,(_ZN83_INTERNAL_d8715712_47_flash_fwd_hdim192_bf16_split_softcapall_sm80_cu_e763cb1e_29134cuda3std3__45__cpo5beginE - _ZN83_INTERNAL_d8715712_47_flash_fwd_hdim192_bf16_split_softcapall_sm80_cu_e763cb1e_29134cuda3std6ranges3__45__cpo9iter_moveE)
_ZN83_INTERNAL_d8715712_47_flash_fwd_hdim192_bf16_split_softcapall_sm80_cu_e763cb1e_29134cuda3std6ranges3__45__cpo9iter_moveE:
	.zero		1
	.type		_ZN83_INTERNAL_d8715712_47_flash_fwd_hdim192_bf16_split_softcapall_sm80_cu_e763cb1e_29134cuda3std3__45__cpo5beginE,@object
	.size		_ZN83_INTERNAL_d8715712_47_flash_fwd_hdim192_bf16_split_softcapall_sm80_cu_e763cb1e_29134cuda3std3__45__cpo5beginE,(_ZN83_INTERNAL_d8715712_47_flash_fwd_hdim192_bf16_split_softcapall_sm80_cu_e763cb1e_29134cuda3std3__485_GLOBAL__N__d8715712_47_flash_fwd_hdim192_bf16_split_softcapall_sm80_cu_e763cb1e_29136ignoreE - _ZN83_INTERNAL_d8715712_47_flash_fwd_hdim192_bf16_split_softcapall_sm80_cu_e763cb1e_29134cuda3std3__45__cpo5beginE)
_ZN83_INTERNAL_d8715712_47_flash_fwd_hdim192_bf16_split_softcapall_sm80_cu_e763cb1e_29134cuda3std3__45__cpo5beginE:
	.zero		1
	.type		_ZN83_INTERNAL_d8715712_47_flash_fwd_hdim192_bf16_split_softcapall_sm80_cu_e763cb1e_29134cuda3std3__485_GLOBAL__N__d8715712_47_flash_fwd_hdim192_bf16_split_softcapall_sm80_cu_e763cb1e_29136ignoreE,@object
	.size		_ZN83_INTERNAL_d8715712_47_flash_fwd_hdim192_bf16_split_softcapall_sm80_cu_e763cb1e_29134cuda3std3__485_GLOBAL__N__d8715712_47_flash_fwd_hdim192_bf16_split_softcapall_sm80_cu_e763cb1e_29136ignoreE,(_ZN83_INTERNAL_d8715712_47_flash_fwd_hdim192_bf16_split_softcapall_sm80_cu_e763cb1e_29134cute7productE - _ZN83_INTERNAL_d8715712_47_flash_fwd_hdim192_bf16_split_softcapall_sm80_cu_e763cb1e_29134cuda3std3__485_GLOBAL__N__d8715712_47_flash_fwd_hdim192_bf16_split_softcapall_sm80_cu_e763cb1e_29136ignoreE)
_ZN83_INTERNAL_d8715712_47_flash_fwd_hdim192_bf16_split_softcapall_sm80_cu_e763cb1e_29134cuda3std3__485_GLOBAL__N__d8715712_47_flash_fwd_hdim192_bf16_split_softcapall_sm80_cu_e763cb1e_29136ignoreE:
	.zero		1
	.type		_ZN83_INTERNAL_d8715712_47_flash_fwd_hdim192_bf16_split_softcapall_sm80_cu_e763cb1e_29134cute7productE,@object
	.size		_ZN83_INTERNAL_d8715712_47_flash_fwd_hdim192_bf16_split_softcapall_sm80_cu_e763cb1e_29134cute7productE,(_ZN83_INTERNAL_d8715712_47_flash_fwd_hdim192_bf16_split_softcapall_sm80_cu_e763cb1e_29134cuda3std3__45__cpo3endE - _ZN83_INTERNAL_d8715712_47_flash_fwd_hdim192_bf16_split_softcapall_sm80_cu_e763cb1e_29134cute7productE)
_ZN83_INTERNAL_d8715712_47_flash_fwd_hdim192_bf16_split_softcapall_sm80_cu_e763cb1e_29134cute7productE:
	.zero		1
	.type		_ZN83_INTERNAL_d8715712_47_flash_fwd_hdim192_bf16_split_softcapall_sm80_cu_e763cb1e_29134cuda3std3__45__cpo3endE,@object
	.size		_ZN83_INTERNAL_d8715712_47_flash_fwd_hdim192_bf16_split_softcapall_sm80_cu_e763cb1e_29134cuda3std3__45__cpo3endE,(_ZN83_INTERNAL_d8715712_47_flash_fwd_hdim192_bf16_split_softcapall_sm80_cu_e763cb1e_29134cuda3std3__419piecewise_constructE - _ZN83_INTERNAL_d8715712_47_flash_fwd_hdim192_bf16_split_softcapall_sm80_cu_e763cb1e_29134cuda3std3__45__cpo3endE)
_ZN83_INTERNAL_d8715712_47_flash_fwd_hdim192_bf16_split_softcapall_sm80_cu_e763cb1e_29134cuda3std3__45__cpo3endE:
	.zero		1
	.type		_ZN83_INTERNAL_d8715712_47_flash_fwd_hdim192_bf16_split_softcapall_sm80_cu_e763cb1e_29134cuda3std3__419piecewise_constructE,@object
	.size		_ZN83_INTERNAL_d8715712_47_flash_fwd_hdim192_bf16_split_softcapall_sm80_cu_e763cb1e_29134cuda3std3__419piecewise_constructE,(_ZN83_INTERNAL_d8715712_47_flash_fwd_hdim192_bf16_split_softcapall_sm80_cu_e763cb1e_29134cuda3std3__45__cpo4cendE - _ZN83_INTERNAL_d8715712_47_flash_fwd_hdim192_bf16_split_softcapall_sm80_cu_e763cb1e_29134cuda3std3__419piecewise_constructE)
_ZN83_INTERNAL_d8715712_47_flash_fwd_hdim192_bf16_split_softcapall_sm80_cu_e763cb1e_29134cuda3std3__419piecewise_constructE:
	.zero		1
	.type		_ZN83_INTERNAL_d8715712_47_flash_fwd_hdim192_bf16_split_softcapall_sm80_cu_e763cb1e_29134cuda3std3__45__cpo4cendE,@object
	.size		_ZN83_INTERNAL_d8715712_47_flash_fwd_hdim192_bf16_split_softcapall_sm80_cu_e763cb1e_29134cuda3std3__45__cpo4cendE,(_ZN83_INTERNAL_d8715712_47_flash_fwd_hdim192_bf16_split_softcapall_sm80_cu_e763cb1e_29134cuda3std6ranges3__45__cpo4swapE - _ZN83_INTERNAL_d8715712_47_flash_fwd_hdim192_bf16_split_softcapall_sm80_cu_e763cb1e_29134cuda3std3__45__cpo4cendE)
_ZN83_INTERNAL_d8715712_47_flash_fwd_hdim192_bf16_split_softcapall_sm80_cu_e763cb1e_29134cuda3std3__45__cpo4cendE:
	.zero		1
	.type		_ZN83_INTERNAL_d8715712_47_flash_fwd_hdim192_bf16_split_softcapall_sm80_cu_e763cb1e_29134cuda3std6ranges3__45__cpo4swapE,@object
	.size		_ZN83_INTERNAL_d8715712_47_flash_fwd_hdim192_bf16_split_softcapall_sm80_cu_e763cb1e_29134cuda3std6ranges3__45__cpo4swapE,(.L_7 - _ZN83_INTERNAL_d8715712_47_flash_fwd_hdim192_bf16_split_softcapall_sm80_cu_e763cb1e_29134cuda3std6ranges3__45__cpo4swapE)
_ZN83_INTERNAL_d8715712_47_flash_fwd_hdim192_bf16_split_softcapall_sm80_cu_e763cb1e_29134cuda3std6ranges3__45__cpo4swapE:
	.zero		1
.L_7:


//--------------------- .nv.constant0._ZN7cutlass13device_kernelIN5flash19enable_sm80_to_sm89INS1_16FlashAttnFwdSm80INS1_25CollectiveMainloopFwdSm80ILi8ELi1ELb1EN4cute5tupleIJNS5_1CILi128EEENS7_ILi96EEENS7_ILi192EEEEEELi192ENS_10bfloat16_tEfNS_4arch4Sm80ELb0ELb0ELb1ELb0ELb0ELb0ELb1ELb1EEENS1_21CollectiveEpilogueFwdINS6_IJS8_SA_S9_EEENS6_IJNS7_ILi1EEESI_SI_EEESC_SE_Li256ELb0ELb1ELb1ELb0EEENS1_19SingleTileSchedulerILb0ELb1ELb1ELi128EEEEEEEEEvNT_6ParamsE --------------------------
	.section	.nv.constant0._ZN7cutlass13device_kernelIN5flash19enable_sm80_to_sm89INS1_16FlashAttnFwdSm80INS1_25CollectiveMainloopFwdSm80ILi8ELi1ELb1EN4cute5tupleIJNS5_1CILi128EEENS7_ILi96EEENS7_ILi192EEEEEELi192ENS_10bfloat16_tEfNS_4arch4Sm80ELb0ELb0ELb1ELb0ELb0ELb0ELb1ELb1EEENS1_21CollectiveEpilogueFwdINS6_IJS8_SA_S9_EEENS6_IJNS7_ILi1EEESI_SI_EEESC_SE_Li256ELb0ELb1ELb1ELb0EEENS1_19SingleTileSchedulerILb0ELb1ELb1ELi128EEEEEEEEEvNT_6ParamsE,"a",@progbits
	.sectionflags	@""
	.align	4
.nv.constant0._ZN7cutlass13device_kernelIN5flash19enable_sm80_to_sm89INS1_16FlashAttnFwdSm80INS1_25CollectiveMainloopFwdSm80ILi8ELi1ELb1EN4cute5tupleIJNS5_1CILi128EEENS7_ILi96EEENS7_ILi192EEEEEELi192ENS_10bfloat16_tEfNS_4arch4Sm80ELb0ELb0ELb1ELb0ELb0ELb0ELb1ELb1EEENS1_21CollectiveEpilogueFwdINS6_IJS8_SA_S9_EEENS6_IJNS7_ILi1EEESI_SI_EEESC_SE_Li256ELb0ELb1ELb1ELb0EEENS1_19SingleTileSchedulerILb0ELb1ELb1ELi128EEEEEEEEEvNT_6ParamsE:
	.zero		1944


//--------------------- .nv.constant0._ZN7cutlass13device_kernelIN5flash19enable_sm80_to_sm89INS1_16FlashAttnFwdSm80INS1_25CollectiveMainloopFwdSm80ILi8ELi1ELb0EN4cute5tupleIJNS5_1CILi128EEENS7_ILi64EEENS7_ILi192EEEEEELi192ENS_10bfloat16_tEfNS_4arch4Sm80ELb0ELb0ELb1ELb1ELb0ELb0ELb1ELb1EEENS1_21CollectiveEpilogueFwdINS6_IJS8_SA_S9_EEENS6_IJNS7_ILi1EEESI_SI_EEESC_SE_Li256ELb1ELb1ELb1ELb0EEENS1_36VarlenDynamicPersistentTileSchedulerILi128ELi64ELi256ELi256ELb1ELb1ELb0ELb0ELb1ELb1EEEEEEEEEvNT_6ParamsE --------------------------
	.section	.nv.constant0._ZN7cutlass13device_kernelIN5flash19enable_sm80_to_sm89INS1_16FlashAttnFwdSm80INS1_25CollectiveMainloopFwdSm80ILi8ELi1ELb0EN4cute5tupleIJNS5_1CILi128EEENS7_ILi64EEENS7_ILi192EEEEEELi192ENS_10bfloat16_tEfNS_4arch4Sm80ELb0ELb0ELb1ELb1ELb0ELb0ELb1ELb1EEENS1_21CollectiveEpilogueFwdINS6_IJS8_SA_S9_EEENS6_IJNS7_ILi1EEESI_SI_EEESC_SE_Li256ELb1ELb1ELb1ELb0EEENS1_36VarlenDynamicPersistentTileSchedulerILi128ELi64ELi256ELi256ELb1ELb1ELb0ELb0ELb1ELb1EEEEEEEEEvNT_6ParamsE,"a",@progbits
	.sectionflags	@""
	.align	4
.nv.constant0._ZN7cutlass13device_kernelIN5flash19enable_sm80_to_sm89INS1_16FlashAttnFwdSm80INS1_25CollectiveMainloopFwdSm80ILi8ELi1ELb0EN4cute5tupleIJNS5_1CILi128EEENS7_ILi64EEENS7_ILi192EEEEEELi192ENS_10bfloat16_tEfNS_4arch4Sm80ELb0ELb0ELb1ELb1ELb0ELb0ELb1ELb1EEENS1_21CollectiveEpilogueFwdINS6_IJS8_SA_S9_EEENS6_IJNS7_ILi1EEESI_SI_EEESC_SE_Li256ELb1ELb1ELb1ELb0EEENS1_36VarlenDynamicPersistentTileSchedulerILi128ELi64ELi256ELi256ELb1ELb1ELb0ELb0ELb1ELb1EEEEEEEEEvNT_6ParamsE:
	.zero		1976


//--------------------- .nv.constant0._ZN7cutlass13device_kernelIN5flash19enable_sm80_to_sm89INS1_16FlashAttnFwdSm80INS1_25CollectiveMainloopFwdSm80ILi8ELi1ELb0EN4cute5tupleIJNS5_1CILi128EEENS7_ILi64EEENS7_ILi192EEEEEELi192ENS_10bfloat16_tEfNS_4arch4Sm80ELb0ELb0ELb1ELb1ELb0ELb1ELb1ELb1EEENS1_21CollectiveEpilogueFwdINS6_IJS8_SA_S9_EEENS6_IJNS7_ILi1EEESI_SI_EEESC_SE_Li256ELb1ELb1ELb1ELb0EEENS1_36VarlenDynamicPersistentTileSchedulerILi128ELi64ELi256ELi256ELb1ELb1ELb0ELb0ELb1ELb1EEEEEEEEEvNT_6ParamsE --------------------------
	.section	.nv.constant0._ZN7cutlass13device_kernelIN5flash19enable_sm80_to_sm89INS1_16FlashAttnFwdSm80INS1_25CollectiveMainloopFwdSm80ILi8ELi1ELb0EN4cute5tupleIJNS5_1CILi128EEENS7_ILi64EEENS7_ILi192EEEEEELi192ENS_10bfloat16_tEfNS_4arch4Sm80ELb0ELb0ELb1ELb1ELb0ELb1ELb1ELb1EEENS1_21CollectiveEpilogueFwdINS6_IJS8_SA_S9_EEENS6_IJNS7_ILi1EEESI_SI_EEESC_SE_Li256ELb1ELb1ELb1ELb0EEENS1_36VarlenDynamicPersistentTileSchedulerILi128ELi64ELi256ELi256ELb1ELb1ELb0ELb0ELb1ELb1EEEEEEEEEvNT_6ParamsE,"a",@progbits
	.sectionflags	@""
	.align	4
.nv.constant0._ZN7cutlass13device_kernelIN5flash19enable_sm80_to_sm89INS1_16FlashAttnFwdSm80INS1_25CollectiveMainloopFwdSm80ILi8ELi1ELb0EN4cute5tupleIJNS5_1CILi128EEENS7_ILi64EEENS7_ILi192EEEEEELi192ENS_10bfloat16_tEfNS_4arch4Sm80ELb0ELb0ELb1ELb1ELb0ELb1ELb1ELb1EEENS1_21CollectiveEpilogueFwdINS6_IJS8_SA_S9_EEENS6_IJNS7_ILi1EEESI_SI_EEESC_SE_Li256ELb1ELb1ELb1ELb0EEENS1_36VarlenDynamicPersistentTileSchedulerILi128ELi64ELi256ELi256ELb1ELb1ELb0ELb0ELb1ELb1EEEEEEEEEvNT_6ParamsE:
	.zero		1976


//--------------------- .nv.constant0._ZN7cutlass13device_kernelIN5flash19enable_sm80_to_sm89INS1_16FlashAttnFwdSm80INS1_25CollectiveMainloopFwdSm80ILi8ELi1ELb0EN4cute5tupleIJNS5_1CILi128EEENS7_ILi64EEENS7_ILi192EEEEEELi192ENS_10bfloat16_tEfNS_4arch4Sm80ELb0ELb1ELb1ELb0ELb0ELb0ELb1ELb1EEENS1_21CollectiveEpilogueFwdINS6_IJS8_SA_S9_EEENS6_IJNS7_ILi1EEESI_SI_EEESC_SE_Li256ELb0ELb1ELb1ELb0EEENS1_19SingleTileSchedulerILb0ELb1ELb1ELi128EEEEEEEEEvNT_6ParamsE --------------------------
	.section	.nv.constant0._ZN7cutlass13device_kernelIN5flash19enable_sm80_to_sm89INS1_16FlashAttnFwdSm80INS1_25CollectiveMainloopFwdSm80ILi8ELi1ELb0EN4cute5tupleIJNS5_1CILi128EEENS7_ILi64EEENS7_ILi192EEEEEELi192ENS_10bfloat16_tEfNS_4arch4Sm80ELb0ELb1ELb1ELb0ELb0ELb0ELb1ELb1EEENS1_21CollectiveEpilogueFwdINS6_IJS8_SA_S9_EEENS6_IJNS7_ILi1EEESI_SI_EEESC_SE_Li256ELb0ELb1ELb1ELb0EEENS1_19SingleTileSchedulerILb0ELb1ELb1ELi128EEEEEEEEEvNT_6ParamsE,"a",@progbits
	.sectionflags	@""
	.align	4
.nv.constant0._ZN7cutlass13device_kernelIN5flash19enable_sm80_to_sm89INS1_16FlashAttnFwdSm80INS1_25CollectiveMainloopFwdSm80ILi8ELi1ELb0EN4cute5tupleIJNS5_1CILi128EEENS7_ILi64EEENS7_ILi192EEEEEELi192ENS_10bfloat16_tEfNS_4arch4Sm80ELb0ELb1ELb1ELb0ELb0ELb0ELb1ELb1EEENS1_21CollectiveEpilogueFwdINS6_IJS8_SA_S9_EEENS6_IJNS7_ILi1EEESI_SI_EEESC_SE_Li256ELb0ELb1ELb1ELb0EEENS1_19SingleTileSchedulerILb0ELb1ELb1ELi128EEEEEEEEEvNT_6ParamsE:
	.zero		1944


//--------------------- .nv.constant0._ZN7cutlass13device_kernelIN5flash19enable_sm80_to_sm89INS1_16FlashAttnFwdSm80INS1_25CollectiveMainloopFwdSm80ILi8ELi1ELb0EN4cute5tupleIJNS5_1CILi128EEENS7_ILi64EEENS7_ILi192EEEEEELi192ENS_10bfloat16_tEfNS_4arch4Sm80ELb0ELb1ELb1ELb1ELb0ELb0ELb1ELb1EEENS1_21CollectiveEpilogueFwdINS6_IJS8_SA_S9_EEENS6_IJNS7_ILi1EEESI_SI_EEESC_SE_Li256ELb1ELb1ELb1ELb0EEENS1_36VarlenDynamicPersistentTileSchedulerILi128ELi64ELi256ELi256ELb1ELb1ELb0ELb1ELb0ELb1EEEEEEEEEvNT_6ParamsE --------------------------
	.section	.nv.constant0._ZN7cutlass13device_kernelIN5flash19enable_sm80_to_sm89INS1_16FlashAttnFwdSm80INS1_25CollectiveMainloopFwdSm80ILi8ELi1ELb0EN4cute5tupleIJNS5_1CILi128EEENS7_ILi64EEENS7_ILi192EEEEEELi192ENS_10bfloat16_tEfNS_4arch4Sm80ELb0ELb1ELb1ELb1ELb0ELb0ELb1ELb1EEENS1_21CollectiveEpilogueFwdINS6_IJS8_SA_S9_EEENS6_IJNS7_ILi1EEESI_SI_EEESC_SE_Li256ELb1ELb1ELb1ELb0EEENS1_36VarlenDynamicPersistentTileSchedulerILi128ELi64ELi256ELi256ELb1ELb1ELb0ELb1ELb0ELb1EEEEEEEEEvNT_6ParamsE,"a",@progbits
	.sectionflags	@""
	.align	4
.nv.constant0._ZN7cutlass13device_kernelIN5flash19enable_sm80_to_sm89INS1_16FlashAttnFwdSm80INS1_25CollectiveMainloopFwdSm80ILi8ELi1ELb0EN4cute5tupleIJNS5_1CILi128EEENS7_ILi64EEENS7_ILi192EEEEEELi192ENS_10bfloat16_tEfNS_4arch4Sm80ELb0ELb1ELb1ELb1ELb0ELb0ELb1ELb1EEENS1_21CollectiveEpilogueFwdINS6_IJS8_SA_S9_EEENS6_IJNS7_ILi1EEESI_SI_EEESC_SE_Li256ELb1ELb1ELb1ELb0EEENS1_36VarlenDynamicPersistentTileSchedulerILi128ELi64ELi256ELi256ELb1ELb1ELb0ELb1ELb0ELb1EEEEEEEEEvNT_6ParamsE:
	.zero		1976


//--------------------- .nv.constant0._ZN7cutlass13device_kernelIN5flash19enable_sm80_to_sm89INS1_16FlashAttnFwdSm80INS1_25CollectiveMainloopFwdSm80ILi8ELi1ELb0EN4cute5tupleIJNS5_1CILi128EEENS7_ILi64EEENS7_ILi192EEEEEELi192ENS_10bfloat16_tEfNS_4arch4Sm80ELb0ELb1ELb1ELb1ELb0ELb1ELb1ELb1EEENS1_21CollectiveEpilogueFwdINS6_IJS8_SA_S9_EEENS6_IJNS7_ILi1EEESI_SI_EEESC_SE_Li256ELb1ELb1ELb1ELb0EEENS1_36VarlenDynamicPersistentTileSchedulerILi128ELi64ELi256ELi256ELb1ELb1ELb0ELb1ELb0ELb1EEEEEEEEEvNT_6ParamsE --------------------------
	.section	.nv.constant0._ZN7cutlass13device_kernelIN5flash19enable_sm80_to_sm89INS1_16FlashAttnFwdSm80INS1_25CollectiveMainloopFwdSm80ILi8ELi1ELb0EN4cute5tupleIJNS5_1CILi128EEENS7_ILi64EEENS7_ILi192EEEEEELi192ENS_10bfloat16_tEfNS_4arch4Sm80ELb0ELb1ELb1ELb1ELb0ELb1ELb1ELb1EEENS1_21CollectiveEpilogueFwdINS6_IJS8_SA_S9_EEENS6_IJNS7_ILi1EEESI_SI_EEESC_SE_Li256ELb1ELb1ELb1ELb0EEENS1_36VarlenDynamicPersistentTileSchedulerILi128ELi64ELi256ELi256ELb1ELb1ELb0ELb1ELb0ELb1EEEEEEEEEvNT_6ParamsE,"a",@progbits
	.sectionflags	@""
	.align	4
.nv.constant0._ZN7cutlass13device_kernelIN5flash19enable_sm80_to_sm89INS1_16FlashAttnFwdSm80INS1_25CollectiveMainloopFwdSm80ILi8ELi1ELb0EN4cute5tupleIJNS5_1CILi128EEENS7_ILi64EEENS7_ILi192EEEEEELi192ENS_10bfloat16_tEfNS_4arch4Sm80ELb0ELb1ELb1ELb1ELb0ELb1ELb1ELb1EEENS1_21CollectiveEpilogueFwdINS6_IJS8_SA_S9_EEENS6_IJNS7_ILi1EEESI_SI_EEESC_SE_Li256ELb1ELb1ELb1ELb0EEENS1_36VarlenDynamicPersistentTileSchedulerILi128ELi64ELi256ELi256ELb1ELb1ELb0ELb1ELb0ELb1EEEEEEEEEvNT_6ParamsE:
	.zero		1976


//--------------------- .nv.constant0._ZN7cutlass13device_kernelIN5flash19enable_sm80_to_sm89INS1_16FlashAttnFwdSm80INS1_25CollectiveMainloopFwdSm80ILi8ELi1ELb1EN4cute5tupleIJNS5_1CILi128EEENS7_ILi96EEENS7_ILi192EEEEEELi192ENS_10bfloat16_tEfNS_4arch4Sm80ELb1ELb0ELb1ELb0ELb0ELb0ELb1ELb1EEENS1_21CollectiveEpilogueFwdINS6_IJS8_SA_S9_EEENS6_IJNS7_ILi1EEESI_SI_EEESC_SE_Li256ELb0ELb1ELb1ELb0EEENS1_30DynamicPersistentTileSchedulerILi256ELi256ELb1ELb1ELb0EEEEEEEEEvNT_6ParamsE --------------------------
	.section	.nv.constant0._ZN7cutlass13device_kernelIN5flash19enable_sm80_to_sm89INS1_16FlashAttnFwdSm80INS1_25CollectiveMainloopFwdSm80ILi8ELi1ELb1EN4cute5tupleIJNS5_1CILi128EEENS7_ILi96EEENS7_ILi192EEEEEELi192ENS_10bfloat16_tEfNS_4arch4Sm80ELb1ELb0ELb1ELb0ELb0ELb0ELb1ELb1EEENS1_21CollectiveEpilogueFwdINS6_IJS8_SA_S9_EEENS6_IJNS7_ILi1EEESI_SI_EEESC_SE_Li256ELb0ELb1ELb1ELb0EEENS1_30DynamicPersistentTileSchedulerILi256ELi256ELb1ELb1ELb0EEEEEEEEEvNT_6ParamsE,"a",@progbits
	.sectionflags	@""
	.align	4
.nv.constant0._ZN7cutlass13device_kernelIN5flash19enable_sm80_to_sm89INS1_16FlashAttnFwdSm80INS1_25CollectiveMainloopFwdSm80ILi8ELi1ELb1EN4cute5tupleIJNS5_1CILi128EEENS7_ILi96EEENS7_ILi192EEEEEELi192ENS_10bfloat16_tEfNS_4arch4Sm80ELb1ELb0ELb1ELb0ELb0ELb0ELb1ELb1EEENS1_21CollectiveEpilogueFwdINS6_IJS8_SA_S9_EEENS6_IJNS7_ILi1EEESI_SI_EEESC_SE_Li256ELb0ELb1ELb1ELb0EEENS1_30DynamicPersistentTileSchedulerILi256ELi256ELb1ELb1ELb0EEEEEEEEEvNT_6ParamsE:
	.zero		1960


//--------------------- .nv.constant0._ZN7cutlass13device_kernelIN5flash19enable_sm80_to_sm89INS1_16FlashAttnFwdSm80INS1_25CollectiveMainloopFwdSm80ILi8ELi1ELb0EN4cute5tupleIJNS5_1CILi128EEENS7_ILi64EEENS7_ILi192EEEEEELi192ENS_10bfloat16_tEfNS_4arch4Sm80ELb1ELb0ELb1ELb1ELb0ELb0ELb1ELb1EEENS1_21CollectiveEpilogueFwdINS6_IJS8_SA_S9_EEENS6_IJNS7_ILi1EEESI_SI_EEESC_SE_Li256ELb1ELb1ELb1ELb0EEENS1_36VarlenDynamicPersistentTileSchedulerILi128ELi64ELi256ELi256ELb1ELb1ELb0ELb1ELb1ELb1EEEEEEEEEvNT_6ParamsE --------------------------
	.section	.nv.constant0._ZN7cutlass13device_kernelIN5flash19enable_sm80_to_sm89INS1_16FlashAttnFwdSm80INS1_25CollectiveMainloopFwdSm80ILi8ELi1ELb0EN4cute5tupleIJNS5_1CILi128EEENS7_ILi64EEENS7_ILi192EEEEEELi192ENS_10bfloat16_tEfNS_4arch4Sm80ELb1ELb0ELb1ELb1ELb0ELb0ELb1ELb1EEENS1_21CollectiveEpilogueFwdINS6_IJS8_SA_S9_EEENS6_IJNS7_ILi1EEESI_SI_EEESC_SE_Li256ELb1ELb1ELb1ELb0EEENS1_36VarlenDynamicPersistentTileSchedulerILi128ELi64ELi256ELi256ELb1ELb1ELb0ELb1ELb1ELb1EEEEEEEEEvNT_6ParamsE,"a",@progbits
	.sectionflags	@""
	.align	4
.nv.constant0._ZN7cutlass13device_kernelIN5flash19enable_sm80_to_sm89INS1_16FlashAttnFwdSm80INS1_25CollectiveMainloopFwdSm80ILi8ELi1ELb0EN4cute5tupleIJNS5_1CILi128EEENS7_ILi64EEENS7_ILi192EEEEEELi192ENS_10bfloat16_tEfNS_4arch4Sm80ELb1ELb0ELb1ELb1ELb0ELb0ELb1ELb1EEENS1_21CollectiveEpilogueFwdINS6_IJS8_SA_S9_EEENS6_IJNS7_ILi1EEESI_SI_EEESC_SE_Li256ELb1ELb1ELb1ELb0EEENS1_36VarlenDynamicPersistentTileSchedulerILi128ELi64ELi256ELi256ELb1ELb1ELb0ELb1ELb1ELb1EEEEEEEEEvNT_6ParamsE:
	.zero		1976


//--------------------- .nv.constant0._ZN7cutlass13device_kernelIN5flash19enable_sm80_to_sm89INS1_16FlashAttnFwdSm80INS1_25CollectiveMainloopFwdSm80ILi8ELi1ELb0EN4cute5tupleIJNS5_1CILi128EEENS7_ILi64EEENS7_ILi192EEEEEELi192ENS_10bfloat16_tEfNS_4arch4Sm80ELb1ELb0ELb1ELb1ELb0ELb1ELb1ELb1EEENS1_21CollectiveEpilogueFwdINS6_IJS8_SA_S9_EEENS6_IJNS7_ILi1EEESI_SI_EEESC_SE_Li256ELb1ELb1ELb1ELb0EEENS1_36VarlenDynamicPersistentTileSchedulerILi128ELi64ELi256ELi256ELb1ELb1ELb0ELb1ELb1ELb1EEEEEEEEEvNT_6ParamsE --------------------------
	.section	.nv.constant0._ZN7cutlass13device_kernelIN5flash19enable_sm80_to_sm89INS1_16FlashAttnFwdSm80INS1_25CollectiveMainloopFwdSm80ILi8ELi1ELb0EN4cute5tupleIJNS5_1CILi128EEENS7_ILi64EEENS7_ILi192EEEEEELi192ENS_10bfloat16_tEfNS_4arch4Sm80ELb1ELb0ELb1ELb1ELb0ELb1ELb1ELb1EEENS1_21CollectiveEpilogueFwdINS6_IJS8_SA_S9_EEENS6_IJNS7_ILi1EEESI_SI_EEESC_SE_Li256ELb1ELb1ELb1ELb0EEENS1_36VarlenDynamicPersistentTileSchedulerILi128ELi64ELi256ELi256ELb1ELb1ELb0ELb1ELb1ELb1EEEEEEEEEvNT_6ParamsE,"a",@progbits
	.sectionflags	@""
	.align	4
.nv.constant0._ZN7cutlass13device_kernelIN5flash19enable_sm80_to_sm89INS1_16FlashAttnFwdSm80INS1_25CollectiveMainloopFwdSm80ILi8ELi1ELb0EN4cute5tupleIJNS5_1CILi128EEENS7_ILi64EEENS7_ILi192EEEEEELi192ENS_10bfloat16_tEfNS_4arch4Sm80ELb1ELb0ELb1ELb1ELb0ELb1ELb1ELb1EEENS1_21CollectiveEpilogueFwdINS6_IJS8_SA_S9_EEENS6_IJNS7_ILi1EEESI_SI_EEESC_SE_Li256ELb1ELb1ELb1ELb0EEENS1_36VarlenDynamicPersistentTileSchedulerILi128ELi64ELi256ELi256ELb1ELb1ELb0ELb1ELb1ELb1EEEEEEEEEvNT_6ParamsE:
	.zero		1976


//--------------------- .nv.constant0._ZN7cutlass13device_kernelIN5flash19enable_sm80_to_sm89INS1_16FlashAttnFwdSm80INS1_25CollectiveMainloopFwdSm80ILi8ELi2ELb1EN4cute5tupleIJNS5_1CILi128EEENS7_ILi96EEENS7_ILi192EEEEEELi192ENS_10bfloat16_tEfNS_4arch4Sm80ELb0ELb0ELb1ELb0ELb0ELb0ELb1ELb1EEENS1_21CollectiveEpilogueFwdINS6_IJS8_SA_S9_EEENS6_IJNS7_ILi1EEESI_SI_EEESC_SE_Li256ELb0ELb1ELb1ELb0EEENS1_19SingleTileSchedulerILb0ELb1ELb1ELi128EEEEEEEEEvNT_6ParamsE --------------------------
	.section	.nv.constant0._ZN7cutlass13device_kernelIN5flash19enable_sm80_to_sm89INS1_16FlashAttnFwdSm80INS1_25CollectiveMainloopFwdSm80ILi8ELi2ELb1EN4cute5tupleIJNS5_1CILi128EEENS7_ILi96EEENS7_ILi192EEEEEELi192ENS_10bfloat16_tEfNS_4arch4Sm80ELb0ELb0ELb1ELb0ELb0ELb0ELb1ELb1EEENS1_21CollectiveEpilogueFwdINS6_IJS8_SA_S9_EEENS6_IJNS7_ILi1EEESI_SI_EEESC_SE_Li256ELb0ELb1ELb1ELb0EEENS1_19SingleTileSchedulerILb0ELb1ELb1ELi128EEEEEEEEEvNT_6ParamsE,"a",@progbits
	.sectionflags	@""
	.align	4
.nv.constant0._ZN7cutlass13device_kernelIN5flash19enable_sm80_to_sm89INS1_16FlashAttnFwdSm80INS1_25CollectiveMainloopFwdSm80ILi8ELi2ELb1EN4cute5tupleIJNS5_1CILi128EEENS7_ILi96EEENS7_ILi192EEEEEELi192ENS_10bfloat16_tEfNS_4arch4Sm80ELb0ELb0ELb1ELb0ELb0ELb0ELb1ELb1EEENS1_21CollectiveEpilogueFwdINS6_IJS8_SA_S9_EEENS6_IJNS7_ILi1EEESI_SI_EEESC_SE_Li256ELb0ELb1ELb1ELb0EEENS1_19SingleTileSchedulerILb0ELb1ELb1ELi128EEEEEEEEEvNT_6ParamsE:
	.zero		1944


//--------------------- .nv.constant0._ZN7cutlass13device_kernelIN5flash19enable_sm80_to_sm89INS1_16FlashAttnFwdSm80INS1_25CollectiveMainloopFwdSm80ILi8ELi2ELb0EN4cute5tupleIJNS5_1CILi128EEENS7_ILi64EEENS7_ILi192EEEEEELi192ENS_10bfloat16_tEfNS_4arch4Sm80ELb0ELb0ELb1ELb1ELb0ELb0ELb1ELb1EEENS1_21CollectiveEpilogueFwdINS6_IJS8_SA_S9_EEENS6_IJNS7_ILi1EEESI_SI_EEESC_SE_Li256ELb1ELb1ELb1ELb0EEENS1_36VarlenDynamicPersistentTileSchedulerILi128ELi64ELi256ELi256ELb1ELb1ELb0ELb0ELb1ELb1EEEEEEEEEvNT_6ParamsE --------------------------
	.section	.nv.constant0._ZN7cutlass13device_kernelIN5flash19enable_sm80_to_sm89INS1_16FlashAttnFwdSm80INS1_25CollectiveMainloopFwdSm80ILi8ELi2ELb0EN4cute5tupleIJNS5_1CILi128EEENS7_ILi64EEENS7_ILi192EEEEEELi192ENS_10bfloat16_tEfNS_4arch4Sm80ELb0ELb0ELb1ELb1ELb0ELb0ELb1ELb1EEENS1_21CollectiveEpilogueFwdINS6_IJS8_SA_S9_EEENS6_IJNS7_ILi1EEESI_SI_EEESC_SE_Li256ELb1ELb1ELb1ELb0EEENS1_36VarlenDynamicPersistentTileSchedulerILi128ELi64ELi256ELi256ELb1ELb1ELb0ELb0ELb1ELb1EEEEEEEEEvNT_6ParamsE,"a",@progbits
	.sectionflags	@""
	.align	4
.nv.constant0._ZN7cutlass13device_kernelIN5flash19enable_sm80_to_sm89INS1_16FlashAttnFwdSm80INS1_25CollectiveMainloopFwdSm80ILi8ELi2ELb0EN4cute5tupleIJNS5_1CILi128EEENS7_ILi64EEENS7_ILi192EEEEEELi192ENS_10bfloat16_tEfNS_4arch4Sm80ELb0ELb0ELb1ELb1ELb0ELb0ELb1ELb1EEENS1_21CollectiveEpilogueFwdINS6_IJS8_SA_S9_EEENS6_IJNS7_ILi1EEESI_SI_EEESC_SE_Li256ELb1ELb1ELb1ELb0EEENS1_36VarlenDynamicPersistentTileSchedulerILi128ELi64ELi256ELi256ELb1ELb1ELb0ELb0ELb1ELb1EEEEEEEEEvNT_6ParamsE:
	.zero		1976


//--------------------- .nv.constant0._ZN7cutlass13device_kernelIN5flash19enable_sm80_to_sm89INS1_16FlashAttnFwdSm80INS1_25CollectiveMainloopFwdSm80ILi8ELi2ELb0EN4cute5tupleIJNS5_1CILi128EEENS7_ILi64EEENS7_ILi192EEEEEELi192ENS_10bfloat16_tEfNS_4arch4Sm80ELb0ELb0ELb1ELb1ELb0ELb1ELb1ELb1EEENS1_21CollectiveEpilogueFwdINS6_IJS8_SA_S9_EEENS6_IJNS7_ILi1EEESI_SI_EEESC_SE_Li256ELb1ELb1ELb1ELb0EEENS1_36VarlenDynamicPersistentTileSchedulerILi128ELi64ELi256ELi256ELb1ELb1ELb0ELb0ELb1ELb1EEEEEEEEEvNT_6ParamsE --------------------------
	.section	.nv.constant0._ZN7cutlass13device_kernelIN5flash19enable_sm80_to_sm89INS1_16FlashAttnFwdSm80INS1_25CollectiveMainloopFwdSm80ILi8ELi2ELb0EN4cute5tupleIJNS5_1CILi128EEENS7_ILi64EEENS7_ILi192EEEEEELi192ENS_10bfloat16_tEfNS_4arch4Sm80ELb0ELb0ELb1ELb1ELb0ELb1ELb1ELb1EEENS1_21CollectiveEpilogueFwdINS6_IJS8_SA_S9_EEENS6_IJNS7_ILi1EEESI_SI_EEESC_SE_Li256ELb1ELb1ELb1ELb0EEENS1_36VarlenDynamicPersistentTileSchedulerILi128ELi64ELi256ELi256ELb1ELb1ELb0ELb0ELb1ELb1EEEEEEEEEvNT_6ParamsE,"a",@progbits
	.sectionflags	@""
	.align	4
.nv.constant0._ZN7cutlass13device_kernelIN5flash19enable_sm80_to_sm89INS1_16FlashAttnFwdSm80INS1_25CollectiveMainloopFwdSm80ILi8ELi2ELb0EN4cute5tupleIJNS5_1CILi128EEENS7_ILi64EEENS7_ILi192EEEEEELi192ENS_10bfloat16_tEfNS_4arch4Sm80ELb0ELb0ELb1ELb1ELb0ELb1ELb1ELb1EEENS1_21CollectiveEpilogueFwdINS6_IJS8_SA_S9_EEENS6_IJNS7_ILi1EEESI_SI_EEESC_SE_Li256ELb1ELb1ELb1ELb0EEENS1_36VarlenDynamicPersistentTileSchedulerILi128ELi64ELi256ELi256ELb1ELb1ELb0ELb0ELb1ELb1EEEEEEEEEvNT_6ParamsE:
	.zero		1976


//--------------------- .nv.constant0._ZN7cutlass13device_kernelIN5flash19enable_sm80_to_sm89INS1_16FlashAttnFwdSm80INS1_25CollectiveMainloopFwdSm80ILi8ELi2ELb0EN4cute5tupleIJNS5_1CILi128EEENS7_ILi64EEENS7_ILi192EEEEEELi192ENS_10bfloat16_tEfNS_4arch4Sm80ELb0ELb1ELb1ELb0ELb0ELb0ELb1ELb1EEENS1_21CollectiveEpilogueFwdINS6_IJS8_SA_S9_EEENS6_IJNS7_ILi1EEESI_SI_EEESC_SE_Li256ELb0ELb1ELb1ELb0EEENS1_19SingleTileSchedulerILb0ELb1ELb1ELi128EEEEEEEEEvNT_6ParamsE --------------------------
	.section	.nv.constant0._ZN7cutlass13device_kernelIN5flash19enable_sm80_to_sm89INS1_16FlashAttnFwdSm80INS1_25CollectiveMainloopFwdSm80ILi8ELi2ELb0EN4cute5tupleIJNS5_1CILi128EEENS7_ILi64EEENS7_ILi192EEEEEELi192ENS_10bfloat16_tEfNS_4arch4Sm80ELb0ELb1ELb1ELb0ELb0ELb0ELb1ELb1EEENS1_21CollectiveEpilogueFwdINS6_IJS8_SA_S9_EEENS6_IJNS7_ILi1EEESI_SI_EEESC_SE_Li256ELb0ELb1ELb1ELb0EEENS1_19SingleTileSchedulerILb0ELb1ELb1ELi128EEEEEEEEEvNT_6ParamsE,"a",@progbits
	.sectionflags	@""
	.align	4
.nv.constant0._ZN7cutlass13device_kernelIN5flash19enable_sm80_to_sm89INS1_16FlashAttnFwdSm80INS1_25CollectiveMainloopFwdSm80ILi8ELi2ELb0EN4cute5tupleIJNS5_1CILi128EEENS7_ILi64EEENS7_ILi192EEEEEELi192ENS_10bfloat16_tEfNS_4arch4Sm80ELb0ELb1ELb1ELb0ELb0ELb0ELb1ELb1EEENS1_21CollectiveEpilogueFwdINS6_IJS8_SA_S9_EEENS6_IJNS7_ILi1EEESI_SI_EEESC_SE_Li256ELb0ELb1ELb1ELb0EEENS1_19SingleTileSchedulerILb0ELb1ELb1ELi128EEEEEEEEEvNT_6ParamsE:
	.zero		1944


//--------------------- .nv.constant0._ZN7cutlass13device_kernelIN5flash19enable_sm80_to_sm89INS1_16FlashAttnFwdSm80INS1_25CollectiveMainloopFwdSm80ILi8ELi2ELb0EN4cute5tupleIJNS5_1CILi128EEENS7_ILi64EEENS7_ILi192EEEEEELi192ENS_10bfloat16_tEfNS_4arch4Sm80ELb0ELb1ELb1ELb1ELb0ELb0ELb1ELb1EEENS1_21CollectiveEpilogueFwdINS6_IJS8_SA_S9_EEENS6_IJNS7_ILi1EEESI_SI_EEESC_SE_Li256ELb1ELb1ELb1ELb0EEENS1_36VarlenDynamicPersistentTileSchedulerILi128ELi64ELi256ELi256ELb1ELb1ELb0ELb1ELb0ELb1EEEEEEEEEvNT_6ParamsE --------------------------
	.section	.nv.constant0._ZN7cutlass13device_kernelIN5flash19enable_sm80_to_sm89INS1_16FlashAttnFwdSm80INS1_25CollectiveMainloopFwdSm80ILi8ELi2ELb0EN4cute5tupleIJNS5_1CILi128EEENS7_ILi64EEENS7_ILi192EEEEEELi192ENS_10bfloat16_tEfNS_4arch4Sm80ELb0ELb1ELb1ELb1ELb0ELb0ELb1ELb1EEENS1_21CollectiveEpilogueFwdINS6_IJS8_SA_S9_EEENS6_IJNS7_ILi1EEESI_SI_EEESC_SE_Li256ELb1ELb1ELb1ELb0EEENS1_36VarlenDynamicPersistentTileSchedulerILi128ELi64ELi256ELi256ELb1ELb1ELb0ELb1ELb0ELb1EEEEEEEEEvNT_6ParamsE,"a",@progbits
	.sectionflags	@""
	.align	4
.nv.constant0._ZN7cutlass13device_kernelIN5flash19enable_sm80_to_sm89INS1_16FlashAttnFwdSm80INS1_25CollectiveMainloopFwdSm80ILi8ELi2ELb0EN4cute5tupleIJNS5_1CILi128EEENS7_ILi64EEENS7_ILi192EEEEEELi192ENS_10bfloat16_tEfNS_4arch4Sm80ELb0ELb1ELb1ELb1ELb0ELb0ELb1ELb1EEENS1_21CollectiveEpilogueFwdINS6_IJS8_SA_S9_EEENS6_IJNS7_ILi1EEESI_SI_EEESC_SE_Li256ELb1ELb1ELb1ELb0EEENS1_36VarlenDynamicPersistentTileSchedulerILi128ELi64ELi256ELi256ELb1ELb1ELb0ELb1ELb0ELb1EEEEEEEEEvNT_6ParamsE:
	.zero		1976


//--------------------- .nv.constant0._ZN7cutlass13device_kernelIN5flash19enable_sm80_to_sm89INS1_16FlashAttnFwdSm80INS1_25CollectiveMainloopFwdSm80ILi8ELi2ELb0EN4cute5tupleIJNS5_1CILi128EEENS7_ILi64EEENS7_ILi192EEEEEELi192ENS_10bfloat16_tEfNS_4arch4Sm80ELb0ELb1ELb1ELb1ELb0ELb1ELb1ELb1EEENS1_21CollectiveEpilogueFwdINS6_IJS8_SA_S9_EEENS6_IJNS7_ILi1EEESI_SI_EEESC_SE_Li256ELb1ELb1ELb1ELb0EEENS1_36VarlenDynamicPersistentTileSchedulerILi128ELi64ELi256ELi256ELb1ELb1ELb0ELb1ELb0ELb1EEEEEEEEEvNT_6ParamsE --------------------------
	.section	.nv.constant0._ZN7cutlass13device_kernelIN5flash19enable_sm80_to_sm89INS1_16FlashAttnFwdSm80INS1_25CollectiveMainloopFwdSm80ILi8ELi2ELb0EN4cute5tupleIJNS5_1CILi128EEENS7_ILi64EEENS7_ILi192EEEEEELi192ENS_10bfloat16_tEfNS_4arch4Sm80ELb0ELb1ELb1ELb1ELb0ELb1ELb1ELb1EEENS1_21CollectiveEpilogueFwdINS6_IJS8_SA_S9_EEENS6_IJNS7_ILi1EEESI_SI_EEESC_SE_Li256ELb1ELb1ELb1ELb0EEENS1_36VarlenDynamicPersistentTileSchedulerILi128ELi64ELi256ELi256ELb1ELb1ELb0ELb1ELb0ELb1EEEEEEEEEvNT_6ParamsE,"a",@progbits
	.sectionflags	@""
	.align	4
.nv.constant0._ZN7cutlass13device_kernelIN5flash19enable_sm80_to_sm89INS1_16FlashAttnFwdSm80INS1_25CollectiveMainloopFwdSm80ILi8ELi2ELb0EN4cute5tupleIJNS5_1CILi128EEENS7_ILi64EEENS7_ILi192EEEEEELi192ENS_10bfloat16_tEfNS_4arch4Sm80ELb0ELb1ELb1ELb1ELb0ELb1ELb1ELb1EEENS1_21CollectiveEpilogueFwdINS6_IJS8_SA_S9_EEENS6_IJNS7_ILi1EEESI_SI_EEESC_SE_Li256ELb1ELb1ELb1ELb0EEENS1_36VarlenDynamicPersistentTileSchedulerILi128ELi64ELi256ELi256ELb1ELb1ELb0ELb1ELb0ELb1EEEEEEEEEvNT_6ParamsE:
	.zero		1976


//--------------------- .nv.constant0._ZN7cutlass13device_kernelIN5flash19enable_sm80_to_sm89INS1_16FlashAttnFwdSm80INS1_25CollectiveMainloopFwdSm80ILi8ELi2ELb1EN4cute5tupleIJNS5_1CILi128EEENS7_ILi96EEENS7_ILi192EEEEEELi192ENS_10bfloat16_tEfNS_4arch4Sm80ELb1ELb0ELb1ELb0ELb0ELb0ELb1ELb1EEENS1_21CollectiveEpilogueFwdINS6_IJS8_SA_S9_EEENS6_IJNS7_ILi1EEESI_SI_EEESC_SE_Li256ELb0ELb1ELb1ELb0EEENS1_30DynamicPersistentTileSchedulerILi256ELi256ELb1ELb1ELb0EEEEEEEEEvNT_6ParamsE --------------------------
	.section	.nv.constant0._ZN7cutlass13device_kernelIN5flash19enable_sm80_to_sm89INS1_16FlashAttnFwdSm80INS1_25CollectiveMainloopFwdSm80ILi8ELi2ELb1EN4cute5tupleIJNS5_1CILi128EEENS7_ILi96EEENS7_ILi192EEEEEELi192ENS_10bfloat16_tEfNS_4arch4Sm80ELb1ELb0ELb1ELb0ELb0ELb0ELb1ELb1EEENS1_21CollectiveEpilogueFwdINS6_IJS8_SA_S9_EEENS6_IJNS7_ILi1EEESI_SI_EEESC_SE_Li256ELb0ELb1ELb1ELb0EEENS1_30DynamicPersistentTileSchedulerILi256ELi256ELb1ELb1ELb0EEEEEEEEEvNT_6ParamsE,"a",@progbits
	.sectionflags	@""
	.align	4
.nv.constant0._ZN7cutlass13device_kernelIN5flash19enable_sm80_to_sm89INS1_16FlashAttnFwdSm80INS1_25CollectiveMainloopFwdSm80ILi8ELi2ELb1EN4cute5tupleIJNS5_1CILi128EEENS7_ILi96EEENS7_ILi192EEEEEELi192ENS_10bfloat16_tEfNS_4arch4Sm80ELb1ELb0ELb1ELb0ELb0ELb0ELb1ELb1EEENS1_21CollectiveEpilogueFwdINS6_IJS8_SA_S9_EEENS6_IJNS7_ILi1EEESI_SI_EEESC_SE_Li256ELb0ELb1ELb1ELb0EEENS1_30DynamicPersistentTileSchedulerILi256ELi256ELb1ELb1ELb0EEEEEEEEEvNT_6ParamsE:
	.zero		1960


//--------------------- .nv.constant0._ZN7cutlass13device_kernelIN5flash19enable_sm80_to_sm89INS1_16FlashAttnFwdSm80INS1_25CollectiveMainloopFwdSm80ILi8ELi2ELb0EN4cute5tupleIJNS5_1CILi128EEENS7_ILi64EEENS7_ILi192EEEEEELi192ENS_10bfloat16_tEfNS_4arch4Sm80ELb1ELb0ELb1ELb1ELb0ELb0ELb1ELb1EEENS1_21CollectiveEpilogueFwdINS6_IJS8_SA_S9_EEENS6_IJNS7_ILi1EEESI_SI_EEESC_SE_Li256ELb1ELb1ELb1ELb0EEENS1_36VarlenDynamicPersistentTileSchedulerILi128ELi64ELi256ELi256ELb1ELb1ELb0ELb1ELb1ELb1EEEEEEEEEvNT_6ParamsE --------------------------
	.section	.nv.constant0._ZN7cutlass13device_kernelIN5flash19enable_sm80_to_sm89INS1_16FlashAttnFwdSm80INS1_25CollectiveMainloopFwdSm80ILi8ELi2ELb0EN4cute5tupleIJNS5_1CILi128EEENS7_ILi64EEENS7_ILi192EEEEEELi192ENS_10bfloat16_tEfNS_4arch4Sm80ELb1ELb0ELb1ELb1ELb0ELb0ELb1ELb1EEENS1_21CollectiveEpilogueFwdINS6_IJS8_SA_S9_EEENS6_IJNS7_ILi1EEESI_SI_EEESC_SE_Li256ELb1ELb1ELb1ELb0EEENS1_36VarlenDynamicPersistentTileSchedulerILi128ELi64ELi256ELi256ELb1ELb1ELb0ELb1ELb1ELb1EEEEEEEEEvNT_6ParamsE,"a",@progbits
	.sectionflags	@""
	.align	4
.nv.constant0._ZN7cutlass13device_kernelIN5flash19enable_sm80_to_sm89INS1_16FlashAttnFwdSm80INS1_25CollectiveMainloopFwdSm80ILi8ELi2ELb0EN4cute5tupleIJNS5_1CILi128EEENS7_ILi64EEENS7_ILi192EEEEEELi192ENS_10bfloat16_tEfNS_4arch4Sm80ELb1ELb0ELb1ELb1ELb0ELb0ELb1ELb1EEENS1_21CollectiveEpilogueFwdINS6_IJS8_SA_S9_EEENS6_IJNS7_ILi1EEESI_SI_EEESC_SE_Li256ELb1ELb1ELb1ELb0EEENS1_36VarlenDynamicPersistentTileSchedulerILi128ELi64ELi256ELi256ELb1ELb1ELb0ELb1ELb1ELb1EEEEEEEEEvNT_6ParamsE:
	.zero		1976


//--------------------- .nv.constant0._ZN7cutlass13device_kernelIN5flash19enable_sm80_to_sm89INS1_16FlashAttnFwdSm80INS1_25CollectiveMainloopFwdSm80ILi8ELi2ELb0EN4cute5tupleIJNS5_1CILi128EEENS7_ILi64EEENS7_ILi192EEEEEELi192ENS_10bfloat16_tEfNS_4arch4Sm80ELb1ELb0ELb1ELb1ELb0ELb1ELb1ELb1EEENS1_21CollectiveEpilogueFwdINS6_IJS8_SA_S9_EEENS6_IJNS7_ILi1EEESI_SI_EEESC_SE_Li256ELb1ELb1ELb1ELb0EEENS1_36VarlenDynamicPersistentTileSchedulerILi128ELi64ELi256ELi256ELb1ELb1ELb0ELb1ELb1ELb1EEEEEEEEEvNT_6ParamsE --------------------------
	.section	.nv.constant0._ZN7cutlass13device_kernelIN5flash19enable_sm80_to_sm89INS1_16FlashAttnFwdSm80INS1_25CollectiveMainloopFwdSm80ILi8ELi2ELb0EN4cute5tupleIJNS5_1CILi128EEENS7_ILi64EEENS7_ILi192EEEEEELi192ENS_10bfloat16_tEfNS_4arch4Sm80ELb1ELb0ELb1ELb1ELb0ELb1ELb1ELb1EEENS1_21CollectiveEpilogueFwdINS6_IJS8_SA_S9_EEENS6_IJNS7_ILi1EEESI_SI_EEESC_SE_Li256ELb1ELb1ELb1ELb0EEENS1_36VarlenDynamicPersistentTileSchedulerILi128ELi64ELi256ELi256ELb1ELb1ELb0ELb1ELb1ELb1EEEEEEEEEvNT_6ParamsE,"a",@progbits
	.sectionflags	@""
	.align	4
.nv.constant0._ZN7cutlass13device_kernelIN5flash19enable_sm80_to_sm89INS1_16FlashAttnFwdSm80INS1_25CollectiveMainloopFwdSm80ILi8ELi2ELb0EN4cute5tupleIJNS5_1CILi128EEENS7_ILi64EEENS7_ILi192EEEEEELi192ENS_10bfloat16_tEfNS_4arch4Sm80ELb1ELb0ELb1ELb1ELb0ELb1ELb1ELb1EEENS1_21CollectiveEpilogueFwdINS6_IJS8_SA_S9_EEENS6_IJNS7_ILi1EEESI_SI_EEESC_SE_Li256ELb1ELb1ELb1ELb0EEENS1_36VarlenDynamicPersistentTileSchedulerILi128ELi64ELi256ELi256ELb1ELb1ELb0ELb1ELb1ELb1EEEEEEEEEvNT_6ParamsE:
	.zero		1976


//--------------------- .nv.constant0._ZN7cutlass13device_kernelIN5flash19enable_sm80_to_sm89INS1_16FlashAttnFwdSm80INS1_25CollectiveMainloopFwdSm80ILi8ELi1ELb1EN4cute5tupleIJNS5_1CILi128EEENS7_ILi96EEENS7_ILi192EEEEEELi192ENS_10bfloat16_tEfNS_4arch4Sm80ELb0ELb0ELb0ELb0ELb0ELb0ELb1ELb1EEENS1_21CollectiveEpilogueFwdINS6_IJS8_SA_S9_EEENS6_IJNS7_ILi1EEESI_SI_EEESC_SE_Li256ELb0ELb1ELb1ELb0EEENS1_19SingleTileSchedulerILb0ELb1ELb1ELi128EEEEEEEEEvNT_6ParamsE --------------------------
	.section	.nv.constant0._ZN7cutlass13device_kernelIN5flash19enable_sm80_to_sm89INS1_16FlashAttnFwdSm80INS1_25CollectiveMainloopFwdSm80ILi8ELi1ELb1EN4cute5tupleIJNS5_1CILi128EEENS7_ILi96EEENS7_ILi192EEEEEELi192ENS_10bfloat16_tEfNS_4arch4Sm80ELb0ELb0ELb0ELb0ELb0ELb0ELb1ELb1EEENS1_21CollectiveEpilogueFwdINS6_IJS8_SA_S9_EEENS6_IJNS7_ILi1EEESI_SI_EEESC_SE_Li256ELb0ELb1ELb1ELb0EEENS1_19SingleTileSchedulerILb0ELb1ELb1ELi128EEEEEEEEEvNT_6ParamsE,"a",@progbits
	.sectionflags	@""
	.align	4
.nv.constant0._ZN7cutlass13device_kernelIN5flash19enable_sm80_to_sm89INS1_16FlashAttnFwdSm80INS1_25CollectiveMainloopFwdSm80ILi8ELi1ELb1EN4cute5tupleIJNS5_1CILi128EEENS7_ILi96EEENS7_ILi192EEEEEELi192ENS_10bfloat16_tEfNS_4arch4Sm80ELb0ELb0ELb0ELb0ELb0ELb0ELb1ELb1EEENS1_21CollectiveEpilogueFwdINS6_IJS8_SA_S9_EEENS6_IJNS7_ILi1EEESI_SI_EEESC_SE_Li256ELb0ELb1ELb1ELb0EEENS1_19SingleTileSchedulerILb0ELb1ELb1ELi128EEEEEEEEEvNT_6ParamsE:
	.zero		1944


//--------------------- .nv.constant0._ZN7cutlass13device_kernelIN5flash19enable_sm80_to_sm89INS1_16FlashAttnFwdSm80INS1_25CollectiveMainloopFwdSm80ILi8ELi1ELb0EN4cute5tupleIJNS5_1CILi128EEENS7_ILi64EEENS7_ILi192EEEEEELi192ENS_10bfloat16_tEfNS_4arch4Sm80ELb0ELb0ELb0ELb1ELb0ELb0ELb1ELb1EEENS1_21CollectiveEpilogueFwdINS6_IJS8_SA_S9_EEENS6_IJNS7_ILi1EEESI_SI_EEESC_SE_Li256ELb1ELb1ELb1ELb0EEENS1_36VarlenDynamicPersistentTileSchedulerILi128ELi64ELi256ELi256ELb1ELb1ELb0ELb0ELb1ELb1EEEEEEEEEvNT_6ParamsE --------------------------
	.section	.nv.constant0._ZN7cutlass13device_kernelIN5flash19enable_sm80_to_sm89INS1_16FlashAttnFwdSm80INS1_25CollectiveMainloopFwdSm80ILi8ELi1ELb0EN4cute5tupleIJNS5_1CILi128EEENS7_ILi64EEENS7_ILi192EEEEEELi192ENS_10bfloat16_tEfNS_4arch4Sm80ELb0ELb0ELb0ELb1ELb0ELb0ELb1ELb1EEENS1_21CollectiveEpilogueFwdINS6_IJS8_SA_S9_EEENS6_IJNS7_ILi1EEESI_SI_EEESC_SE_Li256ELb1ELb1ELb1ELb0EEENS1_36VarlenDynamicPersistentTileSchedulerILi128ELi64ELi256ELi256ELb1ELb1ELb0ELb0ELb1ELb1EEEEEEEEEvNT_6ParamsE,"a",@progbits
	.sectionflags	@""
	.align	4
.nv.constant0._ZN7cutlass13device_kernelIN5flash19enable_sm80_to_sm89INS1_16FlashAttnFwdSm80INS1_25CollectiveMainloopFwdSm80ILi8ELi1ELb0EN4cute5tupleIJNS5_1CILi128EEENS7_ILi64EEENS7_ILi192EEEEEELi192ENS_10bfloat16_tEfNS_4arch4Sm80ELb0ELb0ELb0ELb1ELb0ELb0ELb1ELb1EEENS1_21CollectiveEpilogueFwdINS6_IJS8_SA_S9_EEENS6_IJNS7_ILi1EEESI_SI_EEESC_SE_Li256ELb1ELb1ELb1ELb0EEENS1_36VarlenDynamicPersistentTileSchedulerILi128ELi64ELi256ELi256ELb1ELb1ELb0ELb0ELb1ELb1EEEEEEEEEvNT_6ParamsE:
	.zero		1976


//--------------------- .nv.constant0._ZN7cutlass13device_kernelIN5flash19enable_sm80_to_sm89INS1_16FlashAttnFwdSm80INS1_25CollectiveMainloopFwdSm80ILi8ELi1ELb0EN4cute5tupleIJNS5_1CILi128EEENS7_ILi64EEENS7_ILi192EEEEEELi192ENS_10bfloat16_tEfNS_4arch4Sm80ELb0ELb0ELb0ELb1ELb0ELb1ELb1ELb1EEENS1_21CollectiveEpilogueFwdINS6_IJS8_SA_S9_EEENS6_IJNS7_ILi1EEESI_SI_EEESC_SE_Li256ELb1ELb1ELb1ELb0EEENS1_36VarlenDynamicPersistentTileSchedulerILi128ELi64ELi256ELi256ELb1ELb1ELb0ELb0ELb1ELb1EEEEEEEEEvNT_6ParamsE --------------------------
	.section	.nv.constant0._ZN7cutlass13device_kernelIN5flash19enable_sm80_to_sm89INS1_16FlashAttnFwdSm80INS1_25CollectiveMainloopFwdSm80ILi8ELi1ELb0EN4cute5tupleIJNS5_1CILi128EEENS7_ILi64EEENS7_ILi192EEEEEELi192ENS_10bfloat16_tEfNS_4arch4Sm80ELb0ELb0ELb0ELb1ELb0ELb1ELb1ELb1EEENS1_21CollectiveEpilogueFwdINS6_IJS8_SA_S9_EEENS6_IJNS7_ILi1EEESI_SI_EEESC_SE_Li256ELb1ELb1ELb1ELb0EEENS1_36VarlenDynamicPersistentTileSchedulerILi128ELi64ELi256ELi256ELb1ELb1ELb0ELb0ELb1ELb1EEEEEEEEEvNT_6ParamsE,"a",@progbits
	.sectionflags	@""
	.align	4
.nv.constant0._ZN7cutlass13device_kernelIN5flash19enable_sm80_to_sm89INS1_16FlashAttnFwdSm80INS1_25CollectiveMainloopFwdSm80ILi8ELi1ELb0EN4cute5tupleIJNS5_1CILi128EEENS7_ILi64EEENS7_ILi192EEEEEELi192ENS_10bfloat16_tEfNS_4arch4Sm80ELb0ELb0ELb0ELb1ELb0ELb1ELb1ELb1EEENS1_21CollectiveEpilogueFwdINS6_IJS8_SA_S9_EEENS6_IJNS7_ILi1EEESI_SI_EEESC_SE_Li256ELb1ELb1ELb1ELb0EEENS1_36VarlenDynamicPersistentTileSchedulerILi128ELi64ELi256ELi256ELb1ELb1ELb0ELb0ELb1ELb1EEEEEEEEEvNT_6ParamsE:
	.zero		1976


//--------------------- .nv.constant0._ZN7cutlass13device_kernelIN5flash19enable_sm80_to_sm89INS1_16FlashAttnFwdSm80INS1_25CollectiveMainloopFwdSm80ILi8ELi1ELb0EN4cute5tupleIJNS5_1CILi128EEENS7_ILi64EEENS7_ILi192EEEEEELi192ENS_10bfloat16_tEfNS_4arch4Sm80ELb0ELb1ELb0ELb0ELb0ELb0ELb1ELb1EEENS1_21CollectiveEpilogueFwdINS6_IJS8_SA_S9_EEENS6_IJNS7_ILi1EEESI_SI_EEESC_SE_Li256ELb0ELb1ELb1ELb0EEENS1_19SingleTileSchedulerILb0ELb1ELb1ELi128EEEEEEEEEvNT_6ParamsE --------------------------
	.section	.nv.constant0._ZN7cutlass13device_kernelIN5flash19enable_sm80_to_sm89INS1_16FlashAttnFwdSm80INS1_25CollectiveMainloopFwdSm80ILi8ELi1ELb0EN4cute5tupleIJNS5_1CILi128EEENS7_ILi64EEENS7_ILi192EEEEEELi192ENS_10bfloat16_tEfNS_4arch4Sm80ELb0ELb1ELb0ELb0ELb0ELb0ELb1ELb1EEENS1_21CollectiveEpilogueFwdINS6_IJS8_SA_S9_EEENS6_IJNS7_ILi1EEESI_SI_EEESC_SE_Li256ELb0ELb1ELb1ELb0EEENS1_19SingleTileSchedulerILb0ELb1ELb1ELi128EEEEEEEEEvNT_6ParamsE,"a",@progbits
	.sectionflags	@""
	.align	4
.nv.constant0._ZN7cutlass13device_kernelIN5flash19enable_sm80_to_sm89INS1_16FlashAttnFwdSm80INS1_25CollectiveMainloopFwdSm80ILi8ELi1ELb0EN4cute5tupleIJNS5_1CILi128EEENS7_ILi64EEENS7_ILi192EEEEEELi192ENS_10bfloat16_tEfNS_4arch4Sm80ELb0ELb1ELb0ELb0ELb0ELb0ELb1ELb1EEENS1_21CollectiveEpilogueFwdINS6_IJS8_SA_S9_EEENS6_IJNS7_ILi1EEESI_SI_EEESC_SE_Li256ELb0ELb1ELb1ELb0EEENS1_19SingleTileSchedulerILb0ELb1ELb1ELi128EEEEEEEEEvNT_6ParamsE:
	.zero		1944


//--------------------- .nv.constant0._ZN7cutlass13device_kernelIN5flash19enable_sm80_to_sm89INS1_16FlashAttnFwdSm80INS1_25CollectiveMainloopFwdSm80ILi8ELi1ELb0EN4cute5tupleIJNS5_1CILi128EEENS7_ILi64EEENS7_ILi192EEEEEELi192ENS_10bfloat16_tEfNS_4arch4Sm80ELb0ELb1ELb0ELb1ELb0ELb0ELb1ELb1EEENS1_21CollectiveEpilogueFwdINS6_IJS8_SA_S9_EEENS6_IJNS7_ILi1EEESI_SI_EEESC_SE_Li256ELb1ELb1ELb1ELb0EEENS1_36VarlenDynamicPersistentTileSchedulerILi128ELi64ELi256ELi256ELb1ELb1ELb0ELb1ELb0ELb1EEEEEEEEEvNT_6ParamsE --------------------------
	.section	.nv.constant0._ZN7cutlass13device_kernelIN5flash19enable_sm80_to_sm89INS1_16FlashAttnFwdSm80INS1_25CollectiveMainloopFwdSm80ILi8ELi1ELb0EN4cute5tupleIJNS5_1CILi128EEENS7_ILi64EEENS7_ILi192EEEEEELi192ENS_10bfloat16_tEfNS_4arch4Sm80ELb0ELb1ELb0ELb1ELb0ELb0ELb1ELb1EEENS1_21CollectiveEpilogueFwdINS6_IJS8_SA_S9_EEENS6_IJNS7_ILi1EEESI_SI_EEESC_SE_Li256ELb1ELb1ELb1ELb0EEENS1_36VarlenDynamicPersistentTileSchedulerILi128ELi64ELi256ELi256ELb1ELb1ELb0ELb1ELb0ELb1EEEEEEEEEvNT_6ParamsE,"a",@progbits
	.sectionflags	@""
	.align	4
.nv.constant0._ZN7cutlass13device_kernelIN5flash19enable_sm80_to_sm89INS1_16FlashAttnFwdSm80INS1_25CollectiveMainloopFwdSm80ILi8ELi1ELb0EN4cute5tupleIJNS5_1CILi128EEENS7_ILi64EEENS7_ILi192EEEEEELi192ENS_10bfloat16_tEfNS_4arch4Sm80ELb0ELb1ELb0ELb1ELb0ELb0ELb1ELb1EEENS1_21CollectiveEpilogueFwdINS6_IJS8_SA_S9_EEENS6_IJNS7_ILi1EEESI_SI_EEESC_SE_Li256ELb1ELb1ELb1ELb0EEENS1_36VarlenDynamicPersistentTileSchedulerILi128ELi64ELi256ELi256ELb1ELb1ELb0ELb1ELb0ELb1EEEEEEEEEvNT_6ParamsE:
	.zero		1976


//--------------------- .nv.constant0._ZN7cutlass13device_kernelIN5flash19enable_sm80_to_sm89INS1_16FlashAttnFwdSm80INS1_25CollectiveMainloopFwdSm80ILi8ELi1ELb0EN4cute5tupleIJNS5_1CILi128EEENS7_ILi64EEENS7_ILi192EEEEEELi192ENS_10bfloat16_tEfNS_4arch4Sm80ELb0ELb1ELb0ELb1ELb0ELb1ELb1ELb1EEENS1_21CollectiveEpilogueFwdINS6_IJS8_SA_S9_EEENS6_IJNS7_ILi1EEESI_SI_EEESC_SE_Li256ELb1ELb1ELb1ELb0EEENS1_36VarlenDynamicPersistentTileSchedulerILi128ELi64ELi256ELi256ELb1ELb1ELb0ELb1ELb0ELb1EEEEEEEEEvNT_6ParamsE --------------------------
	.section	.nv.constant0._ZN7cutlass13device_kernelIN5flash19enable_sm80_to_sm89INS1_16FlashAttnFwdSm80INS1_25CollectiveMainloopFwdSm80ILi8ELi1ELb0EN4cute5tupleIJNS5_1CILi128EEENS7_ILi64EEENS7_ILi192EEEEEELi192ENS_10bfloat16_tEfNS_4arch4Sm80ELb0ELb1ELb0ELb1ELb0ELb1ELb1ELb1EEENS1_21CollectiveEpilogueFwdINS6_IJS8_SA_S9_EEENS6_IJNS7_ILi1EEESI_SI_EEESC_SE_Li256ELb1ELb1ELb1ELb0EEENS1_36VarlenDynamicPersistentTileSchedulerILi128ELi64ELi256ELi256ELb1ELb1ELb0ELb1ELb0ELb1EEEEEEEEEvNT_6ParamsE,"a",@progbits
	.sectionflags	@""
	.align	4
.nv.constant0._ZN7cutlass13device_kernelIN5flash19enable_sm80_to_sm89INS1_16FlashAttnFwdSm80INS1_25CollectiveMainloopFwdSm80ILi8ELi1ELb0EN4cute5tupleIJNS5_1CILi128EEENS7_ILi64EEENS7_ILi192EEEEEELi192ENS_10bfloat16_tEfNS_4arch4Sm80ELb0ELb1ELb0ELb1ELb0ELb1ELb1ELb1EEENS1_21CollectiveEpilogueFwdINS6_IJS8_SA_S9_EEENS6_IJNS7_ILi1EEESI_SI_EEESC_SE_Li256ELb1ELb1ELb1ELb0EEENS1_36VarlenDynamicPersistentTileSchedulerILi128ELi64ELi256ELi256ELb1ELb1ELb0ELb1ELb0ELb1EEEEEEEEEvNT_6ParamsE:
	.zero		1976


//--------------------- .nv.constant0._ZN7cutlass13device_kernelIN5flash19enable_sm80_to_sm89INS1_16FlashAttnFwdSm80INS1_25CollectiveMainloopFwdSm80ILi8ELi1ELb1EN4cute5tupleIJNS5_1CILi128EEENS7_ILi96EEENS7_ILi192EEEEEELi192ENS_10bfloat16_tEfNS_4arch4Sm80ELb1ELb0ELb0ELb0ELb0ELb0ELb1ELb1EEENS1_21CollectiveEpilogueFwdINS6_IJS8_SA_S9_EEENS6_IJNS7_ILi1EEESI_SI_EEESC_SE_Li256ELb0ELb1ELb1ELb0EEENS1_30DynamicPersistentTileSchedulerILi256ELi256ELb1ELb1ELb0EEEEEEEEEvNT_6ParamsE --------------------------
	.section	.nv.constant0._ZN7cutlass13device_kernelIN5flash19enable_sm80_to_sm89INS1_16FlashAttnFwdSm80INS1_25CollectiveMainloopFwdSm80ILi8ELi1ELb1EN4cute5tupleIJNS5_1CILi128EEENS7_ILi96EEENS7_ILi192EEEEEELi192ENS_10bfloat16_tEfNS_4arch4Sm80ELb1ELb0ELb0ELb0ELb0ELb0ELb1ELb1EEENS1_21CollectiveEpilogueFwdINS6_IJS8_SA_S9_EEENS6_IJNS7_ILi1EEESI_SI_EEESC_SE_Li256ELb0ELb1ELb1ELb0EEENS1_30DynamicPersistentTileSchedulerILi256ELi256ELb1ELb1ELb0EEEEEEEEEvNT_6ParamsE,"a",@progbits
	.sectionflags	@""
	.align	4
.nv.constant0._ZN7cutlass13device_kernelIN5flash19enable_sm80_to_sm89INS1_16FlashAttnFwdSm80INS1_25CollectiveMainloopFwdSm80ILi8ELi1ELb1EN4cute5tupleIJNS5_1CILi128EEENS7_ILi96EEENS7_ILi192EEEEEELi192ENS_10bfloat16_tEfNS_4arch4Sm80ELb1ELb0ELb0ELb0ELb0ELb0ELb1ELb1EEENS1_21CollectiveEpilogueFwdINS6_IJS8_SA_S9_EEENS6_IJNS7_ILi1EEESI_SI_EEESC_SE_Li256ELb0ELb1ELb1ELb0EEENS1_30DynamicPersistentTileSchedulerILi256ELi256ELb1ELb1ELb0EEEEEEEEEvNT_6ParamsE:
	.zero		1960


//--------------------- .nv.constant0._ZN7cutlass13device_kernelIN5flash19enable_sm80_to_sm89INS1_16FlashAttnFwdSm80INS1_25CollectiveMainloopFwdSm80ILi8ELi1ELb0EN4cute5tupleIJNS5_1CILi128EEENS7_ILi64EEENS7_ILi192EEEEEELi192ENS_10bfloat16_tEfNS_4arch4Sm80ELb1ELb0ELb0ELb1ELb0ELb0ELb1ELb1EEENS1_21CollectiveEpilogueFwdINS6_IJS8_SA_S9_EEENS6_IJNS7_ILi1EEESI_SI_EEESC_SE_Li256ELb1ELb1ELb1ELb0EEENS1_36VarlenDynamicPersistentTileSchedulerILi128ELi64ELi256ELi256ELb1ELb1ELb0ELb1ELb1ELb1EEEEEEEEEvNT_6ParamsE --------------------------
	.section	.nv.constant0._ZN7cutlass13device_kernelIN5flash19enable_sm80_to_sm89INS1_16FlashAttnFwdSm80INS1_25CollectiveMainloopFwdSm80ILi8ELi1ELb0EN4cute5tupleIJNS5_1CILi128EEENS7_ILi64EEENS7_ILi192EEEEEELi192ENS_10bfloat16_tEfNS_4arch4Sm80ELb1ELb0ELb0ELb1ELb0ELb0ELb1ELb1EEENS1_21CollectiveEpilogueFwdINS6_IJS8_SA_S9_EEENS6_IJNS7_ILi1EEESI_SI_EEESC_SE_Li256ELb1ELb1ELb1ELb0EEENS1_36VarlenDynamicPersistentTileSchedulerILi128ELi64ELi256ELi256ELb1ELb1ELb0ELb1ELb1ELb1EEEEEEEEEvNT_6ParamsE,"a",@progbits
	.sectionflags	@""
	.align	4
.nv.constant0._ZN7cutlass13device_kernelIN5flash19enable_sm80_to_sm89INS1_16FlashAttnFwdSm80INS1_25CollectiveMainloopFwdSm80ILi8ELi1ELb0EN4cute5tupleIJNS5_1CILi128EEENS7_ILi64EEENS7_ILi192EEEEEELi192ENS_10bfloat16_tEfNS_4arch4Sm80ELb1ELb0ELb0ELb1ELb0ELb0ELb1ELb1EEENS1_21CollectiveEpilogueFwdINS6_IJS8_SA_S9_EEENS6_IJNS7_ILi1EEESI_SI_EEESC_SE_Li256ELb1ELb1ELb1ELb0EEENS1_36VarlenDynamicPersistentTileSchedulerILi128ELi64ELi256ELi256ELb1ELb1ELb0ELb1ELb1ELb1EEEEEEEEEvNT_6ParamsE:
	.zero		1976


//--------------------- .nv.constant0._ZN7cutlass13device_kernelIN5flash19enable_sm80_to_sm89INS1_16FlashAttnFwdSm80INS1_25CollectiveMainloopFwdSm80ILi8ELi1ELb0EN4cute5tupleIJNS5_1CILi128EEENS7_ILi64EEENS7_ILi192EEEEEELi192ENS_10bfloat16_tEfNS_4arch4Sm80ELb1ELb0ELb0ELb1ELb0ELb1ELb1ELb1EEENS1_21CollectiveEpilogueFwdINS6_IJS8_SA_S9_EEENS6_IJNS7_ILi1EEESI_SI_EEESC_SE_Li256ELb1ELb1ELb1ELb0EEENS1_36VarlenDynamicPersistentTileSchedulerILi128ELi64ELi256ELi256ELb1ELb1ELb0ELb1ELb1ELb1EEEEEEEEEvNT_6ParamsE --------------------------
	.section	.nv.constant0._ZN7cutlass13device_kernelIN5flash19enable_sm80_to_sm89INS1_16FlashAttnFwdSm80INS1_25CollectiveMainloopFwdSm80ILi8ELi1ELb0EN4cute5tupleIJNS5_1CILi128EEENS7_ILi64EEENS7_ILi192EEEEEELi192ENS_10bfloat16_tEfNS_4arch4Sm80ELb1ELb0ELb0ELb1ELb0ELb1ELb1ELb1EEENS1_21CollectiveEpilogueFwdINS6_IJS8_SA_S9_EEENS6_IJNS7_ILi1EEESI_SI_EEESC_SE_Li256ELb1ELb1ELb1ELb0EEENS1_36VarlenDynamicPersistentTileSchedulerILi128ELi64ELi256ELi256ELb1ELb1ELb0ELb1ELb1ELb1EEEEEEEEEvNT_6ParamsE,"a",@progbits
	.sectionflags	@""
	.align	4
.nv.constant0._ZN7cutlass13device_kernelIN5flash19enable_sm80_to_sm89INS1_16FlashAttnFwdSm80INS1_25CollectiveMainloopFwdSm80ILi8ELi1ELb0EN4cute5tupleIJNS5_1CILi128EEENS7_ILi64EEENS7_ILi192EEEEEELi192ENS_10bfloat16_tEfNS_4arch4Sm80ELb1ELb0ELb0ELb1ELb0ELb1ELb1ELb1EEENS1_21CollectiveEpilogueFwdINS6_IJS8_SA_S9_EEENS6_IJNS7_ILi1EEESI_SI_EEESC_SE_Li256ELb1ELb1ELb1ELb0EEENS1_36VarlenDynamicPersistentTileSchedulerILi128ELi64ELi256ELi256ELb1ELb1ELb0ELb1ELb1ELb1EEEEEEEEEvNT_6ParamsE:
	.zero		1976


//--------------------- .nv.constant0._ZN7cutlass13device_kernelIN5flash19enable_sm80_to_sm89INS1_16FlashAttnFwdSm80INS1_25CollectiveMainloopFwdSm80ILi8ELi2ELb1EN4cute5tupleIJNS5_1CILi128EEENS7_ILi96EEENS7_ILi192EEEEEELi192ENS_10bfloat16_tEfNS_4arch4Sm80ELb0ELb0ELb0ELb0ELb0ELb0ELb1ELb1EEENS1_21CollectiveEpilogueFwdINS6_IJS8_SA_S9_EEENS6_IJNS7_ILi1EEESI_SI_EEESC_SE_Li256ELb0ELb1ELb1ELb0EEENS1_19SingleTileSchedulerILb0ELb1ELb1ELi128EEEEEEEEEvNT_6ParamsE --------------------------
	.section	.nv.constant0._ZN7cutlass13device_kernelIN5flash19enable_sm80_to_sm89INS1_16FlashAttnFwdSm80INS1_25CollectiveMainloopFwdSm80ILi8ELi2ELb1EN4cute5tupleIJNS5_1CILi128EEENS7_ILi96EEENS7_ILi192EEEEEELi192ENS_10bfloat16_tEfNS_4arch4Sm80ELb0ELb0ELb0ELb0ELb0ELb0ELb1ELb1EEENS1_21CollectiveEpilogueFwdINS6_IJS8_SA_S9_EEENS6_IJNS7_ILi1EEESI_SI_EEESC_SE_Li256ELb0ELb1ELb1ELb0EEENS1_19SingleTileSchedulerILb0ELb1ELb1ELi128EEEEEEEEEvNT_6ParamsE,"a",@progbits
	.sectionflags	@""
	.align	4
.nv.constant0._ZN7cutlass13device_kernelIN5flash19enable_sm80_to_sm89INS1_16FlashAttnFwdSm80INS1_25CollectiveMainloopFwdSm80ILi8ELi2ELb1EN4cute5tupleIJNS5_1CILi128EEENS7_ILi96EEENS7_ILi192EEEEEELi192ENS_10bfloat16_tEfNS_4arch4Sm80ELb0ELb0ELb0ELb0ELb0ELb0ELb1ELb1EEENS1_21CollectiveEpilogueFwdINS6_IJS8_SA_S9_EEENS6_IJNS7_ILi1EEESI_SI_EEESC_SE_Li256ELb0ELb1ELb1ELb0EEENS1_19SingleTileSchedulerILb0ELb1ELb1ELi128EEEEEEEEEvNT_6ParamsE:
	.zero		1944


//--------------------- .nv.constant0._ZN7cutlass13device_kernelIN5flash19enable_sm80_to_sm89INS1_16FlashAttnFwdSm80INS1_25CollectiveMainloopFwdSm80ILi8ELi2ELb0EN4cute5tupleIJNS5_1CILi128EEENS7_ILi64EEENS7_ILi192EEEEEELi192ENS_10bfloat16_tEfNS_4arch4Sm80ELb0ELb0ELb0ELb1ELb0ELb0ELb1ELb1EEENS1_21CollectiveEpilogueFwdINS6_IJS8_SA_S9_EEENS6_IJNS7_ILi1EEESI_SI_EEESC_SE_Li256ELb1ELb1ELb1ELb0EEENS1_36VarlenDynamicPersistentTileSchedulerILi128ELi64ELi256ELi256ELb1ELb1ELb0ELb0ELb1ELb1EEEEEEEEEvNT_6ParamsE --------------------------
	.section	.nv.constant0._ZN7cutlass13device_kernelIN5flash19enable_sm80_to_sm89INS1_16FlashAttnFwdSm80INS1_25CollectiveMainloopFwdSm80ILi8ELi2ELb0EN4cute5tupleIJNS5_1CILi128EEENS7_ILi64EEENS7_ILi192EEEEEELi192ENS_10bfloat16_tEfNS_4arch4Sm80ELb0ELb0ELb0ELb1ELb0ELb0ELb1ELb1EEENS1_21CollectiveEpilogueFwdINS6_IJS8_SA_S9_EEENS6_IJNS7_ILi1EEESI_SI_EEESC_SE_Li256ELb1ELb1ELb1ELb0EEENS1_36VarlenDynamicPersistentTileSchedulerILi128ELi64ELi256ELi256ELb1ELb1ELb0ELb0ELb1ELb1EEEEEEEEEvNT_6ParamsE,"a",@progbits
	.sectionflags	@""
	.align	4
.nv.constant0._ZN7cutlass13device_kernelIN5flash19enable_sm80_to_sm89INS1_16FlashAttnFwdSm80INS1_25CollectiveMainloopFwdSm80ILi8ELi2ELb0EN4cute5tupleIJNS5_1CILi128EEENS7_ILi64EEENS7_ILi192EEEEEELi192ENS_10bfloat16_tEfNS_4arch4Sm80ELb0ELb0ELb0ELb1ELb0ELb0ELb1ELb1EEENS1_21CollectiveEpilogueFwdINS6_IJS8_SA_S9_EEENS6_IJNS7_ILi1EEESI_SI_EEESC_SE_Li256ELb1ELb1ELb1ELb0EEENS1_36VarlenDynamicPersistentTileSchedulerILi128ELi64ELi256ELi256ELb1ELb1ELb0ELb0ELb1ELb1EEEEEEEEEvNT_6ParamsE:
	.zero		1976


//--------------------- .nv.constant0._ZN7cutlass13device_kernelIN5flash19enable_sm80_to_sm89INS1_16FlashAttnFwdSm80INS1_25CollectiveMainloopFwdSm80ILi8ELi2ELb0EN4cute5tupleIJNS5_1CILi128EEENS7_ILi64EEENS7_ILi192EEEEEELi192ENS_10bfloat16_tEfNS_4arch4Sm80ELb0ELb0ELb0ELb1ELb0ELb1ELb1ELb1EEENS1_21CollectiveEpilogueFwdINS6_IJS8_SA_S9_EEENS6_IJNS7_ILi1EEESI_SI_EEESC_SE_Li256ELb1ELb1ELb1ELb0EEENS1_36VarlenDynamicPersistentTileSchedulerILi128ELi64ELi256ELi256ELb1ELb1ELb0ELb0ELb1ELb1EEEEEEEEEvNT_6ParamsE --------------------------
	.section	.nv.constant0._ZN7cutlass13device_kernelIN5flash19enable_sm80_to_sm89INS1_16FlashAttnFwdSm80INS1_25CollectiveMainloopFwdSm80ILi8ELi2ELb0EN4cute5tupleIJNS5_1CILi128EEENS7_ILi64EEENS7_ILi192EEEEEELi192ENS_10bfloat16_tEfNS_4arch4Sm80ELb0ELb0ELb0ELb1ELb0ELb1ELb1ELb1EEENS1_21CollectiveEpilogueFwdINS6_IJS8_SA_S9_EEENS6_IJNS7_ILi1EEESI_SI_EEESC_SE_Li256ELb1ELb1ELb1ELb0EEENS1_36VarlenDynamicPersistentTileSchedulerILi128ELi64ELi256ELi256ELb1ELb1ELb0ELb0ELb1ELb1EEEEEEEEEvNT_6ParamsE,"a",@progbits
	.sectionflags	@""
	.align	4
.nv.constant0._ZN7cutlass13device_kernelIN5flash19enable_sm80_to_sm89INS1_16FlashAttnFwdSm80INS1_25CollectiveMainloopFwdSm80ILi8ELi2ELb0EN4cute5tupleIJNS5_1CILi128EEENS7_ILi64EEENS7_ILi192EEEEEELi192ENS_10bfloat16_tEfNS_4arch4Sm80ELb0ELb0ELb0ELb1ELb0ELb1ELb1ELb1EEENS1_21CollectiveEpilogueFwdINS6_IJS8_SA_S9_EEENS6_IJNS7_ILi1EEESI_SI_EEESC_SE_Li256ELb1ELb1ELb1ELb0EEENS1_36VarlenDynamicPersistentTileSchedulerILi128ELi64ELi256ELi256ELb1ELb1ELb0ELb0ELb1ELb1EEEEEEEEEvNT_6ParamsE:
	.zero		1976


//--------------------- .nv.constant0._ZN7cutlass13device_kernelIN5flash19enable_sm80_to_sm89INS1_16FlashAttnFwdSm80INS1_25CollectiveMainloopFwdSm80ILi8ELi2ELb0EN4cute5tupleIJNS5_1CILi128EEENS7_ILi64EEENS7_ILi192EEEEEELi192ENS_10bfloat16_tEfNS_4arch4Sm80ELb0ELb1ELb0ELb0ELb0ELb0ELb1ELb1EEENS1_21CollectiveEpilogueFwdINS6_IJS8_SA_S9_EEENS6_IJNS7_ILi1EEESI_SI_EEESC_SE_Li256ELb0ELb1ELb1ELb0EEENS1_19SingleTileSchedulerILb0ELb1ELb1ELi128EEEEEEEEEvNT_6ParamsE --------------------------
	.section	.nv.constant0._ZN7cutlass13device_kernelIN5flash19enable_sm80_to_sm89INS1_16FlashAttnFwdSm80INS1_25CollectiveMainloopFwdSm80ILi8ELi2ELb0EN4cute5tupleIJNS5_1CILi128EEENS7_ILi64EEENS7_ILi192EEEEEELi192ENS_10bfloat16_tEfNS_4arch4Sm80ELb0ELb1ELb0ELb0ELb0ELb0ELb1ELb1EEENS1_21CollectiveEpilogueFwdINS6_IJS8_SA_S9_EEENS6_IJNS7_ILi1EEESI_SI_EEESC_SE_Li256ELb0ELb1ELb1ELb0EEENS1_19SingleTileSchedulerILb0ELb1ELb1ELi128EEEEEEEEEvNT_6ParamsE,"a",@progbits
	.sectionflags	@""
	.align	4
.nv.constant0._ZN7cutlass13device_kernelIN5flash19enable_sm80_to_sm89INS1_16FlashAttnFwdSm80INS1_25CollectiveMainloopFwdSm80ILi8ELi2ELb0EN4cute5tupleIJNS5_1CILi128EEENS7_ILi64EEENS7_ILi192EEEEEELi192ENS_10bfloat16_tEfNS_4arch4Sm80ELb0ELb1ELb0ELb0ELb0ELb0ELb1ELb1EEENS1_21CollectiveEpilogueFwdINS6_IJS8_SA_S9_EEENS6_IJNS7_ILi1EEESI_SI_EEESC_SE_Li256ELb0ELb1ELb1ELb0EEENS1_19SingleTileSchedulerILb0ELb1ELb1ELi128EEEEEEEEEvNT_6ParamsE:
	.zero		1944


//--------------------- .nv.constant0._ZN7cutlass13device_kernelIN5flash19enable_sm80_to_sm89INS1_16FlashAttnFwdSm80INS1_25CollectiveMainloopFwdSm80ILi8ELi2ELb0EN4cute5tupleIJNS5_1CILi128EEENS7_ILi64EEENS7_ILi192EEEEEELi192ENS_10bfloat16_tEfNS_4arch4Sm80ELb0ELb1ELb0ELb1ELb0ELb0ELb1ELb1EEENS1_21CollectiveEpilogueFwdINS6_IJS8_SA_S9_EEENS6_IJNS7_ILi1EEESI_SI_EEESC_SE_Li256ELb1ELb1ELb1ELb0EEENS1_36VarlenDynamicPersistentTileSchedulerILi128ELi64ELi256ELi256ELb1ELb1ELb0ELb1ELb0ELb1EEEEEEEEEvNT_6ParamsE --------------------------
	.section	.nv.constant0._ZN7cutlass13device_kernelIN5flash19enable_sm80_to_sm89INS1_16FlashAttnFwdSm80INS1_25CollectiveMainloopFwdSm80ILi8ELi2ELb0EN4cute5tupleIJNS5_1CILi128EEENS7_ILi64EEENS7_ILi192EEEEEELi192ENS_10bfloat16_tEfNS_4arch4Sm80ELb0ELb1ELb0ELb1ELb0ELb0ELb1ELb1EEENS1_21CollectiveEpilogueFwdINS6_IJS8_SA_S9_EEENS6_IJNS7_ILi1EEESI_SI_EEESC_SE_Li256ELb1ELb1ELb1ELb0EEENS1_36VarlenDynamicPersistentTileSchedulerILi128ELi64ELi256ELi256ELb1ELb1ELb0ELb1ELb0ELb1EEEEEEEEEvNT_6ParamsE,"a",@progbits
	.sectionflags	@""
	.align	4
.nv.constant0._ZN7cutlass13device_kernelIN5flash19enable_sm80_to_sm89INS1_16FlashAttnFwdSm80INS1_25CollectiveMainloopFwdSm80ILi8ELi2ELb0EN4cute5tupleIJNS5_1CILi128EEENS7_ILi64EEENS7_ILi192EEEEEELi192ENS_10bfloat16_tEfNS_4arch4Sm80ELb0ELb1ELb0ELb1ELb0ELb0ELb1ELb1EEENS1_21CollectiveEpilogueFwdINS6_IJS8_SA_S9_EEENS6_IJNS7_ILi1EEESI_SI_EEESC_SE_Li256ELb1ELb1ELb1ELb0EEENS1_36VarlenDynamicPersistentTileSchedulerILi128ELi64ELi256ELi256ELb1ELb1ELb0ELb1ELb0ELb1EEEEEEEEEvNT_6ParamsE:
	.zero		1976


//--------------------- .nv.constant0._ZN7cutlass13device_kernelIN5flash19enable_sm80_to_sm89INS1_16FlashAttnFwdSm80INS1_25CollectiveMainloopFwdSm80ILi8ELi2ELb0EN4cute5tupleIJNS5_1CILi128EEENS7_ILi64EEENS7_ILi192EEEEEELi192ENS_10bfloat16_tEfNS_4arch4Sm80ELb0ELb1ELb0ELb1ELb0ELb1ELb1ELb1EEENS1_21CollectiveEpilogueFwdINS6_IJS8_SA_S9_EEENS6_IJNS7_ILi1EEESI_SI_EEESC_SE_Li256ELb1ELb1ELb1ELb0EEENS1_36VarlenDynamicPersistentTileSchedulerILi128ELi64ELi256ELi256ELb1ELb1ELb0ELb1ELb0ELb1EEEEEEEEEvNT_6ParamsE --------------------------
	.section	.nv.constant0._ZN7cutlass13device_kernelIN5flash19enable_sm80_to_sm89INS1_16FlashAttnFwdSm80INS1_25CollectiveMainloopFwdSm80ILi8ELi2ELb0EN4cute5tupleIJNS5_1CILi128EEENS7_ILi64EEENS7_ILi192EEEEEELi192ENS_10bfloat16_tEfNS_4arch4Sm80ELb0ELb1ELb0ELb1ELb0ELb1ELb1ELb1EEENS1_21CollectiveEpilogueFwdINS6_IJS8_SA_S9_EEENS6_IJNS7_ILi1EEESI_SI_EEESC_SE_Li256ELb1ELb1ELb1ELb0EEENS1_36VarlenDynamicPersistentTileSchedulerILi128ELi64ELi256ELi256ELb1ELb1ELb0ELb1ELb0ELb1EEEEEEEEEvNT_6ParamsE,"a",@progbits
	.sectionflags	@""
	.align	4
.nv.constant0._ZN7cutlass13device_kernelIN5flash19enable_sm80_to_sm89INS1_16FlashAttnFwdSm80INS1_25CollectiveMainloopFwdSm80ILi8ELi2ELb0EN4cute5tupleIJNS5_1CILi128EEENS7_ILi64EEENS7_ILi192EEEEEELi192ENS_10bfloat16_tEfNS_4arch4Sm80ELb0ELb1ELb0ELb1ELb0ELb1ELb1ELb1EEENS1_21CollectiveEpilogueFwdINS6_IJS8_SA_S9_EEENS6_IJNS7_ILi1EEESI_SI_EEESC_SE_Li256ELb1ELb1ELb1ELb0EEENS1_36VarlenDynamicPersistentTileSchedulerILi128ELi64ELi256ELi256ELb1ELb1ELb0ELb1ELb0ELb1EEEEEEEEEvNT_6ParamsE:
	.zero		1976


//--------------------- .nv.constant0._ZN7cutlass13device_kernelIN5flash19enable_sm80_to_sm89INS1_16FlashAttnFwdSm80INS1_25CollectiveMainloopFwdSm80ILi8ELi2ELb1EN4cute5tupleIJNS5_1CILi128EEENS7_ILi96EEENS7_ILi192EEEEEELi192ENS_10bfloat16_tEfNS_4arch4Sm80ELb1ELb0ELb0ELb0ELb0ELb0ELb1ELb1EEENS1_21CollectiveEpilogueFwdINS6_IJS8_SA_S9_EEENS6_IJNS7_ILi1EEESI_SI_EEESC_SE_Li256ELb0ELb1ELb1ELb0EEENS1_30DynamicPersistentTileSchedulerILi256ELi256ELb1ELb1ELb0EEEEEEEEEvNT_6ParamsE --------------------------
	.section	.nv.constant0._ZN7cutlass13device_kernelIN5flash19enable_sm80_to_sm89INS1_16FlashAttnFwdSm80INS1_25CollectiveMainloopFwdSm80ILi8ELi2ELb1EN4cute5tupleIJNS5_1CILi128EEENS7_ILi96EEENS7_ILi192EEEEEELi192ENS_10bfloat16_tEfNS_4arch4Sm80ELb1ELb0ELb0ELb0ELb0ELb0ELb1ELb1EEENS1_21CollectiveEpilogueFwdINS6_IJS8_SA_S9_EEENS6_IJNS7_ILi1EEESI_SI_EEESC_SE_Li256ELb0ELb1ELb1ELb0EEENS1_30DynamicPersistentTileSchedulerILi256ELi256ELb1ELb1ELb0EEEEEEEEEvNT_6ParamsE,"a",@progbits
	.sectionflags	@""
	.align	4
.nv.constant0._ZN7cutlass13device_kernelIN5flash19enable_sm80_to_sm89INS1_16FlashAttnFwdSm80INS1_25CollectiveMainloopFwdSm80ILi8ELi2ELb1EN4cute5tupleIJNS5_1CILi128EEENS7_ILi96EEENS7_ILi192EEEEEELi192ENS_10bfloat16_tEfNS_4arch4Sm80ELb1ELb0ELb0ELb0ELb0ELb0ELb1ELb1EEENS1_21CollectiveEpilogueFwdINS6_IJS8_SA_S9_EEENS6_IJNS7_ILi1EEESI_SI_EEESC_SE_Li256ELb0ELb1ELb1ELb0EEENS1_30DynamicPersistentTileSchedulerILi256ELi256ELb1ELb1ELb0EEEEEEEEEvNT_6ParamsE:
	.zero		1960


//--------------------- .nv.constant0._ZN7cutlass13device_kernelIN5flash19enable_sm80_to_sm89INS1_16FlashAttnFwdSm80INS1_25CollectiveMainloopFwdSm80ILi8ELi2ELb0EN4cute5tupleIJNS5_1CILi128EEENS7_ILi64EEENS7_ILi192EEEEEELi192ENS_10bfloat16_tEfNS_4arch4Sm80ELb1ELb0ELb0ELb1ELb0ELb0ELb1ELb1EEENS1_21CollectiveEpilogueFwdINS6_IJS8_SA_S9_EEENS6_IJNS7_ILi1EEESI_SI_EEESC_SE_Li256ELb1ELb1ELb1ELb0EEENS1_36VarlenDynamicPersistentTileSchedulerILi128ELi64ELi256ELi256ELb1ELb1ELb0ELb1ELb1ELb1EEEEEEEEEvNT_6ParamsE --------------------------
	.section	.nv.constant0._ZN7cutlass13device_kernelIN5flash19enable_sm80_to_sm89INS1_16FlashAttnFwdSm80INS1_25CollectiveMainloopFwdSm80ILi8ELi2ELb0EN4cute5tupleIJNS5_1CILi128EEENS7_ILi64EEENS7_ILi192EEEEEELi192ENS_10bfloat16_tEfNS_4arch4Sm80ELb1ELb0ELb0ELb1ELb0ELb0ELb1ELb1EEENS1_21CollectiveEpilogueFwdINS6_IJS8_SA_S9_EEENS6_IJNS7_ILi1EEESI_SI_EEESC_SE_Li256ELb1ELb1ELb1ELb0EEENS1_36VarlenDynamicPersistentTileSchedulerILi128ELi64ELi256ELi256ELb1ELb1ELb0ELb1ELb1ELb1EEEEEEEEEvNT_6ParamsE,"a",@progbits
	.sectionflags	@""
	.align	4
.nv.constant0._ZN7cutlass13device_kernelIN5flash19enable_sm80_to_sm89INS1_16FlashAttnFwdSm80INS1_25CollectiveMainloopFwdSm80ILi8ELi2ELb0EN4cute5tupleIJNS5_1CILi128EEENS7_ILi64EEENS7_ILi192EEEEEELi192ENS_10bfloat16_tEfNS_4arch4Sm80ELb1ELb0ELb0ELb1ELb0ELb0ELb1ELb1EEENS1_21CollectiveEpilogueFwdINS6_IJS8_SA_S9_EEENS6_IJNS7_ILi1EEESI_SI_EEESC_SE_Li256ELb1ELb1ELb1ELb0EEENS1_36VarlenDynamicPersistentTileSchedulerILi128ELi64ELi256ELi256ELb1ELb1ELb0ELb1ELb1ELb1EEEEEEEEEvNT_6ParamsE:
	.zero		1976


//--------------------- .nv.constant0._ZN7cutlass13device_kernelIN5flash19enable_sm80_to_sm89INS1_16FlashAttnFwdSm80INS1_25CollectiveMainloopFwdSm80ILi8ELi2ELb0EN4cute5tupleIJNS5_1CILi128EEENS7_ILi64EEENS7_ILi192EEEEEELi192ENS_10bfloat16_tEfNS_4arch4Sm80ELb1ELb0ELb0ELb1ELb0ELb1ELb1ELb1EEENS1_21CollectiveEpilogueFwdINS6_IJS8_SA_S9_EEENS6_IJNS7_ILi1EEESI_SI_EEESC_SE_Li256ELb1ELb1ELb1ELb0EEENS1_36VarlenDynamicPersistentTileSchedulerILi128ELi64ELi256ELi256ELb1ELb1ELb0ELb1ELb1ELb1EEEEEEEEEvNT_6ParamsE --------------------------
	.section	.nv.constant0._ZN7cutlass13device_kernelIN5flash19enable_sm80_to_sm89INS1_16FlashAttnFwdSm80INS1_25CollectiveMainloopFwdSm80ILi8ELi2ELb0EN4cute5tupleIJNS5_1CILi128EEENS7_ILi64EEENS7_ILi192EEEEEELi192ENS_10bfloat16_tEfNS_4arch4Sm80ELb1ELb0ELb0ELb1ELb0ELb1ELb1ELb1EEENS1_21CollectiveEpilogueFwdINS6_IJS8_SA_S9_EEENS6_IJNS7_ILi1EEESI_SI_EEESC_SE_Li256ELb1ELb1ELb1ELb0EEENS1_36VarlenDynamicPersistentTileSchedulerILi128ELi64ELi256ELi256ELb1ELb1ELb0ELb1ELb1ELb1EEEEEEEEEvNT_6ParamsE,"a",@progbits
	.sectionflags	@""
	.align	4
.nv.constant0._ZN7cutlass13device_kernelIN5flash19enable_sm80_to_sm89INS1_16FlashAttnFwdSm80INS1_25CollectiveMainloopFwdSm80ILi8ELi2ELb0EN4cute5tupleIJNS5_1CILi128EEENS7_ILi64EEENS7_ILi192EEEEEELi192ENS_10bfloat16_tEfNS_4arch4Sm80ELb1ELb0ELb0ELb1ELb0ELb1ELb1ELb1EEENS1_21CollectiveEpilogueFwdINS6_IJS8_SA_S9_EEENS6_IJNS7_ILi1EEESI_SI_EEESC_SE_Li256ELb1ELb1ELb1ELb0EEENS1_36VarlenDynamicPersistentTileSchedulerILi128ELi64ELi256ELi256ELb1ELb1ELb0ELb1ELb1ELb1EEEEEEEEEvNT_6ParamsE:
	.zero		1976


//--------------------- SYMBOLS --------------------------

	.type		.nv.reservedSmem.offset0,@object
	.size		.nv.reservedSmem.offset0,0x4
